	.target	sm_90a

	.elftype	@"ET_EXEC"


//--------------------- .note.nv.tkinfo           --------------------------
	.section	.note.nv.tkinfo,"",@"SHT_NOTE"
	.sectionflags	@"SHF_NOTE_NV_TKINFO"
	.tkinfo
        /*0018*/ 	.word	0x00000002
        /*0030*/ 	.string	""
        /*0030*/ 	.string	"ptxas"
        /*0030*/ 	.string	"Cuda compilation tools, release 13.0, V13.0.88"
        /*0030*/ 	.string	"Build cuda_13.0.r13.0/compiler.36424714_0"
        /*0030*/ 	.string	"-v  -suppress-debug-info  -lineinfo  -arch sm_90a "



//--------------------- .note.nv.cuinfo           --------------------------
	.section	.note.nv.cuinfo,"",@"SHT_NOTE"
	.sectionflags	@"SHF_NOTE_NV_CUINFO"
        /*0018*/ 	.short	0x0002
        /*001a*/ 	.short	0x005a
        /*001c*/ 	.short	0x0082
	.zero		2


//--------------------- .nv.info                  --------------------------
	.section	.nv.info,"",@"SHT_CUDA_INFO"
	.align	4


	//----- nvinfo : EIATTR_REGCOUNT
	.align		4
        /*0000*/ 	.byte	0x04, 0x2f
        /*0002*/ 	.short	(.L_1 - .L_0)
	.align		4
.L_0:
        /*0004*/ 	.word	index@(matmul_kernel)
        /*0008*/ 	.word	0x000000ff


	//----- nvinfo : EIATTR_FRAME_SIZE
	.align		4
.L_1:
        /*000c*/ 	.byte	0x04, 0x11
        /*000e*/ 	.short	(.L_3 - .L_2)
	.align		4
.L_2:
        /*0010*/ 	.word	index@(matmul_kernel)
        /*0014*/ 	.word	0x00005bc8


	//----- nvinfo : EIATTR_MIN_STACK_SIZE
	.align		4
.L_3:
        /*0018*/ 	.byte	0x04, 0x12
        /*001a*/ 	.short	(.L_5 - .L_4)
	.align		4
.L_4:
        /*001c*/ 	.word	index@(matmul_kernel)
        /*0020*/ 	.word	0x00005bc8
.L_5:


//--------------------- .nv.compat                --------------------------
	.section	.nv.compat,"",@"SHT_CUDA_COMPAT_INFO"
	.align	4
        /*0000*/ 	.byte	0x02, 0x09, 0x01, 0x00, 0x02, 0x02, 0x04, 0x00, 0x02, 0x05, 0x05, 0x00, 0x03, 0x07, 0x01, 0x01
        /*0010*/ 	.byte	0x02, 0x03, 0x00, 0x00, 0x02, 0x06, 0x01, 0x00, 0x04, 0x0b, 0x08, 0x00, 0x00, 0x00, 0x00, 0x00
        /*0020*/ 	.byte	0x00, 0x00, 0x00, 0x00


//--------------------- .nv.info.matmul_kernel    --------------------------
	.section	.nv.info.matmul_kernel,"",@"SHT_CUDA_INFO"
	.sectionflags	@""
	.align	4


	//----- nvinfo : EIATTR_CUDA_API_VERSION
	.align		4
        /*0000*/ 	.byte	0x04, 0x37
        /*0002*/ 	.short	(.L_7 - .L_6)
.L_6:
        /*0004*/ 	.word	0x00000082


	//----- nvinfo : EIATTR_KPARAM_INFO
	.align		4
.L_7:
        /*0008*/ 	.byte	0x04, 0x17
        /*000a*/ 	.short	(.L_9 - .L_8)
.L_8:
        /*000c*/ 	.word	0x00000000
        /*0010*/ 	.short	0x000d
        /*0012*/ 	.short	0x0048
        /*0014*/ 	.byte	0x00, 0xf4, 0x21, 0x00


	//----- nvinfo : EIATTR_KPARAM_INFO
	.align		4
.L_9:
        /*0018*/ 	.byte	0x04, 0x17
        /*001a*/ 	.short	(.L_11 - .L_10)
.L_10:
        /*001c*/ 	.word	0x00000000
        /*0020*/ 	.short	0x000c
        /*0022*/ 	.short	0x0040
        /*0024*/ 	.byte	0x00, 0xf4, 0x21, 0x00


	//----- nvinfo : EIATTR_KPARAM_INFO
	.align		4
.L_11:
        /*0028*/ 	.byte	0x04, 0x17
        /*002a*/ 	.short	(.L_13 - .L_12)
.L_12:
        /*002c*/ 	.word	0x00000000
        /*0030*/ 	.short	0x000b
        /*0032*/ 	.short	0x0038
        /*0034*/ 	.byte	0x00, 0xf0, 0x11, 0x00


	//----- nvinfo : EIATTR_KPARAM_INFO
	.align		4
.L_13:
        /*0038*/ 	.byte	0x04, 0x17
        /*003a*/ 	.short	(.L_15 - .L_14)
.L_14:
        /*003c*/ 	.word	0x00000000
        /*0040*/ 	.short	0x000a
        /*0042*/ 	.short	0x0034
        /*0044*/ 	.byte	0x00, 0xf0, 0x11, 0x00


	//----- nvinfo : EIATTR_KPARAM_INFO
	.align		4
.L_15:
        /*0048*/ 	.byte	0x04, 0x17
        /*004a*/ 	.short	(.L_17 - .L_16)
.L_16:
        /*004c*/ 	.word	0x00000000
        /*0050*/ 	.short	0x0009
        /*0052*/ 	.short	0x0030
        /*0054*/ 	.byte	0x00, 0xf0, 0x11, 0x00


	//----- nvinfo : EIATTR_KPARAM_INFO
	.align		4
.L_17:
        /*0058*/ 	.byte	0x04, 0x17
        /*005a*/ 	.short	(.L_19 - .L_18)
.L_18:
        /*005c*/ 	.word	0x00000000
        /*0060*/ 	.short	0x0008
        /*0062*/ 	.short	0x002c
        /*0064*/ 	.byte	0x00, 0xf0, 0x11, 0x00


	//----- nvinfo : EIATTR_KPARAM_INFO
	.align		4
.L_19:
        /*0068*/ 	.byte	0x04, 0x17
        /*006a*/ 	.short	(.L_21 - .L_20)
.L_20:
        /*006c*/ 	.word	0x00000000
        /*0070*/ 	.short	0x0007
        /*0072*/ 	.short	0x0028
        /*0074*/ 	.byte	0x00, 0xf0, 0x11, 0x00


	//----- nvinfo : EIATTR_KPARAM_INFO
	.align		4
.L_21:
        /*0078*/ 	.byte	0x04, 0x17
        /*007a*/ 	.short	(.L_23 - .L_22)
.L_22:
        /*007c*/ 	.word	0x00000000
        /*0080*/ 	.short	0x0006
        /*0082*/ 	.short	0x0024
        /*0084*/ 	.byte	0x00, 0xf0, 0x11, 0x00


	//----- nvinfo : EIATTR_KPARAM_INFO
	.align		4
.L_23:
        /*0088*/ 	.byte	0x04, 0x17
        /*008a*/ 	.short	(.L_25 - .L_24)
.L_24:
        /*008c*/ 	.word	0x00000000
        /*0090*/ 	.short	0x0005
        /*0092*/ 	.short	0x0020
        /*0094*/ 	.byte	0x00, 0xf0, 0x11, 0x00


	//----- nvinfo : EIATTR_KPARAM_INFO
	.align		4
.L_25:
        /*0098*/ 	.byte	0x04, 0x17
        /*009a*/ 	.short	(.L_27 - .L_26)
.L_26:
        /*009c*/ 	.word	0x00000000
        /*00a0*/ 	.short	0x0004
        /*00a2*/ 	.short	0x001c
        /*00a4*/ 	.byte	0x00, 0xf0, 0x11, 0x00


	//----- nvinfo : EIATTR_KPARAM_INFO
	.align		4
.L_27:
        /*00a8*/ 	.byte	0x04, 0x17
        /*00aa*/ 	.short	(.L_29 - .L_28)
.L_28:
        /*00ac*/ 	.word	0x00000000
        /*00b0*/ 	.short	0x0003
        /*00b2*/ 	.short	0x0018
        /*00b4*/ 	.byte	0x00, 0xf0, 0x11, 0x00


	//----- nvinfo : EIATTR_KPARAM_INFO
	.align		4
.L_29:
        /*00b8*/ 	.byte	0x04, 0x17
        /*00ba*/ 	.short	(.L_31 - .L_30)
.L_30:
        /*00bc*/ 	.word	0x00000000
        /*00c0*/ 	.short	0x0002
        /*00c2*/ 	.short	0x0010
        /*00c4*/ 	.byte	0x00, 0xf4, 0x21, 0x00


	//----- nvinfo : EIATTR_KPARAM_INFO
	.align		4
.L_31:
        /*00c8*/ 	.byte	0x04, 0x17
        /*00ca*/ 	.short	(.L_33 - .L_32)
.L_32:
        /*00cc*/ 	.word	0x00000000
        /*00d0*/ 	.short	0x0001
        /*00d2*/ 	.short	0x0008
        /*00d4*/ 	.byte	0x00, 0xf4, 0x21, 0x00


	//----- nvinfo : EIATTR_KPARAM_INFO
	.align		4
.L_33:
        /*00d8*/ 	.byte	0x04, 0x17
        /*00da*/ 	.short	(.L_35 - .L_34)
.L_34:
        /*00dc*/ 	.word	0x00000000
        /*00e0*/ 	.short	0x0000
        /*00e2*/ 	.short	0x0000
        /*00e4*/ 	.byte	0x00, 0xf4, 0x21, 0x00


	//----- nvinfo : EIATTR_SPARSE_MMA_MASK
	.align		4
.L_35:
        /*00e8*/ 	.byte	0x03, 0x50
        /*00ea*/ 	.short	0x0000


	//----- nvinfo : EIATTR_MAXREG_COUNT
	.align		4
        /*00ec*/ 	.byte	0x03, 0x1b
        /*00ee*/ 	.short	0x00ff


	//----- nvinfo : EIATTR_NUM_BARRIERS
	.align		4
        /*00f0*/ 	.byte	0x02, 0x4c
        /*00f2*/ 	.byte	0x01
	.zero		1


	//----- nvinfo : EIATTR_ANNOTATIONS
	.align		4
        /*00f4*/ 	.byte	0x04, 0x55
        /*00f6*/ 	.short	(.L_37 - .L_36)


	//   ....[0]....
.L_36:
        /*00f8*/ 	.word	0x00000001
        /*00fc*/ 	.byte	0x70, 0x00, 0x00, 0x00, 0x01, 0x00, 0x00, 0x00, 0xb0, 0x00, 0x00, 0x00, 0x01, 0x00, 0x00, 0x00
        /* <DEDUP_REMOVED lines=1388> */
        /*57cc*/ 	.byte	0xa0, 0x3c, 0x01, 0x00, 0x01, 0x00, 0x00, 0x00, 0xb0, 0x3c, 0x01, 0x00


	//----- nvinfo : EIATTR_MERCURY_ISA_VERSION
	.align		4
.L_37:
        /*57d8*/ 	.byte	0x03, 0x5f
        /*57da*/ 	.short	0x0101


	//----- nvinfo : EIATTR_EXIT_INSTR_OFFSETS
	.align		4
        /*57dc*/ 	.byte	0x04, 0x1c
        /*57de*/ 	.short	(.L_39 - .L_38)


	//   ....[0]....
.L_38:
        /*57e0*/ 	.word	0x000e5e20


	//   ....[1]....
        /*57e4*/ 	.word	0x000e5e50


	//----- nvinfo : EIATTR_REQNTID
	.align		4
.L_39:
        /*57e8*/ 	.byte	0x04, 0x10
        /*57ea*/ 	.short	(.L_41 - .L_40)
.L_40:
        /*57ec*/ 	.word	0x00000080
        /*57f0*/ 	.word	0x00000001
        /*57f4*/ 	.word	0x00000001


	//----- nvinfo : EIATTR_CBANK_PARAM_SIZE
	.align		4
.L_41:
        /*57f8*/ 	.byte	0x03, 0x19
        /*57fa*/ 	.short	0x0050


	//----- nvinfo : EIATTR_PARAM_CBANK
	.align		4
        /*57fc*/ 	.byte	0x04, 0x0a
        /*57fe*/ 	.short	(.L_43 - .L_42)
	.align		4
.L_42:
        /*5800*/ 	.word	index@(.nv.constant0.matmul_kernel)
        /*5804*/ 	.short	0x0210
        /*5806*/ 	.short	0x0050


	//----- nvinfo : EIATTR_SW_WAR
	.align		4
.L_43:
        /*5808*/ 	.byte	0x04, 0x36
        /*580a*/ 	.short	(.L_45 - .L_44)
.L_44:
        /*580c*/ 	.word	0x00000008
.L_45:


//--------------------- .nv.callgraph             --------------------------
	.section	.nv.callgraph,"",@"SHT_CUDA_CALLGRAPH"
	.align	4
	.sectionentsize	8
	.align		4
        /*0000*/ 	.word	0x00000000
	.align		4
        /*0004*/ 	.word	0xffffffff
	.align		4
        /*0008*/ 	.word	0x00000000
	.align		4
        /*000c*/ 	.word	0xfffffffe
	.align		4
        /*0010*/ 	.word	0x00000000
	.align		4
        /*0014*/ 	.word	0xfffffffd
	.align		4
        /*0018*/ 	.word	0x00000000
	.align		4
        /*001c*/ 	.word	0xfffffffc


//--------------------- .text.matmul_kernel       --------------------------
	.section	.text.matmul_kernel,"ax",@progbits
	.align	128
        .global         matmul_kernel
        .type           matmul_kernel,@function
        .size           matmul_kernel,(.L_x_3 - matmul_kernel)
        .other          matmul_kernel,@"STO_CUDA_ENTRY STV_DEFAULT"
matmul_kernel:
.text.matmul_kernel:
[----:B------:R-:W0:Y:S02]  /*0000*/  LDC R1, c[0x0][0x28] ;  /* 0x00000a00ff017b82 */ /* 0x000e240000000800 */
[----:B0-----:R-:W-:-:S06]  /*0010*/  VIADD R1, R1, 0xffffa438 ;  /* 0xffffa43801017836 */ /* 0x001fcc0000000000 */
[----:B------:R-:W0:Y:S01]  /*0020*/  LDC.64 R4, c[0x0][0x228] ;  /* 0x00008a00ff047b82 */ /* 0x000e220000000a00 */
[----:B------:R-:W1:Y:S01]  /*0030*/  S2R R7, SR_CTAID.X ;  /* 0x0000000000077919 */ /* 0x000e620000002500 */
[----:B------:R-:W-:Y:S01]  /*0040*/  UMOV UR4, 0x400 ;  /* 0x0000040000047882 */ /* 0x000fe20000000000 */
[----:B------:R-:W-:Y:S01]  /*0050*/  ULDC.64 UR52, c[0x0][0x208] ;  /* 0x0000820000347ab9 */ /* 0x000fe20000000a00 */
[----:B------:R-:W-:Y:S01]  /*0060*/  CS2R R24, SRZ ;  /* 0x0000000000187805 */ /* 0x000fe2000001ff00 */
[----:B------:R2:W-:Y:S01]  /*0070*/  STL [R1+0x1c00], RZ ;  /* 0x001c00ff01007387 */ /* 0x0005e20000100800 */
[----:B------:R-:W-:Y:S02]  /*0080*/  CS2R R26, SRZ ;  /* 0x00000000001a7805 */ /* 0x000fe4000001ff00 */
[----:B------:R-:W-:Y:S01]  /*0090*/  CS2R R28, SRZ ;  /* 0x00000000001c7805 */ /* 0x000fe2000001ff00 */
[----:B------:R-:W3:Y:S01]  /*00a0*/  S2UR UR5, SR_CgaCtaId ;  /* 0x00000000000579c3 */ /* 0x000ee20000008800 */
[----:B------:R2:W-:Y:S01]  /*00b0*/  STL [R1+0x1c04], RZ ;  /* 0x001c04ff01007387 */ /* 0x0005e20000100800 */
[----:B------:R-:W-:-:S02]  /*00c0*/  CS2R R30, SRZ ;  /* 0x00000000001e7805 */ /* 0x000fc4000001ff00 */
[----:B------:R-:W-:Y:S02]  /*00d0*/  CS2R R32, SRZ ;  /* 0x0000000000207805 */ /* 0x000fe4000001ff00 */
[----:B------:R-:W-:Y:S01]  /*00e0*/  CS2R R34, SRZ ;  /* 0x0000000000227805 */ /* 0x000fe2000001ff00 */
[----:B------:R2:W-:Y:S01]  /*00f0*/  STL [R1+0x1c08], RZ ;  /* 0x001c08ff01007387 */ /* 0x0005e20000100800 */
[----:B------:R-:W-:Y:S02]  /*0100*/  CS2R R36, SRZ ;  /* 0x0000000000247805 */ /* 0x000fe4000001ff00 */
[----:B------:R-:W-:Y:S02]  /*0110*/  CS2R R38, SRZ ;  /* 0x0000000000267805 */ /* 0x000fe4000001ff00 */
[----:B------:R-:W-:Y:S01]  /*0120*/  CS2R R40, SRZ ;  /* 0x0000000000287805 */ /* 0x000fe2000001ff00 */
[----:B------:R2:W-:Y:S01]  /*0130*/  STL [R1+0x1c0c], RZ ;  /* 0x001c0cff01007387 */ /* 0x0005e20000100800 */
[----:B------:R-:W-:-:S02]  /*0140*/  CS2R R42, SRZ ;  /* 0x00000000002a7805 */ /* 0x000fc4000001ff00 */
[----:B------:R-:W-:Y:S02]  /*0150*/  CS2R R44, SRZ ;  /* 0x00000000002c7805 */ /* 0x000fe4000001ff00 */
[----:B------:R-:W-:Y:S01]  /*0160*/  CS2R R46, SRZ ;  /* 0x00000000002e7805 */ /* 0x000fe2000001ff00 */
[----:B------:R2:W-:Y:S01]  /*0170*/  STL [R1+0x1c10], RZ ;  /* 0x001c10ff01007387 */ /* 0x0005e20000100800 */
[----:B------:R-:W-:Y:S02]  /*0180*/  CS2R R48, SRZ ;  /* 0x0000000000307805 */ /* 0x000fe4000001ff00 */
[----:B------:R-:W-:Y:S01]  /*0190*/  CS2R R50, SRZ ;  /* 0x0000000000327805 */ /* 0x000fe2000001ff00 */
[----:B0-----:R-:W-:Y:S01]  /*01a0*/  VIADD R0, R5, 0x1ff ;  /* 0x000001ff05007836 */ /* 0x001fe20000000000 */
[----:B------:R2:W-:Y:S01]  /*01b0*/  STL [R1+0x1c14], RZ ;  /* 0x001c14ff01007387 */ /* 0x0005e20000100800 */
[----:B------:R-:W-:Y:S02]  /*01c0*/  CS2R R52, SRZ ;  /* 0x0000000000347805 */ /* 0x000fe4000001ff00 */
[----:B------:R-:W-:-:S02]  /*01d0*/  CS2R R54, SRZ ;  /* 0x0000000000367805 */ /* 0x000fc4000001ff00 */
[----:B------:R-:W-:Y:S01]  /*01e0*/  CS2R R56, SRZ ;  /* 0x0000000000387805 */ /* 0x000fe2000001ff00 */
[----:B------:R2:W-:Y:S01]  /*01f0*/  STL [R1+0x1c18], RZ ;  /* 0x001c18ff01007387 */ /* 0x0005e20000100800 */
[----:B------:R-:W-:Y:S02]  /*0200*/  SHF.R.S32.HI R3, RZ, 0x1f, R0 ;  /* 0x0000001fff037819 */ /* 0x000fe40000011400 */
[----:B------:R-:W-:Y:S01]  /*0210*/  CS2R R58, SRZ ;  /* 0x00000000003a7805 */ /* 0x000fe2000001ff00 */
[----:B---3--:R-:W-:Y:S01]  /*0220*/  ULEA UR4, UR5, UR4, 0x18 ;  /* 0x0000000405047291 */ /* 0x008fe2000f8ec03f */
[----:B------:R2:W-:Y:S01]  /*0230*/  STL [R1+0x1c1c], RZ ;  /* 0x001c1cff01007387 */ /* 0x0005e20000100800 */
[----:B------:R-:W-:Y:S02]  /*0240*/  LEA.HI R3, R3, R0, RZ, 0x9 ;  /* 0x0000000003037211 */ /* 0x000fe400078f48ff */
[----:B------:R-:W-:Y:S02]  /*0250*/  CS2R R60, SRZ ;  /* 0x00000000003c7805 */ /* 0x000fe4000001ff00 */
[----:B-1----:R-:W-:Y:S01]  /*0260*/  IABS R10, R7 ;  /* 0x00000007000a7213 */ /* 0x002fe20000000000 */
[----:B------:R2:W-:Y:S01]  /*0270*/  STL [R1+0x1c20], RZ ;  /* 0x001c20ff01007387 */ /* 0x0005e20000100800 */
[----:B------:R-:W-:-:S02]  /*0280*/  SHF.R.S32.HI R3, RZ, 0x9, R3 ;  /* 0x00000009ff037819 */ /* 0x000fc40000011403 */
[----:B------:R-:W-:Y:S02]  /*0290*/  CS2R R62, SRZ ;  /* 0x00000000003e7805 */ /* 0x000fe4000001ff00 */
[----:B------:R-:W-:Y:S01]  /*02a0*/  CS2R R64, SRZ ;  /* 0x0000000000407805 */ /* 0x000fe2000001ff00 */
[----:B------:R2:W-:Y:S01]  /*02b0*/  STL [R1+0x1c24], RZ ;  /* 0x001c24ff01007387 */ /* 0x0005e20000100800 */
[----:B------:R-:W-:Y:S01]  /*02c0*/  CS2R R66, SRZ ;  /* 0x0000000000427805 */ /* 0x000fe2000001ff00 */
[----:B------:R-:W-:Y:S01]  /*02d0*/  IMAD.SHL.U32 R6, R3, 0x4, RZ ;  /* 0x0000000403067824 */ /* 0x000fe200078e00ff */
[----:B------:R-:W-:Y:S01]  /*02e0*/  CS2R R68, SRZ ;  /* 0x0000000000447805 */ /* 0x000fe2000001ff00 */
[----:B------:R2:W-:Y:S01]  /*02f0*/  STL [R1+0x1c28], RZ ;  /* 0x001c28ff01007387 */ /* 0x0005e20000100800 */
[----:B------:R-:W-:Y:S02]  /*0300*/  CS2R R70, SRZ ;  /* 0x0000000000467805 */ /* 0x000fe4000001ff00 */
[----:B------:R-:W-:-:S02]  /*0310*/  CS2R R72, SRZ ;  /* 0x0000000000487805 */ /* 0x000fc4000001ff00 */
[-C--:B------:R-:W-:Y:S01]  /*0320*/  IABS R9, R6.reuse ;  /* 0x0000000600097213 */ /* 0x080fe20000000000 */
[----:B------:R2:W-:Y:S01]  /*0330*/  STL [R1+0x1c2c], RZ ;  /* 0x001c2cff01007387 */ /* 0x0005e20000100800 */
[----:B------:R-:W-:Y:S02]  /*0340*/  IABS R12, R6 ;  /* 0x00000006000c7213 */ /* 0x000fe40000000000 */
[----:B------:R-:W-:Y:S01]  /*0350*/  CS2R R74, SRZ ;  /* 0x00000000004a7805 */ /* 0x000fe2000001ff00 */
[----:B------:R-:W0:Y:S01]  /*0360*/  I2F.RP R0, R9 ;  /* 0x0000000900007306 */ /* 0x000e220000209400 */
        /* <DEDUP_REMOVED lines=13> */
[----:B------:R-:W-:Y:S01]  /*0440*/  CS2R R94, SRZ ;  /* 0x00000000005e7805 */ /* 0x000fe2000001ff00 */
[----:B0-----:R-:W0:Y:S01]  /*0450*/  MUFU.RCP R0, R0 ;  /* 0x0000000000007308 */ /* 0x001e220000001000 */
        /* <DEDUP_REMOVED lines=18> */
[----:B------:R-:W-:Y:S01]  /*0580*/  IMAD.MOV R0, RZ, RZ, -R12 ;  /* 0x000000ffff007224 */ /* 0x000fe200078e0a0c */
[----:B------:R-:W-:Y:S01]  /*0590*/  CS2R R120, SRZ ;  /* 0x0000000000787805 */ /* 0x000fe2000001ff00 */
[----:B------:R0:W1:Y:S01]  /*05a0*/  F2I.FTZ.U32.TRUNC.NTZ R3, R2 ;  /* 0x0000000200037305 */ /* 0x000062000021f000 */
        /* <DEDUP_REMOVED lines=9> */
[----:B0-----:R-:W-:Y:S01]  /*0640*/  IMAD.MOV.U32 R2, RZ, RZ, RZ ;  /* 0x000000ffff027224 */ /* 0x001fe200078e00ff */
[----:B------:R-:W-:-:S02]  /*0650*/  CS2R R134, SRZ ;  /* 0x0000000000867805 */ /* 0x000fc4000001ff00 */
[----:B------:R-:W-:Y:S01]  /*0660*/  CS2R R136, SRZ ;  /* 0x0000000000887805 */ /* 0x000fe2000001ff00 */
[----:B------:R2:W-:Y:S01]  /*0670*/  STL [R1+0x1c60], RZ ;  /* 0x001c60ff01007387 */ /* 0x0005e20000100800 */
[----:B------:R-:W-:Y:S01]  /*0680*/  CS2R R138, SRZ ;  /* 0x00000000008a7805 */ /* 0x000fe2000001ff00 */
[--C-:B-1----:R-:W-:Y:S01]  /*0690*/  IMAD.MOV R8, RZ, RZ, -R3.reuse ;  /* 0x000000ffff087224 */ /* 0x102fe200078e0a03 */
[----:B------:R-:W-:Y:S01]  /*06a0*/  CS2R R140, SRZ ;  /* 0x00000000008c7805 */ /* 0x000fe2000001ff00 */
[----:B------:R2:W-:Y:S01]  /*06b0*/  STL [R1+0x1c64], RZ ;  /* 0x001c64ff01007387 */ /* 0x0005e20000100800 */
[----:B------:R-:W-:Y:S01]  /*06c0*/  CS2R R142, SRZ ;  /* 0x00000000008e7805 */ /* 0x000fe2000001ff00 */
[----:B------:R-:W-:Y:S01]  /*06d0*/  IMAD R11, R8, R9, RZ ;  /* 0x00000009080b7224 */ /* 0x000fe200078e02ff */
[----:B------:R-:W-:Y:S01]  /*06e0*/  CS2R R144, SRZ ;  /* 0x0000000000907805 */ /* 0x000fe2000001ff00 */
[----:B------:R2:W-:Y:S01]  /*06f0*/  STL [R1+0x1c68], RZ ;  /* 0x001c68ff01007387 */ /* 0x0005e20000100800 */
[----:B------:R-:W-:Y:S01]  /*0700*/  IMAD.MOV.U32 R8, RZ, RZ, R10 ;  /* 0x000000ffff087224 */ /* 0x000fe200078e000a */
[----:B------:R-:W-:Y:S01]  /*0710*/  CS2R R146, SRZ ;  /* 0x0000000000927805 */ /* 0x000fe2000001ff00 */
[----:B------:R-:W-:Y:S01]  /*0720*/  IMAD.HI.U32 R3, R3, R11, R2 ;  /* 0x0000000b03037227 */ /* 0x000fe200078e0002 */
[----:B------:R2:W-:Y:S01]  /*0730*/  STL [R1+0x1c6c], RZ ;  /* 0x001c6cff01007387 */ /* 0x0005e20000100800 */
[----:B------:R-:W-:-:S02]  /*0740*/  CS2R R148, SRZ ;  /* 0x0000000000947805 */ /* 0x000fc4000001ff00 */
[----:B------:R-:W-:Y:S01]  /*0750*/  CS2R R150, SRZ ;  /* 0x0000000000967805 */ /* 0x000fe2000001ff00 */
[----:B------:R2:W-:Y:S01]  /*0760*/  STL [R1+0x1c70], RZ ;  /* 0x001c70ff01007387 */ /* 0x0005e20000100800 */
[----:B------:R-:W-:-:S03]  /*0770*/  IMAD.HI.U32 R3, R3, R8, RZ ;  /* 0x0000000803037227 */ /* 0x000fc600078e00ff */
[----:B------:R2:W-:Y:S01]  /*0780*/  STL [R1+0x1c74], RZ ;  /* 0x001c74ff01007387 */ /* 0x0005e20000100800 */
[----:B------:R-:W-:-:S03]  /*0790*/  IMAD R0, R3, R0, R8 ;  /* 0x0000000003007224 */ /* 0x000fc600078e0208 */
[----:B------:R2:W-:Y:S02]  /*07a0*/  STL [R1+0x1c78], RZ ;  /* 0x001c78ff01007387 */ /* 0x0005e40000100800 */
[----:B------:R-:W-:Y:S02]  /*07b0*/  ISETP.GT.U32.AND P1, PT, R9, R0, PT ;  /* 0x000000000900720c */ /* 0x000fe40003f24070 */
[----:B------:R2:W-:Y:S04]  /*07c0*/  STL [R1+0x1c7c], RZ ;  /* 0x001c7cff01007387 */ /* 0x0005e80000100800 */
[----:B------:R2:W-:Y:S04]  /*07d0*/  STL [R1+0x1c80], RZ ;  /* 0x001c80ff01007387 */ /* 0x0005e80000100800 */
[----:B------:R2:W-:Y:S03]  /*07e0*/  STL [R1+0x1c84], RZ ;  /* 0x001c84ff01007387 */ /* 0x0005e60000100800 */
[----:B------:R-:W-:Y:S01]  /*07f0*/  @!P1 IMAD.IADD R0, R0, 0x1, -R9 ;  /* 0x0000000100009824 */ /* 0x000fe200078e0a09 */
[----:B------:R2:W-:Y:S01]  /*0800*/  STL [R1+0x1c88], RZ ;  /* 0x001c88ff01007387 */ /* 0x0005e20000100800 */
[----:B------:R-:W-:Y:S01]  /*0810*/  @!P1 VIADD R3, R3, 0x1 ;  /* 0x0000000103039836 */ /* 0x000fe20000000000 */
[----:B------:R-:W-:-:S02]  /*0820*/  ISETP.NE.AND P1, PT, R6, RZ, PT ;  /* 0x000000ff0600720c */ /* 0x000fc40003f25270 */
[----:B------:R2:W-:Y:S01]  /*0830*/  STL [R1+0x1c8c], RZ ;  /* 0x001c8cff01007387 */ /* 0x0005e20000100800 */
[----:B------:R-:W-:Y:S02]  /*0840*/  ISETP.GE.U32.AND P0, PT, R0, R9, PT ;  /* 0x000000090000720c */ /* 0x000fe40003f06070 */
[----:B------:R-:W-:Y:S01]  /*0850*/  LOP3.LUT R0, R7, R6, RZ, 0x3c, !PT ;  /* 0x0000000607007212 */ /* 0x000fe200078e3cff */
[----:B------:R2:W-:Y:S03]  /*0860*/  STL [R1+0x1c90], RZ ;  /* 0x001c90ff01007387 */ /* 0x0005e60000100800 */
[----:B------:R-:W-:Y:S01]  /*0870*/  ISETP.GE.AND P2, PT, R0, RZ, PT ;  /* 0x000000ff0000720c */ /* 0x000fe20003f46270 */
[----:B------:R2:W-:Y:S01]  /*0880*/  STL [R1+0x1c94], RZ ;  /* 0x001c94ff01007387 */ /* 0x0005e20000100800 */
[----:B------:R-:W-:-:S03]  /*0890*/  VIADD R0, R4, 0x1ff ;  /* 0x000001ff04007836 */ /* 0x000fc60000000000 */
[----:B------:R2:W-:Y:S02]  /*08a0*/  STL [R1+0x1c98], RZ ;  /* 0x001c98ff01007387 */ /* 0x0005e40000100800 */
[----:B------:R-:W-:Y:S02]  /*08b0*/  @P0 VIADD R3, R3, 0x1 ;  /* 0x0000000103030836 */ /* 0x000fe40000000000 */
[----:B------:R2:W-:Y:S02]  /*08c0*/  STL [R1+0x1c9c], RZ ;  /* 0x001c9cff01007387 */ /* 0x0005e40000100800 */
[----:B------:R-:W-:Y:S01]  /*08d0*/  IMAD.MOV.U32 R2, RZ, RZ, R3 ;  /* 0x000000ffff027224 */ /* 0x000fe200078e0003 */
[----:B------:R-:W-:Y:S01]  /*08e0*/  SHF.R.S32.HI R3, RZ, 0x1f, R0 ;  /* 0x0000001fff037819 */ /* 0x000fe20000011400 */
[----:B------:R2:W-:Y:S02]  /*08f0*/  STL [R1+0x1ca0], RZ ;  /* 0x001ca0ff01007387 */ /* 0x0005e40000100800 */
[----:B------:R-:W-:Y:S01]  /*0900*/  @!P2 IMAD.MOV R2, RZ, RZ, -R2 ;  /* 0x000000ffff02a224 */ /* 0x000fe200078e0a02 */
[----:B------:R-:W-:Y:S01]  /*0910*/  @!P1 LOP3.LUT R2, RZ, R6, RZ, 0x33, !PT ;  /* 0x00000006ff029212 */ /* 0x000fe200078e33ff */
[----:B------:R2:W-:Y:S01]  /*0920*/  STL [R1+0x1ca4], RZ ;  /* 0x001ca4ff01007387 */ /* 0x0005e20000100800 */
[----:B------:R-:W-:-:S03]  /*0930*/  LEA.HI R3, R3, R0, RZ, 0x9 ;  /* 0x0000000003037211 */ /* 0x000fc600078f48ff */
[----:B------:R2:W-:Y:S01]  /*0940*/  STL [R1+0x1ca8], RZ ;  /* 0x001ca8ff01007387 */ /* 0x0005e20000100800 */
[----:B------:R-:W-:Y:S02]  /*0950*/  IMAD.SHL.U32 R10, R2, 0x4, RZ ;  /* 0x00000004020a7824 */ /* 0x000fe400078e00ff */
[----:B------:R-:W-:Y:S01]  /*0960*/  IMAD.MOV R2, RZ, RZ, -R2 ;  /* 0x000000ffff027224 */ /* 0x000fe200078e0a02 */
[----:B------:R2:W-:Y:S02]  /*0970*/  STL [R1+0x1cac], RZ ;  /* 0x001cacff01007387 */ /* 0x0005e40000100800 */
[----:B------:R-:W-:Y:S01]  /*0980*/  LEA.HI.SX32 R3, R3, -R10, 0x17 ;  /* 0x8000000a03037211 */ /* 0x000fe200078fbaff */
[----:B------:R-:W-:Y:S01]  /*0990*/  IMAD R13, R6, R2, R7 ;  /* 0x00000002060d7224 */ /* 0x000fe200078e0207 */
[----:B------:R2:W-:Y:S02]  /*09a0*/  STL [R1+0x1cb0], RZ ;  /* 0x001cb0ff01007387 */ /* 0x0005e40000100800 */
[----:B------:R-:W-:-:S02]  /*09b0*/  VIMNMX R12, R3, 0x4, PT ;  /* 0x00000004030c7848 */ /* 0x000fc40003fe0100 */
[----:B------:R2:W-:Y:S01]  /*09c0*/  STL [R1+0x1cb4], RZ ;  /* 0x001cb4ff01007387 */ /* 0x0005e20000100800 */
[----:B------:R-:W-:Y:S02]  /*09d0*/  IABS R11, R13 ;  /* 0x0000000d000b7213 */ /* 0x000fe40000000000 */
[-C--:B------:R-:W-:Y:S01]  /*09e0*/  IABS R9, R12.reuse ;  /* 0x0000000c00097213 */ /* 0x080fe20000000000 */
[----:B------:R2:W-:Y:S01]  /*09f0*/  STL [R1+0x1cb8], RZ ;  /* 0x001cb8ff01007387 */ /* 0x0005e20000100800 */
[----:B------:R-:W-:Y:S02]  /*0a00*/  IABS R6, R12 ;  /* 0x0000000c00067213 */ /* 0x000fe40000000000 */
[----:B------:R-:W0:Y:S01]  /*0a10*/  I2F.RP R0, R9 ;  /* 0x0000000900007306 */ /* 0x000e220000209400 */
[----:B------:R2:W-:Y:S04]  /*0a20*/  STL [R1+0x1cbc], RZ ;  /* 0x001cbcff01007387 */ /* 0x0005e80000100800 */
[----:B------:R2:W-:Y:S04]  /*0a30*/  STL [R1+0x1cc0], RZ ;  /* 0x001cc0ff01007387 */ /* 0x0005e80000100800 */
[----:B------:R2:W-:Y:S04]  /*0a40*/  STL [R1+0x1cc4], RZ ;  /* 0x001cc4ff01007387 */ /* 0x0005e80000100800 */
[----:B------:R2:W-:Y:S01]  /*0a50*/  STL [R1+0x1cc8], RZ ;  /* 0x001cc8ff01007387 */ /* 0x0005e20000100800 */
[----:B0-----:R-:W0:Y:S03]  /*0a60*/  MUFU.RCP R0, R0 ;  /* 0x0000000000007308 */ /* 0x001e260000001000 */
[----:B------:R2:W-:Y:S04]  /*0a70*/  STL [R1+0x1ccc], RZ ;  /* 0x001cccff01007387 */ /* 0x0005e80000100800 */
[----:B------:R2:W-:Y:S04]  /*0a80*/  STL [R1+0x1cd0], RZ ;  /* 0x001cd0ff01007387 */ /* 0x0005e80000100800 */
[----:B------:R2:W-:Y:S04]  /*0a90*/  STL [R1+0x1cd4], RZ ;  /* 0x001cd4ff01007387 */ /* 0x0005e80000100800 */
[----:B------:R2:W-:Y:S01]  /*0aa0*/  STL [R1+0x1cd8], RZ ;  /* 0x001cd8ff01007387 */ /* 0x0005e20000100800 */
[----:B0-----:R-:W-:-:S03]  /*0ab0*/  VIADD R3, R0, 0xffffffe ;  /* 0x0ffffffe00037836 */ /* 0x001fc60000000000 */
[----:B------:R2:W-:Y:S01]  /*0ac0*/  STL [R1+0x1cdc], RZ ;  /* 0x001cdcff01007387 */ /* 0x0005e20000100800 */
[----:B------:R-:W-:-:S03]  /*0ad0*/  IMAD.MOV R0, RZ, RZ, -R6 ;  /* 0x000000ffff007224 */ /* 0x000fc600078e0a06 */
[----:B------:R2:W-:Y:S01]  /*0ae0*/  STL [R1+0x1ce0], RZ ;  /* 0x001ce0ff01007387 */ /* 0x0005e20000100800 */
[----:B------:R-:W0:Y:S03]  /*0af0*/  F2I.FTZ.U32.TRUNC.NTZ R3, R3 ;  /* 0x0000000300037305 */ /* 0x000e26000021f000 */
[----:B------:R2:W-:Y:S04]  /*0b00*/  STL [R1+0x1ce4], RZ ;  /* 0x001ce4ff01007387 */ /* 0x0005e80000100800 */
[----:B------:R2:W-:Y:S04]  /*0b10*/  STL [R1+0x1ce8], RZ ;  /* 0x001ce8ff01007387 */ /* 0x0005e80000100800 */
[----:B------:R2:W-:Y:S04]  /*0b20*/  STL [R1+0x1cec], RZ ;  /* 0x001cecff01007387 */ /* 0x0005e80000100800 */
[----:B------:R2:W-:Y:S01]  /*0b30*/  STL [R1+0x1cf0], RZ ;  /* 0x001cf0ff01007387 */ /* 0x0005e20000100800 */
[----:B0-----:R-:W-:-:S03]  /*0b40*/  IMAD.MOV R8, RZ, RZ, -R3 ;  /* 0x000000ffff087224 */ /* 0x001fc600078e0a03 */
[----:B------:R2:W-:Y:S01]  /*0b50*/  STL [R1+0x1cf4], RZ ;  /* 0x001cf4ff01007387 */ /* 0x0005e20000100800 */
[----:B------:R-:W-:-:S03]  /*0b60*/  IMAD.MOV.U32 R2, RZ, RZ, R8 ;  /* 0x000000ffff027224 */ /* 0x000fc600078e0008 */
[----:B------:R2:W-:Y:S01]  /*0b70*/  STL [R1+0x1cf8], RZ ;  /* 0x001cf8ff01007387 */ /* 0x0005e20000100800 */
[----:B------:R-:W-:Y:S02]  /*0b80*/  IMAD R7, R2, R9, RZ ;  /* 0x0000000902077224 */ /* 0x000fe400078e02ff */
[----:B------:R-:W-:Y:S01]  /*0b90*/  IMAD.MOV.U32 R2, RZ, RZ, RZ ;  /* 0x000000ffff027224 */ /* 0x000fe200078e00ff */
[----:B------:R2:W-:Y:S03]  /*0ba0*/  STL [R1+0x1cfc], RZ ;  /* 0x001cfcff01007387 */ /* 0x0005e60000100800 */
[----:B------:R-:W-:Y:S01]  /*0bb0*/  IMAD.HI.U32 R2, R3, R7, R2 ;  /* 0x0000000703027227 */ /* 0x000fe200078e0002 */
[----:B------:R2:W-:Y:S04]  /*0bc0*/  STL [R1+0x1d00], RZ ;  /* 0x001d00ff01007387 */ /* 0x0005e80000100800 */
        /* <DEDUP_REMOVED lines=19> */
[----:B------:R-:W0:Y:S03]  /*0d00*/  LDC R0, c[0x0][0x230] ;  /* 0x00008c00ff007b82 */ /* 0x000e260000000800 */
[----:B------:R2:W-:Y:S02]  /*0d10*/  STL [R1+0x1d2c], RZ ;  /* 0x001d2cff01007387 */ /* 0x0005e40000100800 */
[----:B------:R-:W-:-:S02]  /*0d20*/  @P0 VIADD R8, R8, 0x1 ;  /* 0x0000000108080836 */ /* 0x000fc40000000000 */
[----:B------:R2:W-:Y:S04]  /*0d30*/  STL [R1+0x1d30], RZ ;  /* 0x001d30ff01007387 */ /* 0x0005e80000100800 */
[----:B------:R2:W-:Y:S01]  /*0d40*/  STL [R1+0x1d34], RZ ;  /* 0x001d34ff01007387 */ /* 0x0005e20000100800 */
[----:B------:R-:W-:Y:S01]  /*0d50*/  @!P2 IMAD.MOV R8, RZ, RZ, -R8 ;  /* 0x000000ffff08a224 */ /* 0x000fe200078e0a08 */
[----:B------:R-:W-:Y:S02]  /*0d60*/  @!P1 LOP3.LUT R8, RZ, R12, RZ, 0x33, !PT ;  /* 0x0000000cff089212 */ /* 0x000fe400078e33ff */
[----:B------:R2:W-:Y:S03]  /*0d70*/  STL [R1+0x1d38], RZ ;  /* 0x001d38ff01007387 */ /* 0x0005e60000100800 */
[----:B------:R-:W-:Y:S01]  /*0d80*/  IMAD.MOV R9, RZ, RZ, -R8 ;  /* 0x000000ffff097224 */ /* 0x000fe200078e0a08 */
[----:B------:R2:W-:Y:S01]  /*0d90*/  STL [R1+0x1d3c], RZ ;  /* 0x001d3cff01007387 */ /* 0x0005e20000100800 */
[----:B------:R-:W-:-:S02]  /*0da0*/  IMAD.SHL.U32 R8, R8, 0x200, RZ ;  /* 0x0000020008087824 */ /* 0x000fc400078e00ff */
[----:B------:R-:W-:Y:S01]  /*0db0*/  IMAD R9, R12, R9, R13 ;  /* 0x000000090c097224 */ /* 0x000fe200078e020d */
[----:B------:R2:W-:Y:S01]  /*0dc0*/  STL [R1+0x1d40], RZ ;  /* 0x001d40ff01007387 */ /* 0x0005e20000100800 */
[----:B0-----:R-:W-:Y:S02]  /*0dd0*/  VIADD R0, R0, 0x1f ;  /* 0x0000001f00007836 */ /* 0x001fe40000000000 */
[----:B------:R-:W-:Y:S01]  /*0de0*/  IMAD.IADD R9, R10, 0x1, R9 ;  /* 0x000000010a097824 */ /* 0x000fe200078e0209 */
[----:B------:R2:W-:Y:S02]  /*0df0*/  STL [R1+0x1d44], RZ ;  /* 0x001d44ff01007387 */ /* 0x0005e40000100800 */
[----:B------:R-:W-:Y:S02]  /*0e00*/  ISETP.GE.AND P0, PT, R0, 0x20, PT ;  /* 0x000000200000780c */ /* 0x000fe40003f06270 */
[----:B------:R2:W-:Y:S04]  /*0e10*/  STL [R1+0x1d48], RZ ;  /* 0x001d48ff01007387 */ /* 0x0005e80000100800 */
        /* <DEDUP_REMOVED lines=1709> */
[----:B------:R2:W-:Y:S04]  /*78f0*/  STL [R1], RZ ;  /* 0x000000ff01007387 */ /* 0x0005e80000100800 */
        /* <DEDUP_REMOVED lines=104> */
[----:B------:R2:W-:Y:S01]  /*7f80*/  STL [R1+0x1a4], RZ ;  /* 0x0001a4ff01007387 */ /* 0x0005e20000100800 */
[----:B------:R-:W0:Y:S03]  /*7f90*/  S2R R2, SR_TID.X ;  /* 0x0000000000027919 */ /* 0x000e260000002100 */
        /* <DEDUP_REMOVED lines=8> */
[----:B0-----:R-:W-:-:S02]  /*8020*/  LOP3.LUT R152, R2, 0x7f, RZ, 0xc0, !PT ;  /* 0x0000007f02987812 */ /* 0x001fc400078ec0ff */
[----:B------:R-:W-:Y:S01]  /*8030*/  LOP3.LUT R21, R2, 0x60, RZ, 0xc0, !PT ;  /* 0x0000006002157812 */ /* 0x000fe200078ec0ff */
[----:B------:R2:W-:Y:S02]  /*8040*/  STL [R1+0x1c8], RZ ;  /* 0x0001c8ff01007387 */ /* 0x0005e40000100800 */
[----:B------:R-:W-:Y:S02]  /*8050*/  IMAD R9, R9, 0x200, R152 ;  /* 0x0000020009097824 */ /* 0x000fe400078e0298 */
[----:B------:R2:W-:Y:S02]  /*8060*/  STL [R1+0x1cc], RZ ;  /* 0x0001ccff01007387 */ /* 0x0005e40000100800 */
[C---:B------:R-:W-:Y:S02]  /*8070*/  VIADD R12, R9.reuse, 0x80 ;  /* 0x00000080090c7836 */ /* 0x040fe40000000000 */
[----:B------:R2:W-:Y:S01]  /*8080*/  STL [R1+0x1d0], RZ ;  /* 0x0001d0ff01007387 */ /* 0x0005e20000100800 */
[----:B------:R-:W-:-:S02]  /*8090*/  VIADD R11, R9, 0x100 ;  /* 0x00000100090b7836 */ /* 0x000fc40000000000 */
[----:B------:R-:W-:Y:S01]  /*80a0*/  VIADD R10, R9, 0x180 ;  /* 0x00000180090a7836 */ /* 0x000fe20000000000 */
        /* <DEDUP_REMOVED lines=11> */
[----:B------:R-:W-:Y:S05]  /*8160*/  @!P0 BRA `(.L_x_0) ;  /* 0x000002b000908947 */ /* 0x000fea0003800000 */
[----:B------:R-:W-:Y:S01]  /*8170*/  IABS R20, R4 ;  /* 0x0000000400147213 */ /* 0x000fe20000000000 */
[----:B------:R-:W-:Y:S01]  /*8180*/  ULDC UR5, c[0x0][0x23c] ;  /* 0x00008f0000057ab9 */ /* 0x000fe20000000800 */
[----:B------:R-:W-:Y:S01]  /*8190*/  IABS R7, R5 ;  /* 0x0000000500077213 */ /* 0x000fe20000000000 */
[----:B------:R-:W-:Y:S01]  /*81a0*/  ULDC.64 UR6, c[0x0][0x218] ;  /* 0x0000860000067ab9 */ /* 0x000fe20000000a00 */
[----:B------:R-:W0:Y:S01]  /*81b0*/  I2F.RP R6, R20 ;  /* 0x0000001400067306 */ /* 0x000e220000209400 */
[----:B------:R-:W-:Y:S01]  /*81c0*/  IABS R19, R11 ;  /* 0x0000000b00137213 */ /* 0x000fe20000000000 */
[----:B------:R-:W-:Y:S01]  /*81d0*/  ULDC UR8, c[0x0][0x238] ;  /* 0x00008e0000087ab9 */ /* 0x000fe20000000800 */
[----:B------:R-:W-:Y:S01]  /*81e0*/  IABS R23, R9 ;  /* 0x0000000900177213 */ /* 0x000fe20000000000 */
[----:B------:R-:W-:Y:S01]  /*81f0*/  ULDC.64 UR10, c[0x0][0x210] ;  /* 0x00008400000a7ab9 */ /* 0x000fe20000000a00 */
[----:B------:R-:W-:Y:S01]  /*8200*/  LOP3.LUT R57, R2, 0x1f, RZ, 0xc0, !PT ;  /* 0x0000001f02397812 */ /* 0x000fe200078ec0ff */
[----:B------:R-:W-:-:S02]  /*8210*/  UIMAD UR41, UR8, 0x1f, URZ ;  /* 0x0000001f082978a4 */ /* 0x000fc4000f8e023f */
[----:B------:R-:W1:Y:S01]  /*8220*/  I2F.RP R3, R7 ;  /* 0x0000000700037306 */ /* 0x000e620000209400 */
[----:B------:R-:W-:Y:S02]  /*8230*/  UIMAD UR43, UR8, 0x1e, URZ ;  /* 0x0000001e082b78a4 */ /* 0x000fe4000f8e023f */
[----:B------:R-:W-:Y:S02]  /*8240*/  USHF.R.S32.HI UR42, URZ, 0x1f, UR41 ;  /* 0x0000001f3f2a7899 */ /* 0x000fe40008011429 */
[----:B------:R-:W-:Y:S02]  /*8250*/  USHF.R.S32.HI UR46, URZ, 0x1f, UR43 ;  /* 0x0000001f3f2e7899 */ /* 0x000fe4000801142b */
[----:B------:R-:W-:Y:S01]  /*8260*/  UIMAD UR47, UR8, 0x1d, URZ ;  /* 0x0000001d082f78a4 */ /* 0x000fe2000f8e023f */
[----:B0-----:R-:W0:Y:S01]  /*8270*/  MUFU.RCP R6, R6 ;  /* 0x0000000600067308 */ /* 0x001e220000001000 */
[----:B------:R-:W-:Y:S02]  /*8280*/  UIMAD UR49, UR8, 0x1c, URZ ;  /* 0x0000001c083178a4 */ /* 0x000fe4000f8e023f */
[----:B------:R-:W-:-:S02]  /*8290*/  USHF.R.S32.HI UR48, URZ, 0x1f, UR47 ;  /* 0x0000001f3f307899 */ /* 0x000fc4000801142f */
[----:B------:R-:W-:Y:S02]  /*82a0*/  USHF.R.S32.HI UR50, URZ, 0x1f, UR49 ;  /* 0x0000001f3f327899 */ /* 0x000fe40008011431 */
[----:B------:R-:W-:Y:S01]  /*82b0*/  UIMAD UR51, UR8, 0x1b, URZ ;  /* 0x0000001b083378a4 */ /* 0x000fe2000f8e023f */
[----:B-1----:R-:W1:Y:S01]  /*82c0*/  MUFU.RCP R3, R3 ;  /* 0x0000000300037308 */ /* 0x002e620000001000 */
[----:B------:R-:W-:Y:S02]  /*82d0*/  UIMAD UR56, UR8, 0x1a, URZ ;  /* 0x0000001a083878a4 */ /* 0x000fe4000f8e023f */
[----:B------:R-:W-:Y:S02]  /*82e0*/  USHF.R.S32.HI UR55, URZ, 0x1f, UR51 ;  /* 0x0000001f3f377899 */ /* 0x000fe40008011433 */
[----:B------:R-:W-:Y:S02]  /*82f0*/  USHF.R.S32.HI UR57, URZ, 0x1f, UR56 ;  /* 0x0000001f3f397899 */ /* 0x000fe40008011438 */
[----:B------:R-:W-:Y:S01]  /*8300*/  UIMAD UR58, UR8, 0x19, URZ ;  /* 0x00000019083a78a4 */ /* 0x000fe2000f8e023f */
[----:B0-----:R-:W-:Y:S01]  /*8310*/  VIADD R16, R6, 0xffffffe ;  /* 0x0ffffffe06107836 */ /* 0x001fe20000000000 */
[----:B------:R-:W-:-:S02]  /*8320*/  IABS R6, R10 ;  /* 0x0000000a00067213 */ /* 0x000fc40000000000 */
[----:B------:R-:W-:Y:S01]  /*8330*/  USHF.R.S32.HI UR13, URZ, 0x1f, UR58 ;  /* 0x0000001f3f0d7899 */ /* 0x000fe2000801143a */
[----:B------:R0:W3:Y:S01]  /*8340*/  F2I.FTZ.U32.TRUNC.NTZ R17, R16 ;  /* 0x0000001000117305 */ /* 0x0000e2000021f000 */
[----:B------:R-:W-:Y:S02]  /*8350*/  UIMAD UR12, UR8, 0x18, URZ ;  /* 0x00000018080c78a4 */ /* 0x000fe4000f8e023f */
[----:B------:R-:W-:Y:S01]  /*8360*/  USHF.R.U32.HI UR38, URZ, 0x4, UR4 ;  /* 0x000000043f267899 */ /* 0x000fe20008011604 */
[----:B-1----:R-:W-:Y:S01]  /*8370*/  VIADD R14, R3, 0xffffffe ;  /* 0x0ffffffe030e7836 */ /* 0x002fe20000000000 */
[----:B------:R-:W-:Y:S02]  /*8380*/  UIMAD UR54, UR8, 0x17, URZ ;  /* 0x00000017083678a4 */ /* 0x000fe4000f8e023f */
[----:B------:R-:W-:Y:S01]  /*8390*/  UIMAD UR17, UR8, 0x16, URZ ;  /* 0x00000016081178a4 */ /* 0x000fe2000f8e023f */
[----:B------:R1:W4:Y:S01]  /*83a0*/  F2I.FTZ.U32.TRUNC.NTZ R15, R14 ;  /* 0x0000000e000f7305 */ /* 0x000322000021f000 */
[----:B0-----:R-:W-:Y:S01]  /*83b0*/  IMAD.MOV.U32 R16, RZ, RZ, RZ ;  /* 0x000000ffff107224 */ /* 0x001fe200078e00ff */
[----:B------:R-:W-:-:S02]  /*83c0*/  UIMAD UR60, UR8, 0x15, URZ ;  /* 0x00000015083c78a4 */ /* 0x000fc4000f8e023f */
[----:B------:R-:W-:Y:S02]  /*83d0*/  UIMAD UR20, UR8, 0x14, URZ ;  /* 0x00000014081478a4 */ /* 0x000fe4000f8e023f */
[----:B------:R-:W-:Y:S01]  /*83e0*/  UIMAD UR28, UR8, 0x13, URZ ;  /* 0x00000013081c78a4 */ /* 0x000fe2000f8e023f */
[----:B---3--:R-:W-:Y:S01]  /*83f0*/  IMAD.MOV R13, RZ, RZ, -R17 ;  /* 0x000000ffff0d7224 */ /* 0x008fe200078e0a11 */
[----:B------:R-:W-:Y:S01]  /*8400*/  UIMAD UR36, UR8, 0x12, URZ ;  /* 0x00000012082478a4 */ /* 0x000fe2000f8e023f */
[----:B-1----:R-:W-:Y:S01]  /*8410*/  IMAD.MOV.U32 R14, RZ, RZ, RZ ;  /* 0x000000ffff0e7224 */ /* 0x002fe200078e00ff */
[----:B------:R-:W-:Y:S01]  /*8420*/  UIMAD UR44, UR8, 0x11, URZ ;  /* 0x00000011082c78a4 */ /* 0x000fe2000f8e023f */
[----:B------:R-:W-:Y:S01]  /*8430*/  IMAD R13, R13, R20, RZ ;  /* 0x000000140d0d7224 */ /* 0x000fe200078e02ff */
[----:B------:R-:W-:Y:S02]  /*8440*/  USHF.L.U32 UR9, UR8, 0x4, URZ ;  /* 0x0000000408097899 */ /* 0x000fe4000800063f */
[----:B------:R-:W-:Y:S01]  /*8450*/  UIMAD UR14, UR8, 0xf, URZ ;  /* 0x0000000f080e78a4 */ /* 0x000fe2000f8e023f */
[----:B----4-:R-:W-:Y:S01]  /*8460*/  IMAD.MOV R18, RZ, RZ, -R15 ;  /* 0x000000ffff127224 */ /* 0x010fe200078e0a0f */
[----:B------:R-:W-:Y:S01]  /*8470*/  UIMAD UR15, UR8, 0xe, URZ ;  /* 0x0000000e080f78a4 */ /* 0x000fe2000f8e023f */
[----:B------:R-:W-:Y:S01]  /*8480*/  IMAD.HI.U32 R16, R17, R13, R16 ;  /* 0x0000000d11107227 */ /* 0x000fe200078e0010 */
[----:B------:R-:W-:-:S02]  /*8490*/  UIMAD UR18, UR8, 0xd, URZ ;  /* 0x0000000d081278a4 */ /* 0x000fc4000f8e023f */
[----:B------:R-:W-:Y:S01]  /*84a0*/  UIMAD UR19, UR8, 0xc, URZ ;  /* 0x0000000c081378a4 */ /* 0x000fe2000f8e023f */
[----:B------:R-:W-:Y:S01]  /*84b0*/  IMAD.MOV.U32 R17, RZ, RZ, R6 ;  /* 0x000000ffff117224 */ /* 0x000fe200078e0006 */
[----:B------:R-:W-:Y:S01]  /*84c0*/  LEA.HI R6, R21, R8, RZ, 0x1b ;  /* 0x0000000815067211 */ /* 0x000fe200078fd8ff */
[----:B------:R-:W-:Y:S01]  /*84d0*/  IMAD R3, R18, R7, RZ ;  /* 0x0000000712037224 */ /* 0x000fe200078e02ff */
[----:B------:R-:W-:Y:S01]  /*84e0*/  IABS R21, R12 ;  /* 0x0000000c00157213 */ /* 0x000fe20000000000 */
[----:B------:R-:W-:Y:S01]  /*84f0*/  IMAD.HI.U32 R13, R16, R17, RZ ;  /* 0x00000011100d7227 */ /* 0x000fe200078e00ff */
[----:B------:R-:W-:Y:S01]  /*8500*/  IABS R38, R6 ;  /* 0x0000000600267213 */ /* 0x000fe20000000000 */
[----:B------:R-:W-:Y:S02]  /*8510*/  UIMAD UR22, UR8, 0xb, URZ ;  /* 0x0000000b081678a4 */ /* 0x000fe4000f8e023f */
[----:B------:R-:W-:Y:S01]  /*8520*/  IMAD.HI.U32 R3, R15, R3, R14 ;  /* 0x000000030f037227 */ /* 0x000fe200078e000e */
[----:B------:R-:W-:-:S02]  /*8530*/  UIMAD UR23, UR8, 0xa, URZ ;  /* 0x0000000a081778a4 */ /* 0x000fc4000f8e023f */
[----:B------:R-:W-:Y:S01]  /*8540*/  UIMAD UR24, UR8, 0x9, URZ ;  /* 0x00000009081878a4 */ /* 0x000fe2000f8e023f */
[----:B------:R-:W-:Y:S01]  /*8550*/  IMAD.HI.U32 R14, R16, R19, RZ ;  /* 0x00000013100e7227 */ /* 0x000fe200078e00ff */
[----:B------:R-:W-:Y:S02]  /*8560*/  USHF.L.U32 UR25, UR8, 0x3, URZ ;  /* 0x0000000308197899 */ /* 0x000fe4000800063f */
[----:B------:R-:W-:Y:S01]  /*8570*/  UIMAD UR30, UR8, 0x7, URZ ;  /* 0x00000007081e78a4 */ /* 0x000fe2000f8e023f */
[----:B------:R-:W-:Y:S01]  /*8580*/  IMAD.MOV R13, RZ, RZ, -R13 ;  /* 0x000000ffff0d7224 */ /* 0x000fe200078e0a0d */
[----:B------:R-:W-:Y:S01]  /*8590*/  UIMAD UR31, UR8, 0x6, URZ ;  /* 0x00000006081f78a4 */ /* 0x000fe2000f8e023f */
[----:B------:R-:W-:Y:S01]  /*85a0*/  IMAD.MOV R18, RZ, RZ, -R14 ;  /* 0x000000ffff127224 */ /* 0x000fe200078e0a0e */
[----:B------:R-:W-:Y:S01]  /*85b0*/  UIMAD UR32, UR8, 0x5, URZ ;  /* 0x00000005082078a4 */ /* 0x000fe2000f8e023f */
[----:B------:R-:W-:Y:S01]  /*85c0*/  IMAD R15, R20, R13, R17 ;  /* 0x0000000d140f7224 */ /* 0x000fe200078e0211 */
[----:B------:R-:W-:Y:S01]  /*85d0*/  USHF.L.U32 UR33, UR8, 0x2, URZ ;  /* 0x0000000208217899 */ /* 0x000fe2000800063f */
[----:B------:R-:W-:Y:S01]  /*85e0*/  IMAD.HI.U32 R14, R16, R21, RZ ;  /* 0x00000015100e7227 */ /* 0x000fe200078e00ff */
[----:B------:R-:W-:-:S02]  /*85f0*/  UIMAD UR34, UR8, 0x3, URZ ;  /* 0x00000003082278a4 */ /* 0x000fc4000f8e023f */
[----:B------:R-:W-:Y:S01]  /*8600*/  ISETP.GT.U32.AND P0, PT, R20, R15, PT ;  /* 0x0000000f1400720c */ /* 0x000fe20003f04070 */
[----:B------:R-:W-:Y:S01]  /*8610*/  IMAD.HI.U32 R17, R16, R23, RZ ;  /* 0x0000001710117227 */ /* 0x000fe200078e00ff */
[----:B------:R-:W-:Y:S02]  /*8620*/  USHF.L.U32 UR35, UR8, 0x1, URZ ;  /* 0x0000000108237899 */ /* 0x000fe4000800063f */
[----:B------:R-:W-:Y:S01]  /*8630*/  USGXT.U32 UR38, UR38, 0xe ;  /* 0x0000000e2626789a */ /* 0x000fe20008000000 */
[C---:B------:R-:W-:Y:S01]  /*8640*/  IMAD R16, R20.reuse, R18, R19 ;  /* 0x0000001214107224 */ /* 0x040fe200078e0213 */
[----:B------:R-:W-:Y:S01]  /*8650*/  SHF.R.S32.HI R19, RZ, 0x1f, R0 ;  /* 0x0000001fff137819 */ /* 0x000fe20000011400 */
[----:B------:R-:W-:Y:S01]  /*8660*/  IMAD.MOV R18, RZ, RZ, -R17 ;  /* 0x000000ffff127224 */ /* 0x000fe200078e0a11 */
[----:B------:R-:W-:Y:S01]  /*8670*/  UMOV UR26, 0xfffffe00 ;  /* 0xfffffe00001a7882 */ /* 0x000fe20000000000 */
[----:B------:R-:W-:Y:S01]  /*8680*/  IMAD.MOV R14, RZ, RZ, -R14 ;  /* 0x000000ffff0e7224 */ /* 0x000fe200078e0a0e */
[C---:B------:R-:W-:Y:S01]  /*8690*/  ISETP.GT.U32.AND P1, PT, R20.reuse, R16, PT ;  /* 0x000000101400720c */ /* 0x040fe20003f24070 */
[C---:B------:R-:W-:Y:S01]  /*86a0*/  IMAD R18, R20.reuse, R18, R23 ;  /* 0x0000001214127224 */ /* 0x040fe200078e0217 */
[----:B------:R-:W-:Y:S01]  /*86b0*/  LEA.HI R130, R19, R0, RZ, 0x5 ;  /* 0x0000000013827211 */ /* 0x000fe200078f28ff */
[C---:B------:R-:W-:Y:S01]  /*86c0*/  IMAD R17, R20.reuse, R14, R21 ;  /* 0x0000000e14117224 */ /* 0x040fe200078e0215 */
[----:B------:R-:W-:Y:S01]  /*86d0*/  UMOV UR27, 0x3fffffef ;  /* 0x3fffffef001b7882 */ /* 0x000fe20000000000 */
[--C-:B------:R-:W-:Y:S01]  /*86e0*/  @!P0 IMAD.IADD R15, R15, 0x1, -R20.reuse ;  /* 0x000000010f0f8824 */ /* 0x100fe200078e0a14 */
[C---:B------:R-:W-:Y:S01]  /*86f0*/  ISETP.GT.U32.AND P4, PT, R20.reuse, R18, PT ;  /* 0x000000121400720c */ /* 0x040fe20003f84070 */
[----:B------:R-:W-:Y:S01]  /*8700*/  IMAD.HI.U32 R13, R3, R38, RZ ;  /* 0x00000026030d7227 */ /* 0x000fe200078e00ff */
[C---:B------:R-:W-:Y:S01]  /*8710*/  ISETP.GT.U32.AND P2, PT, R20.reuse, R17, PT ;  /* 0x000000111400720c */ /* 0x040fe20003f44070 */
[----:B------:R-:W-:Y:S01]  /*8720*/  USHF.R.S32.HI UR16, URZ, 0x1f, UR54 ;  /* 0x0000001f3f107899 */ /* 0x000fe20008011436 */
[----:B------:R-:W-:Y:S01]  /*8730*/  ISETP.GT.U32.AND P5, PT, R20, R15, PT ;  /* 0x0000000f1400720c */ /* 0x000fe20003fa4070 */
[----:B------:R-:W-:Y:S01]  /*8740*/  IMAD.MOV R13, RZ, RZ, -R13 ;  /* 0x000000ffff0d7224 */ /* 0x000fe200078e0a0d */
[----:B------:R-:W-:Y:S01]  /*8750*/  USHF.R.S32.HI UR61, URZ, 0x1f, UR17 ;  /* 0x0000001f3f3d7899 */ /* 0x000fe20008011411 */
[----:B------:R-:W-:Y:S01]  /*8760*/  @!P1 IMAD.IADD R16, R16, 0x1, -R20 ;  /* 0x0000000110109824 */ /* 0x000fe200078e0a14 */
[----:B------:R-:W-:Y:S01]  /*8770*/  USHF.R.S32.HI UR21, URZ, 0x1f, UR60 ;  /* 0x0000001f3f157899 */ /* 0x000fe2000801143c */
[----:B------:R-:W-:Y:S01]  /*8780*/  IMAD R38, R7, R13, R38 ;  /* 0x0000000d07267224 */ /* 0x000fe200078e0226 */
[----:B------:R-:W-:Y:S01]  /*8790*/  USHF.R.S32.HI UR29, URZ, 0x1f, UR20 ;  /* 0x0000001f3f1d7899 */ /* 0x000fe20008011414 */
[----:B------:R-:W-:Y:S01]  /*87a0*/  VIADD R13, R6, 0x1f8 ;  /* 0x000001f8060d7836 */ /* 0x000fe20000000000 */
[----:B------:R-:W-:Y:S01]  /*87b0*/  ISETP.GT.U32.AND P6, PT, R20, R16, PT ;  /* 0x000000101400720c */ /* 0x000fe20003fc4070 */
[--C-:B------:R-:W-:Y:S01]  /*87c0*/  @!P4 IMAD.IADD R18, R18, 0x1, -R20.reuse ;  /* 0x000000011212c824 */ /* 0x100fe200078e0a14 */
[----:B------:R-:W-:Y:S01]  /*87d0*/  USHF.R.S32.HI UR37, URZ, 0x1f, UR28 ;  /* 0x0000001f3f257899 */ /* 0x000fe2000801141c */
[--C-:B------:R-:W-:Y:S01]  /*87e0*/  @!P2 IMAD.IADD R17, R17, 0x1, -R20.reuse ;  /* 0x000000011111a824 */ /* 0x100fe200078e0a14 */
[----:B------:R-:W-:Y:S01]  /*87f0*/  IABS R66, R13 ;  /* 0x0000000d00427213 */ /* 0x000fe20000000000 */
[--C-:B------:R-:W-:Y:S01]  /*8800*/  @!P5 IMAD.IADD R15, R15, 0x1, -R20.reuse ;  /* 0x000000010f0fd824 */ /* 0x100fe200078e0a14 */
[----:B------:R-:W-:Y:S01]  /*8810*/  ISETP.GT.U32.AND P4, PT, R20, R18, PT ;  /* 0x000000121400720c */ /* 0x000fe20003f84070 */
[----:B------:R-:W-:Y:S01]  /*8820*/  VIADD R0, R6, 0x1fc ;  /* 0x000001fc06007836 */ /* 0x000fe20000000000 */
[----:B------:R-:W-:Y:S01]  /*8830*/  ISETP.GT.U32.AND P2, PT, R20, R17, PT ;  /* 0x000000111400720c */ /* 0x000fe20003f44070 */
[C---:B------:R-:W-:Y:S01]  /*8840*/  VIADD R14, R6.reuse, 0x1f4 ;  /* 0x000001f4060e7836 */ /* 0x040fe20000000000 */
[----:B------:R-:W-:Y:S01]  /*8850*/  ISETP.GT.U32.AND P5, PT, R7, R38, PT ;  /* 0x000000260700720c */ /* 0x000fe20003fa4070 */
[----:B------:R-:W-:Y:S01]  /*8860*/  VIADD R21, R6, 0x1ec ;  /* 0x000001ec06157836 */ /* 0x000fe20000000000 */
[----:B------:R-:W-:Y:S01]  /*8870*/  ISETP.GE.AND P0, PT, R13, RZ, PT ;  /* 0x000000ff0d00720c */ /* 0x000fe20003f06270 */
[--C-:B------:R-:W-:Y:S01]  /*8880*/  @!P6 IMAD.IADD R16, R16, 0x1, -R20.reuse ;  /* 0x000000011010e824 */ /* 0x100fe200078e0a14 */
[----:B------:R-:W-:Y:S01]  /*8890*/  ISETP.GE.AND P6, PT, R10, RZ, PT ;  /* 0x000000ff0a00720c */ /* 0x000fe20003fc6270 */
[----:B------:R-:W-:Y:S01]  /*88a0*/  IMAD.HI.U32 R13, R3, R66, RZ ;  /* 0x00000042030d7227 */ /* 0x000fe200078e00ff */
[----:B------:R-:W-:Y:S01]  /*88b0*/  IABS R68, R0 ;  /* 0x0000000000447213 */ /* 0x000fe20000000000 */
[----:B------:R-:W-:Y:S01]  /*88c0*/  USHF.R.S32.HI UR45, URZ, 0x1f, UR36 ;  /* 0x0000001f3f2d7899 */ /* 0x000fe20008011424 */
[----:B------:R-:W-:Y:S01]  /*88d0*/  ISETP.GE.AND P3, PT, R0, RZ, PT ;  /* 0x000000ff0000720c */ /* 0x000fe20003f66270 */
[--C-:B------:R-:W-:Y:S01]  /*88e0*/  @!P4 IMAD.IADD R18, R18, 0x1, -R20.reuse ;  /* 0x000000011212c824 */ /* 0x100fe200078e0a14 */
[----:B------:R-:W-:Y:S01]  /*88f0*/  ISETP.GE.AND P4, PT, R12, RZ, PT ;  /* 0x000000ff0c00720c */ /* 0x000fe20003f86270 */
[----:B------:R-:W-:Y:S01]  /*8900*/  IMAD.MOV R13, RZ, RZ, -R13 ;  /* 0x000000ffff0d7224 */ /* 0x000fe200078e0a0d */
[----:B------:R-:W-:Y:S01]  /*8910*/  IABS R64, R14 ;  /* 0x0000000e00407213 */ /* 0x000fe20000000000 */
[----:B------:R-:W-:Y:S01]  /*8920*/  @!P2 IMAD.IADD R17, R17, 0x1, -R20 ;  /* 0x000000011111a824 */ /* 0x000fe200078e0a14 */
[----:B------:R-:W-:Y:S01]  /*8930*/  ISETP.GE.AND P2, PT, R11, RZ, PT ;  /* 0x000000ff0b00720c */ /* 0x000fe20003f46270 */
[----:B------:R-:W-:Y:S01]  /*8940*/  VIADD R20, R6, 0x1f0 ;  /* 0x000001f006147836 */ /* 0x000fe20000000000 */
[----:B------:R-:W-:Y:S01]  /*8950*/  ISETP.GE.AND P1, PT, R14, RZ, PT ;  /* 0x000000ff0e00720c */ /* 0x000fe20003f26270 */
[----:B------:R-:W-:Y:S01]  /*8960*/  @!P6 IMAD.MOV R15, RZ, RZ, -R15 ;  /* 0x000000ffff0fe224 */ /* 0x000fe200078e0a0f */
[----:B------:R-:W-:Y:S01]  /*8970*/  ISETP.GE.AND P6, PT, R9, RZ, PT ;  /* 0x000000ff0900720c */ /* 0x000fe20003fc6270 */
[----:B------:R-:W-:Y:S01]  /*8980*/  IMAD.HI.U32 R0, R3, R68, RZ ;  /* 0x0000004403007227 */ /* 0x000fe200078e00ff */
[----:B------:R-:W-:Y:S01]  /*8990*/  IABS R62, R20 ;  /* 0x00000014003e7213 */ /* 0x000fe20000000000 */
[----:B------:R-:W-:Y:S01]  /*89a0*/  USHF.R.S32.HI UR39, URZ, 0x1f, UR44 ;  /* 0x0000001f3f277899 */ /* 0x000fe2000801142c */
[----:B------:R-:W-:Y:S01]  /*89b0*/  IABS R70, R21 ;  /* 0x0000001500467213 */ /* 0x000fe20000000000 */
[----:B------:R-:W-:Y:S01]  /*89c0*/  IMAD R66, R7, R13, R66 ;  /* 0x0000000d07427224 */ /* 0x000fe200078e0242 */
[----:B------:R-:W-:Y:S01]  /*89d0*/  USHF.R.S32.HI UR40, URZ, 0x1f, UR9 ;  /* 0x0000001f3f287899 */ /* 0x000fe20008011409 */
[----:B------:R-:W-:Y:S01]  /*89e0*/  @!P5 IMAD.IADD R38, R38, 0x1, -R7 ;  /* 0x000000012626d824 */ /* 0x000fe200078e0a07 */
[----:B------:R-:W-:Y:S01]  /*89f0*/  USHF.R.S32.HI UR59, URZ, 0x1f, UR35 ;  /* 0x0000001f3f3b7899 */ /* 0x000fe20008011423 */
[----:B------:R-:W-:-:S02]  /*8a00*/  IMAD.MOV.U32 R13, RZ, RZ, R17 ;  /* 0x000000ffff0d7224 */ /* 0x000fc400078e0011 */
[----:B------:R-:W-:Y:S02]  /*8a10*/  IMAD.MOV R0, RZ, RZ, -R0 ;  /* 0x000000ffff007224 */ /* 0x000fe400078e0a00 */
[----:B------:R-:W-:Y:S01]  /*8a20*/  @!P4 IMAD.MOV R13, RZ, RZ, -R13 ;  /* 0x000000ffff0dc224 */ /* 0x000fe200078e0a0d */
[C---:B------:R-:W-:Y:S01]  /*8a30*/  ISETP.GT.U32.AND P4, PT, R7.reuse, R38, PT ;  /* 0x000000260700720c */ /* 0x040fe20003f84070 */
[----:B------:R-:W-:Y:S01]  /*8a40*/  @!P6 IMAD.MOV R18, RZ, RZ, -R18 ;  /* 0x000000ffff12e224 */ /* 0x000fe200078e0a12 */
[C---:B------:R-:W-:Y:S01]  /*8a50*/  ISETP.GT.U32.AND P6, PT, R7.reuse, R66, PT ;  /* 0x000000420700720c */ /* 0x040fe20003fc4070 */
[----:B------:R-:W-:Y:S02]  /*8a60*/  IMAD R68, R7, R0, R68 ;  /* 0x0000000007447224 */ /* 0x000fe400078e0244 */
[----:B------:R-:W-:-:S03]  /*8a70*/  IMAD.HI.U32 R0, R3, R62, RZ ;  /* 0x0000003e03007227 */ /* 0x000fc600078e00ff */
[----:B------:R-:W-:Y:S01]  /*8a80*/  ISETP.GT.U32.AND P5, PT, R7, R68, PT ;  /* 0x000000440700720c */ /* 0x000fe20003fa4070 */
[----:B------:R-:W-:Y:S02]  /*8a90*/  IMAD.MOV R0, RZ, RZ, -R0 ;  /* 0x000000ffff007224 */ /* 0x000fe400078e0a00 */
[----:B------:R-:W-:-:S04]  /*8aa0*/  IMAD.HI.U32 R14, R3, R64, RZ ;  /* 0x00000040030e7227 */ /* 0x000fc800078e00ff */
[C---:B------:R-:W-:Y:S02]  /*8ab0*/  IMAD R62, R7.reuse, R0, R62 ;  /* 0x00000000073e7224 */ /* 0x040fe400078e023e */
[----:B------:R-:W-:Y:S02]  /*8ac0*/  IMAD.MOV R14, RZ, RZ, -R14 ;  /* 0x000000ffff0e7224 */ /* 0x000fe400078e0a0e */
[--C-:B------:R-:W-:Y:S01]  /*8ad0*/  @!P4 IMAD.IADD R38, R38, 0x1, -R7.reuse ;  /* 0x000000012626c824 */ /* 0x100fe200078e0a07 */
[----:B------:R-:W-:Y:S01]  /*8ae0*/  ISETP.GE.AND P4, PT, R6, RZ, PT ;  /* 0x000000ff0600720c */ /* 0x000fe20003f86270 */
[----:B------:R-:W-:Y:S01]  /*8af0*/  @!P6 IMAD.IADD R66, R66, 0x1, -R7 ;  /* 0x000000014242e824 */ /* 0x000fe200078e0a07 */
[C---:B------:R-:W-:Y:S01]  /*8b00*/  ISETP.GT.U32.AND P6, PT, R7.reuse, R62, PT ;  /* 0x0000003e0700720c */ /* 0x040fe20003fc4070 */
[----:B------:R-:W-:Y:S01]  /*8b10*/  IMAD R64, R7, R14, R64 ;  /* 0x0000000e07407224 */ /* 0x000fe200078e0240 */
[----:B------:R-:W-:Y:S01]  /*8b20*/  LOP3.LUT R14, RZ, R4, RZ, 0x33, !PT ;  /* 0x00000004ff0e7212 */ /* 0x000fe200078e33ff */
[----:B------:R-:W-:Y:S01]  /*8b30*/  @!P2 IMAD.MOV R16, RZ, RZ, -R16 ;  /* 0x000000ffff10a224 */ /* 0x000fe200078e0a10 */
[----:B------:R-:W-:Y:S01]  /*8b40*/  ISETP.NE.AND P2, PT, R4, RZ, PT ;  /* 0x000000ff0400720c */ /* 0x000fe20003f45270 */
[----:B------:R-:W-:-:S03]  /*8b50*/  IMAD.HI.U32 R4, R3, R70, RZ ;  /* 0x0000004603047227 */ /* 0x000fc600078e00ff */
[----:B------:R-:W-:Y:S01]  /*8b60*/  SEL R19, R14, R15, !P2 ;  /* 0x0000000f0e137207 */ /* 0x000fe20005000000 */
[--C-:B------:R-:W-:Y:S01]  /*8b70*/  @!P5 IMAD.IADD R68, R68, 0x1, -R7.reuse ;  /* 0x000000014444d824 */ /* 0x100fe200078e0a07 */
[C---:B------:R-:W-:Y:S01]  /*8b80*/  SEL R17, R14.reuse, R16, !P2 ;  /* 0x000000100e117207 */ /* 0x040fe20005000000 */
[----:B------:R-:W-:Y:S01]  /*8b90*/  @!P4 IMAD.MOV R38, RZ, RZ, -R38 ;  /* 0x000000ffff26c224 */ /* 0x000fe200078e0a26 */
[----:B------:R-:W-:Y:S01]  /*8ba0*/  SEL R15, R14, R13, !P2 ;  /* 0x0000000d0e0f7207 */ /* 0x000fe20005000000 */
[----:B------:R-:W-:Y:S01]  /*8bb0*/  @!P6 IMAD.IADD R62, R62, 0x1, -R7 ;  /* 0x000000013e3ee824 */ /* 0x000fe200078e0a07 */
[----:B------:R-:W-:Y:S01]  /*8bc0*/  SEL R25, R14, R18, !P2 ;  /* 0x000000120e197207 */ /* 0x000fe20005000000 */
[C---:B------:R-:W-:Y:S01]  /*8bd0*/  VIADD R14, R6.reuse, 0x1e8 ;  /* 0x000001e8060e7836 */ /* 0x040fe20000000000 */
[C---:B------:R-:W-:Y:S01]  /*8be0*/  ISETP.GT.U32.AND P4, PT, R7.reuse, R66, PT ;  /* 0x000000420700720c */ /* 0x040fe20003f84070 */
[----:B------:R-:W-:Y:S01]  /*8bf0*/  IMAD.MOV R4, RZ, RZ, -R4 ;  /* 0x000000ffff047224 */ /* 0x000fe200078e0a04 */
[C---:B------:R-:W-:Y:S01]  /*8c00*/  ISETP.GT.U32.AND P6, PT, R7.reuse, R62, PT ;  /* 0x0000003e0700720c */ /* 0x040fe20003fc4070 */
[C---:B------:R-:W-:Y:S01]  /*8c10*/  VIADD R16, R6.reuse, 0x1e4 ;  /* 0x000001e406107836 */ /* 0x040fe20000000000 */
[----:B------:R-:W-:Y:S01]  /*8c20*/  IABS R74, R14 ;  /* 0x0000000e004a7213 */ /* 0x000fe20000000000 */
[C---:B------:R-:W-:Y:S01]  /*8c30*/  IMAD R70, R7.reuse, R4, R70 ;  /* 0x0000000407467224 */ /* 0x040fe200078e0246 */
[C---:B------:R-:W-:Y:S01]  /*8c40*/  ISETP.GT.U32.AND P5, PT, R7.reuse, R68, PT ;  /* 0x000000440700720c */ /* 0x040fe20003fa4070 */
[----:B------:R-:W-:Y:S01]  /*8c50*/  VIADD R18, R6, 0x1e0 ;  /* 0x000001e006127836 */ /* 0x000fe20000000000 */
[----:B------:R-:W-:Y:S01]  /*8c60*/  ISETP.GT.U32.AND P2, PT, R7, R64, PT ;  /* 0x000000400700720c */ /* 0x000fe20003f44070 */
[----:B------:R-:W-:Y:S01]  /*8c70*/  IMAD.HI.U32 R0, R3, R74, RZ ;  /* 0x0000004a03007227 */ /* 0x000fe200078e00ff */
[----:B------:R-:W-:-:S02]  /*8c80*/  IABS R72, R16 ;  /* 0x0000001000487213 */ /* 0x000fc40000000000 */
[----:B------:R-:W-:Y:S01]  /*8c90*/  IABS R78, R18 ;  /* 0x00000012004e7213 */ /* 0x000fe20000000000 */
[----:B------:R-:W-:Y:S02]  /*8ca0*/  IMAD.MOV R0, RZ, RZ, -R0 ;  /* 0x000000ffff007224 */ /* 0x000fe400078e0a00 */
[--C-:B------:R-:W-:Y:S01]  /*8cb0*/  @!P4 IMAD.IADD R66, R66, 0x1, -R7.reuse ;  /* 0x000000014242c824 */ /* 0x100fe200078e0a07 */
[C---:B------:R-:W-:Y:S01]  /*8cc0*/  ISETP.GT.U32.AND P4, PT, R7.reuse, R70, PT ;  /* 0x000000460700720c */ /* 0x040fe20003f84070 */
[C---:B------:R-:W-:Y:S02]  /*8cd0*/  IMAD R74, R7.reuse, R0, R74 ;  /* 0x00000000074a7224 */ /* 0x040fe400078e024a */
[--C-:B------:R-:W-:Y:S02]  /*8ce0*/  @!P6 IMAD.IADD R62, R62, 0x1, -R7.reuse ;  /* 0x000000013e3ee824 */ /* 0x100fe400078e0a07 */
[--C-:B------:R-:W-:Y:S01]  /*8cf0*/  @!P5 IMAD.IADD R68, R68, 0x1, -R7.reuse ;  /* 0x000000014444d824 */ /* 0x100fe200078e0a07 */
[----:B------:R-:W-:Y:S01]  /*8d00*/  ISETP.GT.U32.AND P6, PT, R7, R74, PT ;  /* 0x0000004a0700720c */ /* 0x000fe20003fc4070 */
[----:B------:R-:W-:Y:S01]  /*8d10*/  @!P2 IMAD.IADD R64, R64, 0x1, -R7 ;  /* 0x000000014040a824 */ /* 0x000fe200078e0a07 */
[----:B------:R-:W-:Y:S01]  /*8d20*/  ISETP.GE.AND P5, PT, R20, RZ, PT ;  /* 0x000000ff1400720c */ /* 0x000fe20003fa6270 */
[----:B------:R-:W-:-:S02]  /*8d30*/  VIADD R20, R6, 0x1dc ;  /* 0x000001dc06147836 */ /* 0x000fc40000000000 */
[----:B------:R-:W-:Y:S01]  /*8d40*/  IMAD.HI.U32 R0, R3, R72, RZ ;  /* 0x0000004803007227 */ /* 0x000fe200078e00ff */
[----:B------:R-:W-:Y:S02]  /*8d50*/  ISETP.GT.U32.AND P2, PT, R7, R64, PT ;  /* 0x000000400700720c */ /* 0x000fe40003f44070 */
[----:B------:R-:W-:Y:S01]  /*8d60*/  IABS R76, R20 ;  /* 0x00000014004c7213 */ /* 0x000fe20000000000 */
[----:B------:R-:W-:Y:S01]  /*8d70*/  @!P4 IMAD.IADD R70, R70, 0x1, -R7 ;  /* 0x000000014646c824 */ /* 0x000fe200078e0a07 */
[----:B------:R-:W-:Y:S01]  /*8d80*/  ISETP.GE.AND P4, PT, R14, RZ, PT ;  /* 0x000000ff0e00720c */ /* 0x000fe20003f86270 */
[----:B------:R-:W-:-:S04]  /*8d90*/  IMAD.HI.U32 R4, R3, R78, RZ ;  /* 0x0000004e03047227 */ /* 0x000fc800078e00ff */
[----:B------:R-:W-:Y:S01]  /*8da0*/  @!P6 IMAD.IADD R74, R74, 0x1, -R7 ;  /* 0x000000014a4ae824 */ /* 0x000fe200078e0a07 */
[----:B------:R-:W-:Y:S01]  /*8db0*/  ISETP.GT.U32.AND P6, PT, R7, R70, PT ;  /* 0x000000460700720c */ /* 0x000fe20003fc4070 */
[----:B------:R-:W-:-:S04]  /*8dc0*/  IMAD.HI.U32 R13, R3, R76, RZ ;  /* 0x0000004c030d7227 */ /* 0x000fc800078e00ff */
[----:B------:R-:W-:Y:S02]  /*8dd0*/  IMAD.MOV R13, RZ, RZ, -R13 ;  /* 0x000000ffff0d7224 */ /* 0x000fe400078e0a0d */
[----:B------:R-:W-:Y:S02]  /*8de0*/  IMAD.MOV R0, RZ, RZ, -R0 ;  /* 0x000000ffff007224 */ /* 0x000fe400078e0a00 */
[C---:B------:R-:W-:Y:S02]  /*8df0*/  IMAD R76, R7.reuse, R13, R76 ;  /* 0x0000000d074c7224 */ /* 0x040fe400078e024c */
[----:B------:R-:W-:Y:S02]  /*8e00*/  IMAD.MOV R4, RZ, RZ, -R4 ;  /* 0x000000ffff047224 */ /* 0x000fe400078e0a04 */
[----:B------:R-:W-:Y:S02]  /*8e10*/  IMAD R72, R7, R0, R72 ;  /* 0x0000000007487224 */ /* 0x000fe400078e0248 */
[----:B------:R-:W-:-:S02]  /*8e20*/  VIADD R14, R6, 0x1d8 ;  /* 0x000001d8060e7836 */ /* 0x000fc40000000000 */
[--C-:B------:R-:W-:Y:S01]  /*8e30*/  @!P6 IMAD.IADD R70, R70, 0x1, -R7.reuse ;  /* 0x000000014646e824 */ /* 0x100fe200078e0a07 */
[C---:B------:R-:W-:Y:S01]  /*8e40*/  ISETP.GT.U32.AND P6, PT, R7.reuse, R76, PT ;  /* 0x0000004c0700720c */ /* 0x040fe20003fc4070 */
[----:B------:R-:W-:Y:S01]  /*8e50*/  @!P2 IMAD.IADD R64, R64, 0x1, -R7 ;  /* 0x000000014040a824 */ /* 0x000fe200078e0a07 */
[----:B------:R-:W-:Y:S01]  /*8e60*/  IABS R80, R14 ;  /* 0x0000000e00507213 */ /* 0x000fe20000000000 */
[----:B------:R-:W-:Y:S01]  /*8e70*/  IMAD R78, R7, R4, R78 ;  /* 0x00000004074e7224 */ /* 0x000fe200078e024e */
[----:B------:R-:W-:Y:S01]  /*8e80*/  ISETP.GE.AND P2, PT, R21, RZ, PT ;  /* 0x000000ff1500720c */ /* 0x000fe20003f46270 */
[----:B------:R-:W-:Y:S01]  /*8e90*/  @!P3 IMAD.MOV R68, RZ, RZ, -R68 ;  /* 0x000000ffff44b224 */ /* 0x000fe200078e0a44 */
[C---:B------:R-:W-:Y:S01]  /*8ea0*/  ISETP.GT.U32.AND P3, PT, R7.reuse, R72, PT ;  /* 0x000000480700720c */ /* 0x040fe20003f64070 */
[----:B------:R-:W-:Y:S01]  /*8eb0*/  @!P0 IMAD.MOV R66, RZ, RZ, -R66 ;  /* 0x000000ffff428224 */ /* 0x000fe200078e0a42 */
[C---:B------:R-:W-:Y:S01]  /*8ec0*/  ISETP.GT.U32.AND P0, PT, R7.reuse, R74, PT ;  /* 0x0000004a0700720c */ /* 0x040fe20003f04070 */
[----:B------:R-:W-:Y:S01]  /*8ed0*/  @!P1 IMAD.MOV R64, RZ, RZ, -R64 ;  /* 0x000000ffff409224 */ /* 0x000fe200078e0a40 */
[----:B------:R-:W-:Y:S01]  /*8ee0*/  ISETP.GT.U32.AND P1, PT, R7, R78, PT ;  /* 0x0000004e0700720c */ /* 0x000fe20003f24070 */
[----:B------:R-:W-:-:S04]  /*8ef0*/  IMAD.HI.U32 R0, R3, R80, RZ ;  /* 0x0000005003007227 */ /* 0x000fc800078e00ff */
[----:B------:R-:W-:Y:S02]  /*8f00*/  IMAD.MOV R4, RZ, RZ, -R0 ;  /* 0x000000ffff047224 */ /* 0x000fe400078e0a00 */
[--C-:B------:R-:W-:Y:S02]  /*8f10*/  @!P6 IMAD.IADD R76, R76, 0x1, -R7.reuse ;  /* 0x000000014c4ce824 */ /* 0x100fe400078e0a07 */
[----:B------:R-:W-:Y:S02]  /*8f20*/  VIADD R13, R6, 0x1d4 ;  /* 0x000001d4060d7836 */ /* 0x000fe40000000000 */
[--C-:B------:R-:W-:Y:S01]  /*8f30*/  @!P0 IMAD.IADD R74, R74, 0x1, -R7.reuse ;  /* 0x000000014a4a8824 */ /* 0x100fe200078e0a07 */
[----:B------:R-:W-:Y:S01]  /*8f40*/  ISETP.GE.AND P0, PT, R18, RZ, PT ;  /* 0x000000ff1200720c */ /* 0x000fe20003f06270 */
[--C-:B------:R-:W-:Y:S01]  /*8f50*/  @!P3 IMAD.IADD R72, R72, 0x1, -R7.reuse ;  /* 0x000000014848b824 */ /* 0x100fe200078e0a07 */
[----:B------:R-:W-:Y:S01]  /*8f60*/  IABS R82, R13 ;  /* 0x0000000d00527213 */ /* 0x000fe20000000000 */
[C---:B------:R-:W-:Y:S01]  /*8f70*/  IMAD R80, R7.reuse, R4, R80 ;  /* 0x0000000407507224 */ /* 0x040fe200078e0250 */
[----:B------:R-:W-:Y:S01]  /*8f80*/  ISETP.GE.AND P3, PT, R20, RZ, PT ;  /* 0x000000ff1400720c */ /* 0x000fe20003f66270 */
[----:B------:R-:W-:Y:S01]  /*8f90*/  @!P2 IMAD.MOV R70, RZ, RZ, -R70 ;  /* 0x000000ffff46a224 */ /* 0x000fe200078e0a46 */
[C---:B------:R-:W-:Y:S01]  /*8fa0*/  ISETP.GT.U32.AND P2, PT, R7.reuse, R76, PT ;  /* 0x0000004c0700720c */ /* 0x040fe20003f44070 */
[----:B------:R-:W-:Y:S01]  /*8fb0*/  @!P1 IMAD.IADD R78, R78, 0x1, -R7 ;  /* 0x000000014e4e9824 */ /* 0x000fe200078e0a07 */
[C---:B------:R-:W-:Y:S01]  /*8fc0*/  ISETP.GT.U32.AND P1, PT, R7.reuse, R72, PT ;  /* 0x000000480700720c */ /* 0x040fe20003f24070 */
[----:B------:R-:W-:Y:S01]  /*8fd0*/  @!P4 IMAD.MOV R74, RZ, RZ, -R74 ;  /* 0x000000ffff4ac224 */ /* 0x000fe200078e0a4a */
[C---:B------:R-:W-:Y:S01]  /*8fe0*/  ISETP.GT.U32.AND P4, PT, R7.reuse, R80, PT ;  /* 0x000000500700720c */ /* 0x040fe20003f84070 */
[----:B------:R-:W-:Y:S01]  /*8ff0*/  @!P5 IMAD.MOV R62, RZ, RZ, -R62 ;  /* 0x000000ffff3ed224 */ /* 0x000fe200078e0a3e */
[----:B------:R-:W-:Y:S01]  /*9000*/  ISETP.GE.AND P5, PT, R16, RZ, PT ;  /* 0x000000ff1000720c */ /* 0x000fe20003fa6270 */
[----:B------:R-:W-:Y:S01]  /*9010*/  VIADD R16, R6, 0x1d0 ;  /* 0x000001d006107836 */ /* 0x000fe20000000000 */
[----:B------:R-:W-:Y:S01]  /*9020*/  ISETP.GT.U32.AND P6, PT, R7, R78, PT ;  /* 0x0000004e0700720c */ /* 0x000fe20003fc4070 */
[----:B------:R-:W-:-:S03]  /*9030*/  IMAD.HI.U32 R0, R3, R82, RZ ;  /* 0x0000005203007227 */ /* 0x000fc600078e00ff */
[----:B------:R-:W-:Y:S01]  /*9040*/  IABS R86, R16 ;  /* 0x0000001000567213 */ /* 0x000fe20000000000 */
[----:B------:R-:W-:Y:S02]  /*9050*/  IMAD.MOV R0, RZ, RZ, -R0 ;  /* 0x000000ffff007224 */ /* 0x000fe400078e0a00 */
[--C-:B------:R-:W-:Y:S01]  /*9060*/  @!P2 IMAD.IADD R76, R76, 0x1, -R7.reuse ;  /* 0x000000014c4ca824 */ /* 0x100fe200078e0a07 */
[----:B------:R-:W-:Y:S01]  /*9070*/  ISETP.GE.AND P2, PT, R13, RZ, PT ;  /* 0x000000ff0d00720c */ /* 0x000fe20003f46270 */
[----:B------:R-:W-:Y:S02]  /*9080*/  IMAD R82, R7, R0, R82 ;  /* 0x0000000007527224 */ /* 0x000fe400078e0252 */
[--C-:B------:R-:W-:Y:S01]  /*9090*/  @!P1 IMAD.IADD R72, R72, 0x1, -R7.reuse ;  /* 0x0000000148489824 */ /* 0x100fe200078e0a07 */
[----:B------:R-:W-:Y:S01]  /*90a0*/  ISETP.GE.AND P1, PT, R14, RZ, PT ;  /* 0x000000ff0e00720c */ /* 0x000fe20003f26270 */
[----:B------:R-:W-:Y:S02]  /*90b0*/  VIADD R13, R6, 0x1c8 ;  /* 0x000001c8060d7836 */ /* 0x000fe40000000000 */
[----:B------:R-:W-:Y:S01]  /*90c0*/  @!P4 IMAD.IADD R80, R80, 0x1, -R7 ;  /* 0x000000015050c824 */ /* 0x000fe200078e0a07 */
[----:B------:R-:W-:Y:S01]  /*90d0*/  ISETP.GE.AND P4, PT, R16, RZ, PT ;  /* 0x000000ff1000720c */ /* 0x000fe20003f86270 */
[----:B------:R-:W-:Y:S01]  /*90e0*/  IMAD.HI.U32 R0, R3, R86, RZ ;  /* 0x0000005603007227 */ /* 0x000fe200078e00ff */
[----:B------:R-:W-:-:S03]  /*90f0*/  IABS R88, R13 ;  /* 0x0000000d00587213 */ /* 0x000fc60000000000 */
[----:B------:R-:W-:Y:S01]  /*9100*/  @!P6 IMAD.IADD R78, R78, 0x1, -R7 ;  /* 0x000000014e4ee824 */ /* 0x000fe200078e0a07 */
[C---:B------:R-:W-:Y:S01]  /*9110*/  ISETP.GT.U32.AND P6, PT, R7.reuse, R82, PT ;  /* 0x000000520700720c */ /* 0x040fe20003fc4070 */
[----:B------:R-:W-:Y:S01]  /*9120*/  @!P5 IMAD.MOV R72, RZ, RZ, -R72 ;  /* 0x000000ffff48d224 */ /* 0x000fe200078e0a48 */
[C---:B------:R-:W-:Y:S01]  /*9130*/  ISETP.GT.U32.AND P5, PT, R7.reuse, R80, PT ;  /* 0x000000500700720c */ /* 0x040fe20003fa4070 */
[----:B------:R-:W-:Y:S02]  /*9140*/  IMAD.MOV R0, RZ, RZ, -R0 ;  /* 0x000000ffff007224 */ /* 0x000fe400078e0a00 */
[----:B------:R-:W-:Y:S02]  /*9150*/  VIADD R18, R6, 0x1cc ;  /* 0x000001cc06127836 */ /* 0x000fe40000000000 */
[----:B------:R-:W-:Y:S02]  /*9160*/  IMAD R86, R7, R0, R86 ;  /* 0x0000000007567224 */ /* 0x000fe400078e0256 */
[----:B------:R-:W-:Y:S01]  /*9170*/  IMAD.HI.U32 R0, R3, R88, RZ ;  /* 0x0000005803007227 */ /* 0x000fe200078e00ff */
[----:B------:R-:W-:-:S03]  /*9180*/  IABS R84, R18 ;  /* 0x0000001200547213 */ /* 0x000fc60000000000 */
[----:B------:R-:W-:Y:S02]  /*9190*/  IMAD.MOV R0, RZ, RZ, -R0 ;  /* 0x000000ffff007224 */ /* 0x000fe400078e0a00 */
[--C-:B------:R-:W-:Y:S02]  /*91a0*/  @!P6 IMAD.IADD R82, R82, 0x1, -R7.reuse ;  /* 0x000000015252e824 */ /* 0x100fe400078e0a07 */
[----:B------:R-:W-:Y:S02]  /*91b0*/  @!P5 IMAD.IADD R80, R80, 0x1, -R7 ;  /* 0x000000015050d824 */ /* 0x000fe400078e0a07 */
[C---:B------:R-:W-:Y:S01]  /*91c0*/  IMAD R88, R7.reuse, R0, R88 ;  /* 0x0000000007587224 */ /* 0x040fe200078e0258 */
[----:B------:R-:W-:Y:S01]  /*91d0*/  ISETP.GT.U32.AND P6, PT, R7, R82, PT ;  /* 0x000000520700720c */ /* 0x000fe20003fc4070 */
[----:B------:R-:W-:-:S04]  /*91e0*/  IMAD.HI.U32 R4, R3, R84, RZ ;  /* 0x0000005403047227 */ /* 0x000fc800078e00ff */
[----:B------:R-:W-:Y:S01]  /*91f0*/  @!P1 IMAD.MOV R80, RZ, RZ, -R80 ;  /* 0x000000ffff509224 */ /* 0x000fe200078e0a50 */
[C---:B------:R-:W-:Y:S01]  /*9200*/  ISETP.GT.U32.AND P1, PT, R7.reuse, R88, PT ;  /* 0x000000580700720c */ /* 0x040fe20003f24070 */
[----:B------:R-:W-:Y:S02]  /*9210*/  IMAD.MOV R4, RZ, RZ, -R4 ;  /* 0x000000ffff047224 */ /* 0x000fe400078e0a04 */
[----:B------:R-:W-:Y:S01]  /*9220*/  @!P0 IMAD.MOV R78, RZ, RZ, -R78 ;  /* 0x000000ffff4e8224 */ /* 0x000fe200078e0a4e */
[C---:B------:R-:W-:Y:S01]  /*9230*/  ISETP.GT.U32.AND P0, PT, R7.reuse, R86, PT ;  /* 0x000000560700720c */ /* 0x040fe20003f04070 */
[C---:B------:R-:W-:Y:S02]  /*9240*/  IMAD R84, R7.reuse, R4, R84 ;  /* 0x0000000407547224 */ /* 0x040fe400078e0254 */
[----:B------:R-:W-:Y:S02]  /*9250*/  VIADD R14, R6, 0x1c0 ;  /* 0x000001c0060e7836 */ /* 0x000fe40000000000 */
[--C-:B------:R-:W-:Y:S01]  /*9260*/  @!P6 IMAD.IADD R82, R82, 0x1, -R7.reuse ;  /* 0x000000015252e824 */ /* 0x100fe200078e0a07 */
[----:B------:R-:W-:Y:S01]  /*9270*/  ISETP.GT.U32.AND P5, PT, R7, R84, PT ;  /* 0x000000540700720c */ /* 0x000fe20003fa4070 */
[----:B------:R-:W-:Y:S01]  /*9280*/  VIADD R4, R6, 0x1c4 ;  /* 0x000001c406047836 */ /* 0x000fe20000000000 */
[----:B------:R-:W-:Y:S01]  /*9290*/  IABS R90, R14 ;  /* 0x0000000e005a7213 */ /* 0x000fe20000000000 */
[--C-:B------:R-:W-:Y:S01]  /*92a0*/  @!P1 IMAD.IADD R88, R88, 0x1, -R7.reuse ;  /* 0x0000000158589824 */ /* 0x100fe200078e0a07 */
[----:B------:R-:W-:Y:S01]  /*92b0*/  ISETP.GE.AND P6, PT, R13, RZ, PT ;  /* 0x000000ff0d00720c */ /* 0x000fe20003fc6270 */
[----:B------:R-:W-:Y:S01]  /*92c0*/  @!P2 IMAD.MOV R82, RZ, RZ, -R82 ;  /* 0x000000ffff52a224 */ /* 0x000fe200078e0a52 */
[----:B------:R-:W-:Y:S01]  /*92d0*/  IABS R92, R4 ;  /* 0x00000004005c7213 */ /* 0x000fe20000000000 */
[----:B------:R-:W-:Y:S01]  /*92e0*/  @!P0 IMAD.IADD R86, R86, 0x1, -R7 ;  /* 0x0000000156568824 */ /* 0x000fe200078e0a07 */
[----:B------:R-:W-:Y:S01]  /*92f0*/  ISETP.GE.AND P2, PT, R4, RZ, PT ;  /* 0x000000ff0400720c */ /* 0x000fe20003f46270 */
[----:B------:R-:W-:Y:S01]  /*9300*/  IMAD.HI.U32 R4, R3, R90, RZ ;  /* 0x0000005a03047227 */ /* 0x000fe200078e00ff */
[----:B------:R-:W-:-:S02]  /*9310*/  ISETP.GT.U32.AND P1, PT, R7, R88, PT ;  /* 0x000000580700720c */ /* 0x000fc40003f24070 */
[C---:B------:R-:W-:Y:S01]  /*9320*/  ISETP.GT.U32.AND P0, PT, R7.reuse, R86, PT ;  /* 0x000000560700720c */ /* 0x040fe20003f04070 */
[----:B------:R-:W-:Y:S02]  /*9330*/  IMAD.MOV R4, RZ, RZ, -R4 ;  /* 0x000000ffff047224 */ /* 0x000fe400078e0a04 */
[----:B------:R-:W-:Y:S02]  /*9340*/  @!P5 IMAD.IADD R84, R84, 0x1, -R7 ;  /* 0x000000015454d824 */ /* 0x000fe400078e0a07 */
[C---:B------:R-:W-:Y:S02]  /*9350*/  IMAD R90, R7.reuse, R4, R90 ;  /* 0x00000004075a7224 */ /* 0x040fe400078e025a */
[----:B------:R-:W-:Y:S01]  /*9360*/  VIADD R16, R6, 0x1bc ;  /* 0x000001bc06107836 */ /* 0x000fe20000000000 */
[----:B------:R-:W-:Y:S01]  /*9370*/  ISETP.GT.U32.AND P5, PT, R7, R84, PT ;  /* 0x000000540700720c */ /* 0x000fe20003fa4070 */
[----:B------:R-:W-:-:S03]  /*9380*/  IMAD.HI.U32 R0, R3, R92, RZ ;  /* 0x0000005c03007227 */ /* 0x000fc600078e00ff */
[----:B------:R-:W-:Y:S01]  /*9390*/  IABS R94, R16 ;  /* 0x00000010005e7213 */ /* 0x000fe20000000000 */
[--C-:B------:R-:W-:Y:S01]  /*93a0*/  @!P1 IMAD.IADD R88, R88, 0x1, -R7.reuse ;  /* 0x0000000158589824 */ /* 0x100fe200078e0a07 */
[C---:B------:R-:W-:Y:S01]  /*93b0*/  ISETP.GT.U32.AND P1, PT, R7.reuse, R90, PT ;  /* 0x0000005a0700720c */ /* 0x040fe20003f24070 */
[----:B------:R-:W-:Y:S01]  /*93c0*/  @!P3 IMAD.MOV R76, RZ, RZ, -R76 ;  /* 0x000000ffff4cb224 */ /* 0x000fe200078e0a4c */
[----:B------:R-:W-:Y:S01]  /*93d0*/  ISETP.GE.AND P3, PT, R18, RZ, PT ;  /* 0x000000ff1200720c */ /* 0x000fe20003f66270 */
[----:B------:R-:W-:Y:S02]  /*93e0*/  IMAD.MOV R0, RZ, RZ, -R0 ;  /* 0x000000ffff007224 */ /* 0x000fe400078e0a00 */
[----:B------:R-:W-:Y:S01]  /*93f0*/  @!P0 IMAD.IADD R86, R86, 0x1, -R7 ;  /* 0x0000000156568824 */ /* 0x000fe200078e0a07 */
[----:B------:R-:W-:Y:S01]  /*9400*/  ISETP.GE.AND P0, PT, R14, RZ, PT ;  /* 0x000000ff0e00720c */ /* 0x000fe20003f06270 */
[----:B------:R-:W-:Y:S02]  /*9410*/  IMAD R92, R7, R0, R92 ;  /* 0x00000000075c7224 */ /* 0x000fe400078e025c */
[----:B------:R-:W-:-:S04]  /*9420*/  IMAD.HI.U32 R13, R3, R94, RZ ;  /* 0x0000005e030d7227 */ /* 0x000fc800078e00ff */
[----:B------:R-:W-:Y:S02]  /*9430*/  VIADD R0, R6, 0x1b8 ;  /* 0x000001b806007836 */ /* 0x000fe40000000000 */
[----:B------:R-:W-:Y:S01]  /*9440*/  @!P5 IMAD.IADD R84, R84, 0x1, -R7 ;  /* 0x000000015454d824 */ /* 0x000fe200078e0a07 */
[----:B------:R-:W-:Y:S01]  /*9450*/  ISETP.GE.AND P5, PT, R16, RZ, PT ;  /* 0x000000ff1000720c */ /* 0x000fe20003fa6270 */
[----:B------:R-:W-:Y:S01]  /*9460*/  @!P4 IMAD.MOV R86, RZ, RZ, -R86 ;  /* 0x000000ffff56c224 */ /* 0x000fe200078e0a56 */
[----:B------:R-:W-:Y:S01]  /*9470*/  ISETP.GT.U32.AND P4, PT, R7, R92, PT ;  /* 0x0000005c0700720c */ /* 0x000fe20003f84070 */
[----:B------:R-:W-:Y:S01]  /*9480*/  IMAD.MOV R13, RZ, RZ, -R13 ;  /* 0x000000ffff0d7224 */ /* 0x000fe200078e0a0d */
[----:B------:R-:W-:Y:S01]  /*9490*/  IABS R96, R0 ;  /* 0x0000000000607213 */ /* 0x000fe20000000000 */
[----:B------:R-:W-:Y:S02]  /*94a0*/  VIADD R16, R6, 0x1b4 ;  /* 0x000001b406107836 */ /* 0x000fe40000000000 */
[----:B------:R-:W-:-:S02]  /*94b0*/  @!P1 IMAD.IADD R90, R90, 0x1, -R7 ;  /* 0x000000015a5a9824 */ /* 0x000fc400078e0a07 */
[----:B------:R-:W-:Y:S01]  /*94c0*/  IMAD R94, R7, R13, R94 ;  /* 0x0000000d075e7224 */ /* 0x000fe200078e025e */
[----:B------:R-:W-:Y:S01]  /*94d0*/  IABS R98, R16 ;  /* 0x0000001000627213 */ /* 0x000fe20000000000 */
[----:B------:R-:W-:Y:S01]  /*94e0*/  @!P3 IMAD.MOV R84, RZ, RZ, -R84 ;  /* 0x000000ffff54b224 */ /* 0x000fe200078e0a54 */
[----:B------:R-:W-:Y:S01]  /*94f0*/  ISETP.GE.AND P3, PT, R0, RZ, PT ;  /* 0x000000ff0000720c */ /* 0x000fe20003f66270 */
[----:B------:R-:W-:Y:S01]  /*9500*/  IMAD.HI.U32 R0, R3, R96, RZ ;  /* 0x0000006003007227 */ /* 0x000fe200078e00ff */
[----:B------:R-:W-:-:S03]  /*9510*/  ISETP.GT.U32.AND P1, PT, R7, R90, PT ;  /* 0x0000005a0700720c */ /* 0x000fc60003f24070 */
[----:B------:R-:W-:Y:S01]  /*9520*/  @!P6 IMAD.MOV R88, RZ, RZ, -R88 ;  /* 0x000000ffff58e224 */ /* 0x000fe200078e0a58 */
[----:B------:R-:W-:Y:S01]  /*9530*/  ISETP.GT.U32.AND P6, PT, R7, R94, PT ;  /* 0x0000005e0700720c */ /* 0x000fe20003fc4070 */
[----:B------:R-:W-:Y:S02]  /*9540*/  VIADD R20, R6, 0x1ac ;  /* 0x000001ac06147836 */ /* 0x000fe40000000000 */
[----:B------:R-:W-:-:S03]  /*9550*/  IMAD.HI.U32 R4, R3, R98, RZ ;  /* 0x0000006203047227 */ /* 0x000fc600078e00ff */
[----:B------:R-:W-:Y:S01]  /*9560*/  IABS R102, R20 ;  /* 0x0000001400667213 */ /* 0x000fe20000000000 */
[----:B------:R-:W-:Y:S02]  /*9570*/  IMAD.MOV R0, RZ, RZ, -R0 ;  /* 0x000000ffff007224 */ /* 0x000fe400078e0a00 */
[--C-:B------:R-:W-:Y:S02]  /*9580*/  @!P4 IMAD.IADD R92, R92, 0x1, -R7.reuse ;  /* 0x000000015c5cc824 */ /* 0x100fe400078e0a07 */
[----:B------:R-:W-:Y:S02]  /*9590*/  IMAD.MOV R4, RZ, RZ, -R4 ;  /* 0x000000ffff047224 */ /* 0x000fe400078e0a04 */
[C---:B------:R-:W-:Y:S01]  /*95a0*/  IMAD R96, R7.reuse, R0, R96 ;  /* 0x0000000007607224 */ /* 0x040fe200078e0260 */
[C---:B------:R-:W-:Y:S01]  /*95b0*/  ISETP.GT.U32.AND P4, PT, R7.reuse, R92, PT ;  /* 0x0000005c0700720c */ /* 0x040fe20003f84070 */
[C---:B------:R-:W-:Y:S02]  /*95c0*/  IMAD R98, R7.reuse, R4, R98 ;  /* 0x0000000407627224 */ /* 0x040fe400078e0262 */
[----:B------:R-:W-:Y:S01]  /*95d0*/  @!P1 IMAD.IADD R90, R90, 0x1, -R7 ;  /* 0x000000015a5a9824 */ /* 0x000fe200078e0a07 */
[----:B------:R-:W-:Y:S01]  /*95e0*/  ISETP.GT.U32.AND P1, PT, R7, R96, PT ;  /* 0x000000600700720c */ /* 0x000fe20003f24070 */
[----:B------:R-:W-:-:S04]  /*95f0*/  IMAD.HI.U32 R14, R3, R102, RZ ;  /* 0x00000066030e7227 */ /* 0x000fc800078e00ff */
[--C-:B------:R-:W-:Y:S01]  /*9600*/  @!P6 IMAD.IADD R94, R94, 0x1, -R7.reuse ;  /* 0x000000015e5ee824 */ /* 0x100fe200078e0a07 */
[C---:B------:R-:W-:Y:S01]  /*9610*/  ISETP.GT.U32.AND P6, PT, R7.reuse, R98, PT ;  /* 0x000000620700720c */ /* 0x040fe20003fc4070 */
[----:B------:R-:W-:Y:S02]  /*9620*/  IMAD.MOV R14, RZ, RZ, -R14 ;  /* 0x000000ffff0e7224 */ /* 0x000fe400078e0a0e */
[C---:B------:R-:W-:Y:S02]  /*9630*/  VIADD R18, R6.reuse, 0x1b0 ;  /* 0x000001b006127836 */ /* 0x040fe40000000000 */
[C---:B------:R-:W-:Y:S02]  /*9640*/  IMAD R102, R7.reuse, R14, R102 ;  /* 0x0000000e07667224 */ /* 0x040fe400078e0266 */
[----:B------:R-:W-:Y:S01]  /*9650*/  VIADD R14, R6, 0x1a8 ;  /* 0x000001a8060e7836 */ /* 0x000fe20000000000 */
[----:B------:R-:W-:Y:S01]  /*9660*/  IABS R100, R18 ;  /* 0x0000001200647213 */ /* 0x000fe20000000000 */
[--C-:B------:R-:W-:Y:S01]  /*9670*/  @!P4 IMAD.IADD R92, R92, 0x1, -R7.reuse ;  /* 0x000000015c5cc824 */ /* 0x100fe200078e0a07 */
[----:B------:R-:W-:Y:S01]  /*9680*/  ISETP.GE.AND P4, PT, R16, RZ, PT ;  /* 0x000000ff1000720c */ /* 0x000fe20003f86270 */
[----:B------:R-:W-:Y:S01]  /*9690*/  VIADD R16, R6, 0x1a4 ;  /* 0x000001a406107836 */ /* 0x000fe20000000000 */
[----:B------:R-:W-:Y:S01]  /*96a0*/  IABS R104, R14 ;  /* 0x0000000e00687213 */ /* 0x000fe20000000000 */
[----:B------:R-:W-:Y:S01]  /*96b0*/  @!P1 IMAD.IADD R96, R96, 0x1, -R7 ;  /* 0x0000000160609824 */ /* 0x000fe200078e0a07 */
[----:B------:R-:W-:Y:S01]  /*96c0*/  ISETP.GT.U32.AND P1, PT, R7, R94, PT ;  /* 0x0000005e0700720c */ /* 0x000fe20003f24070 */
[----:B------:R-:W-:Y:S01]  /*96d0*/  IMAD.HI.U32 R13, R3, R100, RZ ;  /* 0x00000064030d7227 */ /* 0x000fe200078e00ff */
[----:B------:R-:W-:-:S03]  /*96e0*/  IABS R106, R16 ;  /* 0x00000010006a7213 */ /* 0x000fc60000000000 */
[----:B------:R-:W-:Y:S02]  /*96f0*/  @!P6 IMAD.IADD R98, R98, 0x1, -R7 ;  /* 0x000000016262e824 */ /* 0x000fe400078e0a07 */
[----:B------:R-:W-:Y:S01]  /*9700*/  @!P2 IMAD.MOV R92, RZ, RZ, -R92 ;  /* 0x000000ffff5ca224 */ /* 0x000fe200078e0a5c */
[C---:B------:R-:W-:Y:S01]  /*9710*/  ISETP.GT.U32.AND P2, PT, R7.reuse, R96, PT ;  /* 0x000000600700720c */ /* 0x040fe20003f44070 */
[----:B------:R-:W-:Y:S01]  /*9720*/  IMAD.MOV R13, RZ, RZ, -R13 ;  /* 0x000000ffff0d7224 */ /* 0x000fe200078e0a0d */
[----:B------:R-:W-:Y:S01]  /*9730*/  ISETP.GT.U32.AND P6, PT, R7, R98, PT ;  /* 0x000000620700720c */ /* 0x000fe20003fc4070 */
[----:B------:R-:W-:-:S04]  /*9740*/  IMAD.HI.U32 R0, R3, R104, RZ ;  /* 0x0000006803007227 */ /* 0x000fc800078e00ff */
[----:B------:R-:W-:Y:S02]  /*9750*/  IMAD R100, R7, R13, R100 ;  /* 0x0000000d07647224 */ /* 0x000fe400078e0264 */
[----:B------:R-:W-:-:S04]  /*9760*/  IMAD.HI.U32 R4, R3, R106, RZ ;  /* 0x0000006a03047227 */ /* 0x000fc800078e00ff */
[----:B------:R-:W-:Y:S02]  /*9770*/  IMAD.MOV R0, RZ, RZ, -R0 ;  /* 0x000000ffff007224 */ /* 0x000fe400078e0a00 */
[----:B------:R-:W-:Y:S02]  /*9780*/  IMAD.MOV R13, RZ, RZ, -R4 ;  /* 0x000000ffff0d7224 */ /* 0x000fe400078e0a04 */
[----:B------:R-:W-:Y:S01]  /*9790*/  @!P0 IMAD.MOV R90, RZ, RZ, -R90 ;  /* 0x000000ffff5a8224 */ /* 0x000fe200078e0a5a */
[C---:B------:R-:W-:Y:S01]  /*97a0*/  ISETP.GT.U32.AND P0, PT, R7.reuse, R100, PT ;  /* 0x000000640700720c */ /* 0x040fe20003f04070 */
[----:B------:R-:W-:Y:S01]  /*97b0*/  @!P1 IMAD.IADD R94, R94, 0x1, -R7 ;  /* 0x000000015e5e9824 */ /* 0x000fe200078e0a07 */
[C---:B------:R-:W-:Y:S01]  /*97c0*/  ISETP.GT.U32.AND P1, PT, R7.reuse, R102, PT ;  /* 0x000000660700720c */ /* 0x040fe20003f24070 */
[C---:B------:R-:W-:Y:S02]  /*97d0*/  IMAD R104, R7.reuse, R0, R104 ;  /* 0x0000000007687224 */ /* 0x040fe400078e0268 */
[----:B------:R-:W-:-:S02]  /*97e0*/  IMAD R106, R7, R13, R106 ;  /* 0x0000000d076a7224 */ /* 0x000fc400078e026a */
[--C-:B------:R-:W-:Y:S01]  /*97f0*/  @!P2 IMAD.IADD R96, R96, 0x1, -R7.reuse ;  /* 0x000000016060a824 */ /* 0x100fe200078e0a07 */
[C---:B------:R-:W-:Y:S01]  /*9800*/  ISETP.GT.U32.AND P2, PT, R7.reuse, R104, PT ;  /* 0x000000680700720c */ /* 0x040fe20003f44070 */
[--C-:B------:R-:W-:Y:S01]  /*9810*/  @!P6 IMAD.IADD R98, R98, 0x1, -R7.reuse ;  /* 0x000000016262e824 */ /* 0x100fe200078e0a07 */
[C---:B------:R-:W-:Y:S01]  /*9820*/  ISETP.GT.U32.AND P6, PT, R7.reuse, R106, PT ;  /* 0x0000006a0700720c */ /* 0x040fe20003fc4070 */
[----:B------:R-:W-:Y:S02]  /*9830*/  VIADD R22, R6, 0x19c ;  /* 0x0000019c06167836 */ /* 0x000fe40000000000 */
[--C-:B------:R-:W-:Y:S01]  /*9840*/  @!P0 IMAD.IADD R100, R100, 0x1, -R7.reuse ;  /* 0x0000000164648824 */ /* 0x100fe200078e0a07 */
[----:B------:R-:W-:Y:S01]  /*9850*/  ISETP.GE.AND P0, PT, R18, RZ, PT ;  /* 0x000000ff1200720c */ /* 0x000fe20003f06270 */
[--C-:B------:R-:W-:Y:S01]  /*9860*/  @!P1 IMAD.IADD R102, R102, 0x1, -R7.reuse ;  /* 0x0000000166669824 */ /* 0x100fe200078e0a07 */
[----:B------:R-:W-:Y:S01]  /*9870*/  IABS R110, R22 ;  /* 0x00000016006e7213 */ /* 0x000fe20000000000 */
[----:B------:R-:W-:Y:S01]  /*9880*/  VIADD R21, R6, 0x1a0 ;  /* 0x000001a006157836 */ /* 0x000fe20000000000 */
[----:B------:R-:W-:Y:S01]  /*9890*/  ISETP.GE.AND P1, PT, R20, RZ, PT ;  /* 0x000000ff1400720c */ /* 0x000fe20003f26270 */
[----:B------:R-:W-:Y:S01]  /*98a0*/  @!P5 IMAD.MOV R94, RZ, RZ, -R94 ;  /* 0x000000ffff5ed224 */ /* 0x000fe200078e0a5e */
[C---:B------:R-:W-:Y:S01]  /*98b0*/  ISETP.GT.U32.AND P5, PT, R7.reuse, R102, PT ;  /* 0x000000660700720c */ /* 0x040fe20003fa4070 */
[----:B------:R-:W-:Y:S01]  /*98c0*/  @!P2 IMAD.IADD R104, R104, 0x1, -R7 ;  /* 0x000000016868a824 */ /* 0x000fe200078e0a07 */
[----:B------:R-:W-:Y:S01]  /*98d0*/  ISETP.GT.U32.AND P2, PT, R7, R100, PT ;  /* 0x000000640700720c */ /* 0x000fe20003f44070 */
[----:B------:R-:W-:Y:S01]  /*98e0*/  IMAD.HI.U32 R4, R3, R110, RZ ;  /* 0x0000006e03047227 */ /* 0x000fe200078e00ff */
[----:B------:R-:W-:-:S03]  /*98f0*/  IABS R108, R21 ;  /* 0x00000015006c7213 */ /* 0x000fc60000000000 */
[----:B------:R-:W-:Y:S01]  /*9900*/  @!P6 IMAD.IADD R106, R106, 0x1, -R7 ;  /* 0x000000016a6ae824 */ /* 0x000fe200078e0a07 */
[----:B------:R-:W-:Y:S01]  /*9910*/  ISETP.GT.U32.AND P6, PT, R7, R104, PT ;  /* 0x000000680700720c */ /* 0x000fe20003fc4070 */
[----:B------:R-:W-:Y:S02]  /*9920*/  IMAD.MOV R4, RZ, RZ, -R4 ;  /* 0x000000ffff047224 */ /* 0x000fe400078e0a04 */
[----:B------:R-:W-:Y:S02]  /*9930*/  VIADD R13, R6, 0x198 ;  /* 0x00000198060d7836 */ /* 0x000fe40000000000 */
[----:B------:R-:W-:-:S03]  /*9940*/  IMAD.HI.U32 R0, R3, R108, RZ ;  /* 0x0000006c03007227 */ /* 0x000fc600078e00ff */
[----:B------:R-:W-:Y:S01]  /*9950*/  IABS R112, R13 ;  /* 0x0000000d00707213 */ /* 0x000fe20000000000 */
[C---:B------:R-:W-:Y:S02]  /*9960*/  IMAD R110, R7.reuse, R4, R110 ;  /* 0x00000004076e7224 */ /* 0x040fe400078e026e */
[----:B------:R-:W-:Y:S02]  /*9970*/  VIADD R18, R6, 0x194 ;  /* 0x0000019406127836 */ /* 0x000fe40000000000 */
[----:B------:R-:W-:Y:S02]  /*9980*/  IMAD.MOV R0, RZ, RZ, -R0 ;  /* 0x000000ffff007224 */ /* 0x000fe400078e0a00 */
[----:B------:R-:W-:Y:S01]  /*9990*/  @!P3 IMAD.MOV R96, RZ, RZ, -R96 ;  /* 0x000000ffff60b224 */ /* 0x000fe200078e0a60 */
[C---:B------:R-:W-:Y:S01]  /*99a0*/  ISETP.GT.U32.AND P3, PT, R7.reuse, R106, PT ;  /* 0x0000006a0700720c */ /* 0x040fe20003f64070 */
[--C-:B------:R-:W-:Y:S01]  /*99b0*/  @!P2 IMAD.IADD R100, R100, 0x1, -R7.reuse ;  /* 0x000000016464a824 */ /* 0x100fe200078e0a07 */
[----:B------:R-:W-:Y:S01]  /*99c0*/  IABS R114, R18 ;  /* 0x0000001200727213 */ /* 0x000fe20000000000 */
[----:B------:R-:W-:Y:S01]  /*99d0*/  @!P5 IMAD.IADD R102, R102, 0x1, -R7 ;  /* 0x000000016666d824 */ /* 0x000fe200078e0a07 */
[----:B------:R-:W-:Y:S01]  /*99e0*/  ISETP.GE.AND P2, PT, R14, RZ, PT ;  /* 0x000000ff0e00720c */ /* 0x000fe20003f46270 */
[C---:B------:R-:W-:Y:S01]  /*99f0*/  IMAD R108, R7.reuse, R0, R108 ;  /* 0x00000000076c7224 */ /* 0x040fe200078e026c */
[----:B------:R-:W-:Y:S01]  /*9a00*/  ISETP.GT.U32.AND P5, PT, R7, R110, PT ;  /* 0x0000006e0700720c */ /* 0x000fe20003fa4070 */
[----:B------:R-:W-:-:S04]  /*9a10*/  IMAD.HI.U32 R0, R3, R112, RZ ;  /* 0x0000007003007227 */ /* 0x000fc800078e00ff */
[----:B------:R-:W-:Y:S01]  /*9a20*/  @!P6 IMAD.IADD R104, R104, 0x1, -R7 ;  /* 0x000000016868e824 */ /* 0x000fe200078e0a07 */
[----:B------:R-:W-:Y:S01]  /*9a30*/  ISETP.GE.AND P6, PT, R16, RZ, PT ;  /* 0x000000ff1000720c */ /* 0x000fe20003fc6270 */
[----:B------:R-:W-:-:S04]  /*9a40*/  IMAD.HI.U32 R4, R3, R114, RZ ;  /* 0x0000007203047227 */ /* 0x000fc800078e00ff */
[----:B------:R-:W-:Y:S02]  /*9a50*/  IMAD.MOV R0, RZ, RZ, -R0 ;  /* 0x000000ffff007224 */ /* 0x000fe400078e0a00 */
[----:B------:R-:W-:Y:S01]  /*9a60*/  @!P4 IMAD.MOV R98, RZ, RZ, -R98 ;  /* 0x000000ffff62c224 */ /* 0x000fe200078e0a62 */
[C---:B------:R-:W-:Y:S01]  /*9a70*/  ISETP.GT.U32.AND P4, PT, R7.reuse, R108, PT ;  /* 0x0000006c0700720c */ /* 0x040fe20003f84070 */
[----:B------:R-:W-:Y:S02]  /*9a80*/  IMAD.MOV R4, RZ, RZ, -R4 ;  /* 0x000000ffff047224 */ /* 0x000fe400078e0a04 */
[----:B------:R-:W-:Y:S02]  /*9a90*/  IMAD R112, R7, R0, R112 ;  /* 0x0000000007707224 */ /* 0x000fe400078e0270 */
[--C-:B------:R-:W-:Y:S01]  /*9aa0*/  @!P3 IMAD.IADD R106, R106, 0x1, -R7.reuse ;  /* 0x000000016a6ab824 */ /* 0x100fe200078e0a07 */
[----:B------:R-:W-:Y:S01]  /*9ab0*/  ISETP.GE.AND P3, PT, R21, RZ, PT ;  /* 0x000000ff1500720c */ /* 0x000fe20003f66270 */
[----:B------:R-:W-:Y:S01]  /*9ac0*/  @!P5 IMAD.IADD R110, R110, 0x1, -R7 ;  /* 0x000000016e6ed824 */ /* 0x000fe200078e0a07 */
[----:B------:R-:W-:Y:S01]  /*9ad0*/  ISETP.GE.AND P5, PT, R13, RZ, PT ;  /* 0x000000ff0d00720c */ /* 0x000fe20003fa6270 */
[----:B------:R-:W-:-:S02]  /*9ae0*/  IMAD R114, R7, R4, R114 ;  /* 0x0000000407727224 */ /* 0x000fc400078e0272 */
[----:B------:R-:W-:Y:S01]  /*9af0*/  @!P2 IMAD.MOV R104, RZ, RZ, -R104 ;  /* 0x000000ffff68a224 */ /* 0x000fe200078e0a68 */
[C---:B------:R-:W-:Y:S01]  /*9b00*/  ISETP.GT.U32.AND P2, PT, R7.reuse, R112, PT ;  /* 0x000000700700720c */ /* 0x040fe20003f44070 */
[----:B------:R-:W-:Y:S01]  /*9b10*/  @!P1 IMAD.MOV R102, RZ, RZ, -R102 ;  /* 0x000000ffff669224 */ /* 0x000fe200078e0a66 */
[C---:B------:R-:W-:Y:S01]  /*9b20*/  ISETP.GT.U32.AND P1, PT, R7.reuse, R110, PT ;  /* 0x0000006e0700720c */ /* 0x040fe20003f24070 */
[----:B------:R-:W-:Y:S01]  /*9b30*/  @!P6 IMAD.MOV R106, RZ, RZ, -R106 ;  /* 0x000000ffff6ae224 */ /* 0x000fe200078e0a6a */
[C---:B------:R-:W-:Y:S01]  /*9b40*/  ISETP.GT.U32.AND P6, PT, R7.reuse, R114, PT ;  /* 0x000000720700720c */ /* 0x040fe20003fc4070 */
[--C-:B------:R-:W-:Y:S01]  /*9b50*/  @!P4 IMAD.IADD R108, R108, 0x1, -R7.reuse ;  /* 0x000000016c6cc824 */ /* 0x100fe200078e0a07 */
[----:B------:R-:W-:Y:S01]  /*9b60*/  ISETP.GE.AND P4, PT, R22, RZ, PT ;  /* 0x000000ff1600720c */ /* 0x000fe20003f86270 */
[C---:B------:R-:W-:Y:S02]  /*9b70*/  VIADD R0, R6.reuse, 0x190 ;  /* 0x0000019006007836 */ /* 0x040fe40000000000 */
[----:B------:R-:W-:Y:S01]  /*9b80*/  @!P0 IMAD.MOV R100, RZ, RZ, -R100 ;  /* 0x000000ffff648224 */ /* 0x000fe200078e0a64 */
[----:B------:R-:W-:Y:S01]  /*9b90*/  ISETP.GT.U32.AND P0, PT, R7, R108, PT ;  /* 0x0000006c0700720c */ /* 0x000fe20003f04070 */
[----:B------:R-:W-:Y:S01]  /*9ba0*/  VIADD R4, R6, 0x18c ;  /* 0x0000018c06047836 */ /* 0x000fe20000000000 */
[----:B------:R-:W-:Y:S01]  /*9bb0*/  IABS R116, R0 ;  /* 0x0000000000747213 */ /* 0x000fe20000000000 */
[----:B------:R-:W-:-:S02]  /*9bc0*/  @!P2 IMAD.IADD R112, R112, 0x1, -R7 ;  /* 0x000000017070a824 */ /* 0x000fc400078e0a07 */
[--C-:B------:R-:W-:Y:S01]  /*9bd0*/  @!P1 IMAD.IADD R110, R110, 0x1, -R7.reuse ;  /* 0x000000016e6e9824 */ /* 0x100fe200078e0a07 */
[----:B------:R-:W-:Y:S01]  /*9be0*/  ISETP.GE.AND P1, PT, R0, RZ, PT ;  /* 0x000000ff0000720c */ /* 0x000fe20003f26270 */
[--C-:B------:R-:W-:Y:S01]  /*9bf0*/  @!P6 IMAD.IADD R114, R114, 0x1, -R7.reuse ;  /* 0x000000017272e824 */ /* 0x100fe200078e0a07 */
[----:B------:R-:W-:Y:S01]  /*9c00*/  ISETP.GT.U32.AND P6, PT, R7, R112, PT ;  /* 0x000000700700720c */ /* 0x000fe20003fc4070 */
[----:B------:R-:W-:Y:S01]  /*9c10*/  IMAD.HI.U32 R0, R3, R116, RZ ;  /* 0x0000007403007227 */ /* 0x000fe200078e00ff */
[----:B------:R-:W-:Y:S02]  /*9c20*/  IABS R118, R4 ;  /* 0x0000000400767213 */ /* 0x000fe40000000000 */
[----:B------:R-:W-:Y:S01]  /*9c30*/  ISETP.GE.AND P2, PT, R4, RZ, PT ;  /* 0x000000ff0400720c */ /* 0x000fe20003f46270 */
[----:B------:R-:W-:Y:S02]  /*9c40*/  IMAD.MOV R0, RZ, RZ, -R0 ;  /* 0x000000ffff007224 */ /* 0x000fe400078e0a00 */
[----:B------:R-:W-:Y:S01]  /*9c50*/  @!P0 IMAD.IADD R108, R108, 0x1, -R7 ;  /* 0x000000016c6c8824 */ /* 0x000fe200078e0a07 */
[----:B------:R-:W-:Y:S01]  /*9c60*/  ISETP.GE.AND P0, PT, R18, RZ, PT ;  /* 0x000000ff1200720c */ /* 0x000fe20003f06270 */
[----:B------:R-:W-:-:S02]  /*9c70*/  IMAD R116, R7, R0, R116 ;  /* 0x0000000007747224 */ /* 0x000fc400078e0274 */
[----:B------:R-:W-:-:S04]  /*9c80*/  IMAD.HI.U32 R4, R3, R118, RZ ;  /* 0x0000007603047227 */ /* 0x000fc800078e00ff */
[----:B------:R-:W-:Y:S01]  /*9c90*/  @!P3 IMAD.MOV R108, RZ, RZ, -R108 ;  /* 0x000000ffff6cb224 */ /* 0x000fe200078e0a6c */
[C---:B------:R-:W-:Y:S01]  /*9ca0*/  ISETP.GT.U32.AND P3, PT, R7.reuse, R114, PT ;  /* 0x000000720700720c */ /* 0x040fe20003f64070 */
[--C-:B------:R-:W-:Y:S01]  /*9cb0*/  @!P6 IMAD.IADD R112, R112, 0x1, -R7.reuse ;  /* 0x000000017070e824 */ /* 0x100fe200078e0a07 */
[C---:B------:R-:W-:Y:S01]  /*9cc0*/  ISETP.GT.U32.AND P6, PT, R7.reuse, R116, PT ;  /* 0x000000740700720c */ /* 0x040fe20003fc4070 */
[----:B------:R-:W-:Y:S02]  /*9cd0*/  IMAD.MOV R4, RZ, RZ, -R4 ;  /* 0x000000ffff047224 */ /* 0x000fe400078e0a04 */
[C---:B------:R-:W-:Y:S02]  /*9ce0*/  VIADD R13, R6.reuse, 0x188 ;  /* 0x00000188060d7836 */ /* 0x040fe40000000000 */
[C---:B------:R-:W-:Y:S02]  /*9cf0*/  IMAD R118, R7.reuse, R4, R118 ;  /* 0x0000000407767224 */ /* 0x040fe400078e0276 */
[----:B------:R-:W-:Y:S01]  /*9d00*/  VIADD R0, R6, 0x184 ;  /* 0x0000018406007836 */ /* 0x000fe20000000000 */
[----:B------:R-:W-:Y:S01]  /*9d10*/  IABS R122, R13 ;  /* 0x0000000d007a7213 */ /* 0x000fe20000000000 */
[----:B------:R-:W-:Y:S01]  /*9d20*/  @!P5 IMAD.MOV R112, RZ, RZ, -R112 ;  /* 0x000000ffff70d224 */ /* 0x000fe200078e0a70 */
[----:B------:R-:W-:Y:S01]  /*9d30*/  ISETP.GT.U32.AND P5, PT, R7, R118, PT ;  /* 0x000000760700720c */ /* 0x000fe20003fa4070 */
[--C-:B------:R-:W-:Y:S01]  /*9d40*/  @!P3 IMAD.IADD R114, R114, 0x1, -R7.reuse ;  /* 0x000000017272b824 */ /* 0x100fe200078e0a07 */
[----:B------:R-:W-:Y:S01]  /*9d50*/  ISETP.GE.AND P3, PT, R0, RZ, PT ;  /* 0x000000ff0000720c */ /* 0x000fe20003f66270 */
[----:B------:R-:W-:Y:S01]  /*9d60*/  @!P6 IMAD.IADD R116, R116, 0x1, -R7 ;  /* 0x000000017474e824 */ /* 0x000fe200078e0a07 */
[----:B------:R-:W-:Y:S01]  /*9d70*/  IABS R120, R0 ;  /* 0x0000000000787213 */ /* 0x000fe20000000000 */
[----:B------:R-:W-:-:S03]  /*9d80*/  IMAD.HI.U32 R0, R3, R122, RZ ;  /* 0x0000007a03007227 */ /* 0x000fc600078e00ff */
[----:B------:R-:W-:Y:S01]  /*9d90*/  ISETP.GT.U32.AND P6, PT, R7, R116, PT ;  /* 0x000000740700720c */ /* 0x000fe20003fc4070 */
[----:B------:R-:W-:Y:S01]  /*9da0*/  @!P4 IMAD.MOV R110, RZ, RZ, -R110 ;  /* 0x000000ffff6ec224 */ /* 0x000fe200078e0a6e */
[----:B------:R-:W-:Y:S01]  /*9db0*/  ISETP.GE.AND P4, PT, R13, RZ, PT ;  /* 0x000000ff0d00720c */ /* 0x000fe20003f86270 */
[----:B------:R-:W-:Y:S02]  /*9dc0*/  VIADD R4, R6, 0x180 ;  /* 0x0000018006047836 */ /* 0x000fe40000000000 */
[----:B------:R-:W-:Y:S02]  /*9dd0*/  IMAD.MOV R13, RZ, RZ, -R0 ;  /* 0x000000ffff0d7224 */ /* 0x000fe400078e0a00 */
[----:B------:R-:W-:Y:S01]  /*9de0*/  IMAD.HI.U32 R0, R3, R120, RZ ;  /* 0x0000007803007227 */ /* 0x000fe200078e00ff */
[----:B------:R-:W-:-:S03]  /*9df0*/  IABS R124, R4 ;  /* 0x00000004007c7213 */ /* 0x000fc60000000000 */
[----:B------:R-:W-:Y:S02]  /*9e00*/  VIADD R14, R6, 0x17c ;  /* 0x0000017c060e7836 */ /* 0x000fe40000000000 */
[----:B------:R-:W-:Y:S02]  /*9e10*/  @!P5 IMAD.IADD R118, R118, 0x1, -R7 ;  /* 0x000000017676d824 */ /* 0x000fe400078e0a07 */
[----:B------:R-:W-:Y:S01]  /*9e20*/  IMAD.MOV R0, RZ, RZ, -R0 ;  /* 0x000000ffff007224 */ /* 0x000fe200078e0a00 */
[----:B------:R-:W-:Y:S01]  /*9e30*/  IABS R126, R14 ;  /* 0x0000000e007e7213 */ /* 0x000fe20000000000 */
[C---:B------:R-:W-:Y:S01]  /*9e40*/  IMAD R122, R7.reuse, R13, R122 ;  /* 0x0000000d077a7224 */ /* 0x040fe200078e027a */
[C---:B------:R-:W-:Y:S01]  /*9e50*/  ISETP.GT.U32.AND P5, PT, R7.reuse, R118, PT ;  /* 0x000000760700720c */ /* 0x040fe20003fa4070 */
[----:B------:R-:W-:Y:S02]  /*9e60*/  IMAD R120, R7, R0, R120 ;  /* 0x0000000007787224 */ /* 0x000fe400078e0278 */
[----:B------:R-:W-:-:S04]  /*9e70*/  IMAD.HI.U32 R0, R3, R124, RZ ;  /* 0x0000007c03007227 */ /* 0x000fc800078e00ff */
[----:B------:R-:W-:Y:S01]  /*9e80*/  @!P0 IMAD.MOV R114, RZ, RZ, -R114 ;  /* 0x000000ffff728224 */ /* 0x000fe200078e0a72 */
[----:B------:R-:W-:Y:S01]  /*9e90*/  ISETP.GE.AND P0, PT, R4, RZ, PT ;  /* 0x000000ff0400720c */ /* 0x000fe20003f06270 */
[----:B------:R-:W-:Y:S01]  /*9ea0*/  @!P6 IMAD.IADD R116, R116, 0x1, -R7 ;  /* 0x000000017474e824 */ /* 0x000fe200078e0a07 */
[----:B------:R-:W-:Y:S01]  /*9eb0*/  ISETP.GT.U32.AND P6, PT, R7, R122, PT ;  /* 0x0000007a0700720c */ /* 0x000fe20003fc4070 */
[----:B------:R-:W-:-:S04]  /*9ec0*/  IMAD.HI.U32 R4, R3, R126, RZ ;  /* 0x0000007e03047227 */ /* 0x000fc800078e00ff */
[----:B------:R-:W-:Y:S02]  /*9ed0*/  IMAD.MOV R0, RZ, RZ, -R0 ;  /* 0x000000ffff007224 */ /* 0x000fe400078e0a00 */
[----:B------:R-:W-:Y:S02]  /*9ee0*/  IMAD.MOV R4, RZ, RZ, -R4 ;  /* 0x000000ffff047224 */ /* 0x000fe400078e0a04 */
[C---:B------:R-:W-:Y:S02]  /*9ef0*/  IMAD R124, R7.reuse, R0, R124 ;  /* 0x00000000077c7224 */ /* 0x040fe400078e027c */
[C---:B------:R-:W-:Y:S02]  /*9f00*/  IMAD R126, R7.reuse, R4, R126 ;  /* 0x00000004077e7224 */ /* 0x040fe400078e027e */
[----:B------:R-:W-:Y:S01]  /*9f10*/  @!P5 IMAD.IADD R118, R118, 0x1, -R7 ;  /* 0x000000017676d824 */ /* 0x000fe200078e0a07 */
[----:B------:R-:W-:Y:S01]  /*9f20*/  ISETP.GT.U32.AND P5, PT, R7, R124, PT ;  /* 0x0000007c0700720c */ /* 0x000fe20003fa4070 */
[----:B------:R-:W-:-:S02]  /*9f30*/  VIADD R13, R6, 0x178 ;  /* 0x00000178060d7836 */ /* 0x000fc40000000000 */
[--C-:B------:R-:W-:Y:S01]  /*9f40*/  @!P6 IMAD.IADD R122, R122, 0x1, -R7.reuse ;  /* 0x000000017a7ae824 */ /* 0x100fe200078e0a07 */
[C---:B------:R-:W-:Y:S01]  /*9f50*/  ISETP.GT.U32.AND P6, PT, R7.reuse, R126, PT ;  /* 0x0000007e0700720c */ /* 0x040fe20003fc4070 */
[----:B------:R-:W-:Y:S01]  /*9f60*/  @!P1 IMAD.MOV R116, RZ, RZ, -R116 ;  /* 0x000000ffff749224 */ /* 0x000fe200078e0a74 */
[----:B------:R-:W-:Y:S01]  /*9f70*/  IABS R128, R13 ;  /* 0x0000000d00807213 */ /* 0x000fe20000000000 */
[C---:B------:R-:W-:Y:S01]  /*9f80*/  VIADD R16, R6.reuse, 0x174 ;  /* 0x0000017406107836 */ /* 0x040fe20000000000 */
[----:B------:R-:W-:Y:S01]  /*9f90*/  ISETP.GT.U32.AND P1, PT, R7, R120, PT ;  /* 0x000000780700720c */ /* 0x000fe20003f24070 */
[----:B------:R-:W-:Y:S02]  /*9fa0*/  VIADD R18, R6, 0x170 ;  /* 0x0000017006127836 */ /* 0x000fe40000000000 */
[----:B------:R-:W-:Y:S01]  /*9fb0*/  IMAD.HI.U32 R0, R3, R128, RZ ;  /* 0x0000008003007227 */ /* 0x000fe200078e00ff */
[----:B------:R-:W-:Y:S02]  /*9fc0*/  IABS R132, R16 ;  /* 0x0000001000847213 */ /* 0x000fe40000000000 */
[----:B------:R-:W-:Y:S01]  /*9fd0*/  IABS R134, R18 ;  /* 0x0000001200867213 */ /* 0x000fe20000000000 */
[----:B------:R-:W-:-:S02]  /*9fe0*/  @!P5 IMAD.IADD R124, R124, 0x1, -R7 ;  /* 0x000000017c7cd824 */ /* 0x000fc400078e0a07 */
[----:B------:R-:W-:Y:S02]  /*9ff0*/  IMAD.MOV R0, RZ, RZ, -R0 ;  /* 0x000000ffff007224 */ /* 0x000fe400078e0a00 */
[----:B------:R-:W-:Y:S01]  /*a000*/  @!P6 IMAD.IADD R126, R126, 0x1, -R7 ;  /* 0x000000017e7ee824 */ /* 0x000fe200078e0a07 */
[C---:B------:R-:W-:Y:S01]  /*a010*/  ISETP.GT.U32.AND P6, PT, R7.reuse, R124, PT ;  /* 0x0000007c0700720c */ /* 0x040fe20003fc4070 */
[----:B------:R-:W-:Y:S02]  /*a020*/  IMAD R128, R7, R0, R128 ;  /* 0x0000000007807224 */ /* 0x000fe400078e0280 */
[----:B------:R-:W-:-:S04]  /*a030*/  IMAD.HI.U32 R0, R3, R132, RZ ;  /* 0x0000008403007227 */ /* 0x000fc800078e00ff */
[--C-:B------:R-:W-:Y:S01]  /*a040*/  @!P1 IMAD.IADD R120, R120, 0x1, -R7.reuse ;  /* 0x0000000178789824 */ /* 0x100fe200078e0a07 */
[C---:B------:R-:W-:Y:S01]  /*a050*/  ISETP.GT.U32.AND P1, PT, R7.reuse, R122, PT ;  /* 0x0000007a0700720c */ /* 0x040fe20003f24070 */
[----:B------:R-:W-:Y:S02]  /*a060*/  IMAD.MOV R0, RZ, RZ, -R0 ;  /* 0x000000ffff007224 */ /* 0x000fe400078e0a00 */
[----:B------:R-:W-:Y:S01]  /*a070*/  VIADD R20, R6, 0x16c ;  /* 0x0000016c06147836 */ /* 0x000fe20000000000 */
[C---:B------:R-:W-:Y:S01]  /*a080*/  ISETP.GT.U32.AND P5, PT, R7.reuse, R120, PT ;  /* 0x000000780700720c */ /* 0x040fe20003fa4070 */
[----:B------:R-:W-:Y:S02]  /*a090*/  IMAD R132, R7, R0, R132 ;  /* 0x0000000007847224 */ /* 0x000fe400078e0284 */
[----:B------:R-:W-:Y:S01]  /*a0a0*/  @!P6 IMAD.IADD R124, R124, 0x1, -R7 ;  /* 0x000000017c7ce824 */ /* 0x000fe200078e0a07 */
[----:B------:R-:W-:Y:S01]  /*a0b0*/  IABS R140, R20 ;  /* 0x00000014008c7213 */ /* 0x000fe20000000000 */
[----:B------:R-:W-:Y:S01]  /*a0c0*/  IMAD.HI.U32 R0, R3, R134, RZ ;  /* 0x0000008603007227 */ /* 0x000fe200078e00ff */
[----:B------:R-:W-:-:S03]  /*a0d0*/  ISETP.GT.U32.AND P6, PT, R7, R132, PT ;  /* 0x000000840700720c */ /* 0x000fc60003fc4070 */
[----:B------:R-:W-:Y:S02]  /*a0e0*/  IMAD.MOV R0, RZ, RZ, -R0 ;  /* 0x000000ffff007224 */ /* 0x000fe400078e0a00 */
[----:B------:R-:W-:Y:S01]  /*a0f0*/  @!P2 IMAD.MOV R118, RZ, RZ, -R118 ;  /* 0x000000ffff76a224 */ /* 0x000fe200078e0a76 */
[C---:B------:R-:W-:Y:S01]  /*a100*/  ISETP.GT.U32.AND P2, PT, R7.reuse, R126, PT ;  /* 0x0000007e0700720c */ /* 0x040fe20003f44070 */
[--C-:B------:R-:W-:Y:S01]  /*a110*/  @!P5 IMAD.IADD R120, R120, 0x1, -R7.reuse ;  /* 0x000000017878d824 */ /* 0x100fe200078e0a07 */
[----:B------:R-:W-:Y:S01]  /*a120*/  ISETP.GE.AND P5, PT, R14, RZ, PT ;  /* 0x000000ff0e00720c */ /* 0x000fe20003fa6270 */
[----:B------:R-:W-:Y:S02]  /*a130*/  VIADD R14, R6, 0x168 ;  /* 0x00000168060e7836 */ /* 0x000fe40000000000 */
[----:B------:R-:W-:Y:S02]  /*a140*/  @!P3 IMAD.MOV R120, RZ, RZ, -R120 ;  /* 0x000000ffff78b224 */ /* 0x000fe400078e0a78 */
[----:B------:R-:W-:Y:S01]  /*a150*/  @!P6 IMAD.IADD R132, R132, 0x1, -R7 ;  /* 0x000000018484e824 */ /* 0x000fe200078e0a07 */
[----:B------:R-:W-:Y:S01]  /*a160*/  IABS R138, R14 ;  /* 0x0000000e008a7213 */ /* 0x000fe20000000000 */
[----:B------:R-:W-:-:S02]  /*a170*/  IMAD R134, R7, R0, R134 ;  /* 0x0000000007867224 */ /* 0x000fc400078e0286 */
[----:B------:R-:W-:Y:S01]  /*a180*/  @!P1 IMAD.IADD R122, R122, 0x1, -R7 ;  /* 0x000000017a7a9824 */ /* 0x000fe200078e0a07 */
[----:B------:R-:W-:Y:S01]  /*a190*/  ISETP.GT.U32.AND P3, PT, R7, R132, PT ;  /* 0x000000840700720c */ /* 0x000fe20003f64070 */
[----:B------:R-:W-:Y:S01]  /*a1a0*/  IMAD.HI.U32 R0, R3, R138, RZ ;  /* 0x0000008a03007227 */ /* 0x000fe200078e00ff */
[C---:B------:R-:W-:Y:S02]  /*a1b0*/  ISETP.GT.U32.AND P1, PT, R7.reuse, R128, PT ;  /* 0x000000800700720c */ /* 0x040fe40003f24070 */
[----:B------:R-:W-:Y:S01]  /*a1c0*/  ISETP.GT.U32.AND P6, PT, R7, R134, PT ;  /* 0x000000860700720c */ /* 0x000fe20003fc4070 */
[----:B------:R-:W-:Y:S02]  /*a1d0*/  IMAD.MOV R0, RZ, RZ, -R0 ;  /* 0x000000ffff007224 */ /* 0x000fe400078e0a00 */
[----:B------:R-:W-:-:S04]  /*a1e0*/  IMAD.HI.U32 R4, R3, R140, RZ ;  /* 0x0000008c03047227 */ /* 0x000fc800078e00ff */
[C---:B------:R-:W-:Y:S02]  /*a1f0*/  IMAD R138, R7.reuse, R0, R138 ;  /* 0x00000000078a7224 */ /* 0x040fe400078e028a */
[----:B------:R-:W-:Y:S02]  /*a200*/  IMAD.MOV R4, RZ, RZ, -R4 ;  /* 0x000000ffff047224 */ /* 0x000fe400078e0a04 */
[--C-:B------:R-:W-:Y:S01]  /*a210*/  @!P3 IMAD.IADD R132, R132, 0x1, -R7.reuse ;  /* 0x000000018484b824 */ /* 0x100fe200078e0a07 */
[----:B------:R-:W-:Y:S01]  /*a220*/  ISETP.GT.U32.AND P3, PT, R7, R138, PT ;  /* 0x0000008a0700720c */ /* 0x000fe20003f64070 */
[--C-:B------:R-:W-:Y:S01]  /*a230*/  @!P2 IMAD.IADD R126, R126, 0x1, -R7.reuse ;  /* 0x000000017e7ea824 */ /* 0x100fe200078e0a07 */
[----:B------:R-:W-:Y:S01]  /*a240*/  ISETP.GE.AND P2, PT, R13, RZ, PT ;  /* 0x000000ff0d00720c */ /* 0x000fe20003f46270 */
[----:B------:R-:W-:Y:S01]  /*a250*/  @!P1 IMAD.IADD R128, R128, 0x1, -R7 ;  /* 0x0000000180809824 */ /* 0x000fe200078e0a07 */
[----:B------:R-:W-:Y:S01]  /*a260*/  ISETP.GE.AND P1, PT, R16, RZ, PT ;  /* 0x000000ff1000720c */ /* 0x000fe20003f26270 */
[----:B------:R-:W-:-:S02]  /*a270*/  IMAD R140, R7, R4, R140 ;  /* 0x00000004078c7224 */ /* 0x000fc400078e028c */
[C---:B------:R-:W-:Y:S02]  /*a280*/  VIADD R13, R6.reuse, 0x164 ;  /* 0x00000164060d7836 */ /* 0x040fe40000000000 */
[----:B------:R-:W-:Y:S01]  /*a290*/  @!P4 IMAD.MOV R122, RZ, RZ, -R122 ;  /* 0x000000ffff7ac224 */ /* 0x000fe200078e0a7a */
[C---:B------:R-:W-:Y:S01]  /*a2a0*/  ISETP.GT.U32.AND P4, PT, R7.reuse, R128, PT ;  /* 0x000000800700720c */ /* 0x040fe20003f84070 */
[----:B------:R-:W-:Y:S01]  /*a2b0*/  @!P5 IMAD.MOV R126, RZ, RZ, -R126 ;  /* 0x000000ffff7ed224 */ /* 0x000fe200078e0a7e */
[----:B------:R-:W-:Y:S01]  /*a2c0*/  ISETP.GT.U32.AND P5, PT, R7, R140, PT ;  /* 0x0000008c0700720c */ /* 0x000fe20003fa4070 */
[----:B------:R-:W-:Y:S01]  /*a2d0*/  VIADD R16, R6, 0x160 ;  /* 0x0000016006107836 */ /* 0x000fe20000000000 */
[----:B------:R-:W-:Y:S01]  /*a2e0*/  IABS R136, R13 ;  /* 0x0000000d00887213 */ /* 0x000fe20000000000 */
[--C-:B------:R-:W-:Y:S02]  /*a2f0*/  @!P3 IMAD.IADD R138, R138, 0x1, -R7.reuse ;  /* 0x000000018a8ab824 */ /* 0x100fe400078e0a07 */
[----:B------:R-:W-:Y:S01]  /*a300*/  @!P6 IMAD.IADD R134, R134, 0x1, -R7 ;  /* 0x000000018686e824 */ /* 0x000fe200078e0a07 */
[----:B------:R-:W-:Y:S01]  /*a310*/  IABS R142, R16 ;  /* 0x00000010008e7213 */ /* 0x000fe20000000000 */
[----:B------:R-:W-:Y:S01]  /*a320*/  IMAD.HI.U32 R0, R3, R136, RZ ;  /* 0x0000008803007227 */ /* 0x000fe200078e00ff */
[----:B------:R-:W-:-:S02]  /*a330*/  ISETP.GT.U32.AND P3, PT, R7, R138, PT ;  /* 0x0000008a0700720c */ /* 0x000fc40003f64070 */
[----:B------:R-:W-:Y:S01]  /*a340*/  ISETP.GE.AND P6, PT, R14, RZ, PT ;  /* 0x000000ff0e00720c */ /* 0x000fe20003fc6270 */
[----:B------:R-:W-:Y:S02]  /*a350*/  IMAD.MOV R4, RZ, RZ, -R0 ;  /* 0x000000ffff047224 */ /* 0x000fe400078e0a00 */
[----:B------:R-:W-:-:S04]  /*a360*/  IMAD.HI.U32 R0, R3, R142, RZ ;  /* 0x0000008e03007227 */ /* 0x000fc800078e00ff */
[--C-:B------:R-:W-:Y:S01]  /*a370*/  @!P4 IMAD.IADD R128, R128, 0x1, -R7.reuse ;  /* 0x000000018080c824 */ /* 0x100fe200078e0a07 */
[----:B------:R-:W-:Y:S01]  /*a380*/  ISETP.GE.AND P4, PT, R20, RZ, PT ;  /* 0x000000ff1400720c */ /* 0x000fe20003f86270 */
[----:B------:R-:W-:Y:S01]  /*a390*/  @!P5 IMAD.IADD R140, R140, 0x1, -R7 ;  /* 0x000000018c8cd824 */ /* 0x000fe200078e0a07 */
[C---:B------:R-:W-:Y:S01]  /*a3a0*/  ISETP.GT.U32.AND P5, PT, R7.reuse, R134, PT ;  /* 0x000000860700720c */ /* 0x040fe20003fa4070 */
[----:B------:R-:W-:Y:S02]  /*a3b0*/  IMAD.MOV R0, RZ, RZ, -R0 ;  /* 0x000000ffff007224 */ /* 0x000fe400078e0a00 */
[----:B------:R-:W-:Y:S01]  /*a3c0*/  @!P2 IMAD.MOV R128, RZ, RZ, -R128 ;  /* 0x000000ffff80a224 */ /* 0x000fe200078e0a80 */
[C---:B------:R-:W-:Y:S01]  /*a3d0*/  ISETP.GT.U32.AND P2, PT, R7.reuse, R140, PT ;  /* 0x0000008c0700720c */ /* 0x040fe20003f44070 */
[----:B------:R-:W-:Y:S02]  /*a3e0*/  IMAD R142, R7, R0, R142 ;  /* 0x00000000078e7224 */ /* 0x000fe400078e028e */
[----:B------:R-:W-:-:S02]  /*a3f0*/  VIADD R14, R6, 0x15c ;  /* 0x0000015c060e7836 */ /* 0x000fc40000000000 */
[----:B------:R-:W-:Y:S01]  /*a400*/  @!P0 IMAD.MOV R124, RZ, RZ, -R124 ;  /* 0x000000ffff7c8224 */ /* 0x000fe200078e0a7c */
[----:B------:R-:W-:Y:S01]  /*a410*/  ISETP.GE.AND P0, PT, R18, RZ, PT ;  /* 0x000000ff1200720c */ /* 0x000fe20003f06270 */
[--C-:B------:R-:W-:Y:S01]  /*a420*/  @!P3 IMAD.IADD R138, R138, 0x1, -R7.reuse ;  /* 0x000000018a8ab824 */ /* 0x100fe200078e0a07 */
[C---:B------:R-:W-:Y:S01]  /*a430*/  ISETP.GT.U32.AND P3, PT, R7.reuse, R142, PT ;  /* 0x0000008e0700720c */ /* 0x040fe20003f64070 */
[----:B------:R-:W-:Y:S01]  /*a440*/  VIADD R18, R6, 0x158 ;  /* 0x0000015806127836 */ /* 0x000fe20000000000 */
[----:B------:R-:W-:Y:S01]  /*a450*/  IABS R144, R14 ;  /* 0x0000000e00907213 */ /* 0x000fe20000000000 */
[----:B------:R-:W-:Y:S02]  /*a460*/  IMAD R136, R7, R4, R136 ;  /* 0x0000000407887224 */ /* 0x000fe400078e0288 */
[----:B------:R-:W-:Y:S01]  /*a470*/  @!P2 IMAD.IADD R140, R140, 0x1, -R7 ;  /* 0x000000018c8ca824 */ /* 0x000fe200078e0a07 */
[----:B------:R-:W-:Y:S01]  /*a480*/  IABS R148, R18 ;  /* 0x0000001200947213 */ /* 0x000fe20000000000 */
[----:B------:R-:W-:Y:S01]  /*a490*/  IMAD.HI.U32 R0, R3, R144, RZ ;  /* 0x0000009003007227 */ /* 0x000fe200078e00ff */
[----:B------:R-:W-:-:S03]  /*a4a0*/  ISETP.GE.AND P2, PT, R13, RZ, PT ;  /* 0x000000ff0d00720c */ /* 0x000fc60003f46270 */
[----:B------:R-:W-:Y:S02]  /*a4b0*/  VIADD R13, R6, 0x154 ;  /* 0x00000154060d7836 */ /* 0x000fe40000000000 */
[----:B------:R-:W-:-:S03]  /*a4c0*/  IMAD.HI.U32 R4, R3, R148, RZ ;  /* 0x0000009403047227 */ /* 0x000fc600078e00ff */
[----:B------:R-:W-:Y:S01]  /*a4d0*/  IABS R146, R13 ;  /* 0x0000000d00927213 */ /* 0x000fe20000000000 */
[----:B------:R-:W-:Y:S02]  /*a4e0*/  IMAD.MOV R0, RZ, RZ, -R0 ;  /* 0x000000ffff007224 */ /* 0x000fe400078e0a00 */
[--C-:B------:R-:W-:Y:S01]  /*a4f0*/  @!P5 IMAD.IADD R134, R134, 0x1, -R7.reuse ;  /* 0x000000018686d824 */ /* 0x100fe200078e0a07 */
[C---:B------:R-:W-:Y:S01]  /*a500*/  ISETP.GT.U32.AND P5, PT, R7.reuse, R136, PT ;  /* 0x000000880700720c */ /* 0x040fe20003fa4070 */
[----:B------:R-:W-:Y:S02]  /*a510*/  @!P3 IMAD.IADD R142, R142, 0x1, -R7 ;  /* 0x000000018e8eb824 */ /* 0x000fe400078e0a07 */
[----:B------:R-:W-:Y:S02]  /*a520*/  IMAD.MOV R4, RZ, RZ, -R4 ;  /* 0x000000ffff047224 */ /* 0x000fe400078e0a04 */
[C---:B------:R-:W-:Y:S02]  /*a530*/  IMAD R144, R7.reuse, R0, R144 ;  /* 0x0000000007907224 */ /* 0x040fe400078e0290 */
[----:B------:R-:W-:Y:S01]  /*a540*/  @!P0 IMAD.MOV R134, RZ, RZ, -R134 ;  /* 0x000000ffff868224 */ /* 0x000fe200078e0a86 */
[C---:B------:R-:W-:Y:S01]  /*a550*/  ISETP.GT.U32.AND P0, PT, R7.reuse, R142, PT ;  /* 0x0000008e0700720c */ /* 0x040fe20003f04070 */
[C---:B------:R-:W-:Y:S01]  /*a560*/  IMAD R148, R7.reuse, R4, R148 ;  /* 0x0000000407947224 */ /* 0x040fe200078e0294 */
[----:B------:R-:W-:Y:S01]  /*a570*/  ISETP.GT.U32.AND P3, PT, R7, R144, PT ;  /* 0x000000900700720c */ /* 0x000fe20003f64070 */
[----:B------:R-:W-:-:S04]  /*a580*/  IMAD.HI.U32 R0, R3, R146, RZ ;  /* 0x0000009203007227 */ /* 0x000fc800078e00ff */
[----:B------:R-:W-:Y:S02]  /*a590*/  IMAD.MOV R0, RZ, RZ, -R0 ;  /* 0x000000ffff007224 */ /* 0x000fe400078e0a00 */
[----:B------:R-:W-:Y:S01]  /*a5a0*/  @!P6 IMAD.MOV R138, RZ, RZ, -R138 ;  /* 0x000000ffff8ae224 */ /* 0x000fe200078e0a8a */
[C---:B------:R-:W-:Y:S01]  /*a5b0*/  ISETP.GT.U32.AND P6, PT, R7.reuse, R148, PT ;  /* 0x000000940700720c */ /* 0x040fe20003fc4070 */
[--C-:B------:R-:W-:Y:S01]  /*a5c0*/  @!P5 IMAD.IADD R136, R136, 0x1, -R7.reuse ;  /* 0x000000018888d824 */ /* 0x100fe200078e0a07 */
[----:B------:R-:W-:Y:S01]  /*a5d0*/  ISETP.GE.AND P5, PT, R16, RZ, PT ;  /* 0x000000ff1000720c */ /* 0x000fe20003fa6270 */
[C---:B------:R-:W-:Y:S02]  /*a5e0*/  IMAD R146, R7.reuse, R0, R146 ;  /* 0x0000000007927224 */ /* 0x040fe400078e0292 */
[----:B------:R-:W-:Y:S02]  /*a5f0*/  VIADD R16, R6, 0x150 ;  /* 0x0000015006107836 */ /* 0x000fe40000000000 */
[--C-:B------:R-:W-:Y:S01]  /*a600*/  @!P0 IMAD.IADD R142, R142, 0x1, -R7.reuse ;  /* 0x000000018e8e8824 */ /* 0x100fe200078e0a07 */
[C---:B------:R-:W-:Y:S01]  /*a610*/  ISETP.GT.U32.AND P0, PT, R7.reuse, R146, PT ;  /* 0x000000920700720c */ /* 0x040fe20003f04070 */
[--C-:B------:R-:W-:Y:S01]  /*a620*/  @!P3 IMAD.IADD R144, R144, 0x1, -R7.reuse ;  /* 0x000000019090b824 */ /* 0x100fe200078e0a07 */
[----:B------:R-:W-:Y:S01]  /*a630*/  IABS R154, R16 ;  /* 0x00000010009a7213 */ /* 0x000fe20000000000 */
[----:B------:R-:W-:Y:S01]  /*a640*/  @!P1 IMAD.MOV R132, RZ, RZ, -R132 ;  /* 0x000000ffff849224 */ /* 0x000fe200078e0a84 */
[C---:B------:R-:W-:Y:S01]  /*a650*/  ISETP.GT.U32.AND P1, PT, R7.reuse, R136, PT ;  /* 0x000000880700720c */ /* 0x040fe20003f24070 */
[----:B------:R-:W-:Y:S01]  /*a660*/  @!P6 IMAD.IADD R148, R148, 0x1, -R7 ;  /* 0x000000019494e824 */ /* 0x000fe200078e0a07 */
[----:B------:R-:W-:Y:S01]  /*a670*/  ISETP.GT.U32.AND P6, PT, R7, R144, PT ;  /* 0x000000900700720c */ /* 0x000fe20003fc4070 */
[----:B------:R-:W-:Y:S01]  /*a680*/  IMAD.HI.U32 R0, R3, R154, RZ ;  /* 0x0000009a03007227 */ /* 0x000fe200078e00ff */
[----:B------:R-:W-:-:S03]  /*a690*/  ISETP.GE.AND P3, PT, R13, RZ, PT ;  /* 0x000000ff0d00720c */ /* 0x000fc60003f66270 */
[----:B------:R-:W-:Y:S02]  /*a6a0*/  VIADD R4, R6, 0x14c ;  /* 0x0000014c06047836 */ /* 0x000fe40000000000 */
[----:B------:R-:W-:Y:S02]  /*a6b0*/  IMAD.MOV R0, RZ, RZ, -R0 ;  /* 0x000000ffff007224 */ /* 0x000fe400078e0a00 */
[--C-:B------:R-:W-:Y:S01]  /*a6c0*/  @!P0 IMAD.IADD R146, R146, 0x1, -R7.reuse ;  /* 0x0000000192928824 */ /* 0x100fe200078e0a07 */
[----:B------:R-:W-:Y:S01]  /*a6d0*/  IABS R150, R4 ;  /* 0x0000000400967213 */ /* 0x000fe20000000000 */
[C---:B------:R-:W-:Y:S02]  /*a6e0*/  IMAD R154, R7.reuse, R0, R154 ;  /* 0x00000000079a7224 */ /* 0x040fe400078e029a */
[----:B------:R-:W-:Y:S01]  /*a6f0*/  @!P6 IMAD.IADD R144, R144, 0x1, -R7 ;  /* 0x000000019090e824 */ /* 0x000fe200078e0a07 */
[----:B------:R-:W-:Y:S01]  /*a700*/  ISETP.GT.U32.AND P0, PT, R7, R146, PT ;  /* 0x000000920700720c */ /* 0x000fe20003f04070 */
[----:B------:R-:W-:Y:S01]  /*a710*/  IMAD.HI.U32 R0, R3, R150, RZ ;  /* 0x0000009603007227 */ /* 0x000fe200078e00ff */
[----:B------:R-:W-:-:S03]  /*a720*/  ISETP.GT.U32.AND P6, PT, R7, R154, PT ;  /* 0x0000009a0700720c */ /* 0x000fc60003fc4070 */
[----:B------:R-:W-:Y:S01]  /*a730*/  @!P4 IMAD.MOV R140, RZ, RZ, -R140 ;  /* 0x000000ffff8cc224 */ /* 0x000fe200078e0a8c */
[----:B------:R-:W-:Y:S01]  /*a740*/  ISETP.GE.AND P4, PT, R14, RZ, PT ;  /* 0x000000ff0e00720c */ /* 0x000fe20003f86270 */
[--C-:B------:R-:W-:Y:S01]  /*a750*/  @!P1 IMAD.IADD R136, R136, 0x1, -R7.reuse ;  /* 0x0000000188889824 */ /* 0x100fe200078e0a07 */
[----:B------:R-:W-:Y:S01]  /*a760*/  ISETP.GE.AND P1, PT, R18, RZ, PT ;  /* 0x000000ff1200720c */ /* 0x000fe20003f26270 */
[----:B------:R-:W-:Y:S02]  /*a770*/  VIADD R13, R6, 0x148 ;  /* 0x00000148060d7836 */ /* 0x000fe40000000000 */
[----:B------:R-:W-:Y:S02]  /*a780*/  IMAD.MOV R0, RZ, RZ, -R0 ;  /* 0x000000ffff007224 */ /* 0x000fe400078e0a00 */
[----:B------:R-:W-:Y:S01]  /*a790*/  @!P2 IMAD.MOV R136, RZ, RZ, -R136 ;  /* 0x000000ffff88a224 */ /* 0x000fe200078e0a88 */
[C---:B------:R-:W-:Y:S01]  /*a7a0*/  ISETP.GT.U32.AND P2, PT, R7.reuse, R148, PT ;  /* 0x000000940700720c */ /* 0x040fe20003f44070 */
[C---:B------:R-:W-:Y:S01]  /*a7b0*/  IMAD R150, R7.reuse, R0, R150 ;  /* 0x0000000007967224 */ /* 0x040fe200078e0296 */
[----:B------:R-:W-:Y:S01]  /*a7c0*/  IABS R156, R13 ;  /* 0x0000000d009c7213 */ /* 0x000fe20000000000 */
[----:B------:R-:W-:Y:S01]  /*a7d0*/  @!P5 IMAD.MOV R142, RZ, RZ, -R142 ;  /* 0x000000ffff8ed224 */ /* 0x000fe200078e0a8e */
[----:B------:R-:W-:Y:S01]  /*a7e0*/  ISETP.GE.AND P5, PT, R16, RZ, PT ;  /* 0x000000ff1000720c */ /* 0x000fe20003fa6270 */
[----:B------:R-:W-:Y:S01]  /*a7f0*/  @!P0 IMAD.IADD R146, R146, 0x1, -R7 ;  /* 0x0000000192928824 */ /* 0x000fe200078e0a07 */
[----:B------:R-:W-:Y:S01]  /*a800*/  ISETP.GT.U32.AND P0, PT, R7, R150, PT ;  /* 0x000000960700720c */ /* 0x000fe20003f04070 */
[----:B------:R-:W-:-:S02]  /*a810*/  VIADD R16, R6, 0x140 ;  /* 0x0000014006107836 */ /* 0x000fc40000000000 */
[----:B------:R-:W-:-:S03]  /*a820*/  IMAD.HI.U32 R0, R3, R156, RZ ;  /* 0x0000009c03007227 */ /* 0x000fc600078e00ff */
[----:B------:R-:W-:Y:S01]  /*a830*/  IABS R160, R16 ;  /* 0x0000001000a07213 */ /* 0x000fe20000000000 */
[--C-:B------:R-:W-:Y:S01]  /*a840*/  @!P6 IMAD.IADD R154, R154, 0x1, -R7.reuse ;  /* 0x000000019a9ae824 */ /* 0x100fe200078e0a07 */
[----:B------:R-:W-:Y:S01]  /*a850*/  ISETP.GE.AND P6, PT, R13, RZ, PT ;  /* 0x000000ff0d00720c */ /* 0x000fe20003fc6270 */
[----:B------:R-:W-:Y:S02]  /*a860*/  IMAD.MOV R0, RZ, RZ, -R0 ;  /* 0x000000ffff007224 */ /* 0x000fe400078e0a00 */
[----:B------:R-:W-:Y:S01]  /*a870*/  @!P4 IMAD.MOV R144, RZ, RZ, -R144 ;  /* 0x000000ffff90c224 */ /* 0x000fe200078e0a90 */
[C---:B------:R-:W-:Y:S01]  /*a880*/  ISETP.GT.U32.AND P4, PT, R7.reuse, R154, PT ;  /* 0x0000009a0700720c */ /* 0x040fe20003f84070 */
[----:B------:R-:W-:Y:S01]  /*a890*/  @!P2 IMAD.IADD R148, R148, 0x1, -R7 ;  /* 0x000000019494a824 */ /* 0x000fe200078e0a07 */
[----:B------:R-:W-:Y:S01]  /*a8a0*/  ISETP.GE.AND P2, PT, R4, RZ, PT ;  /* 0x000000ff0400720c */ /* 0x000fe20003f46270 */
[----:B------:R-:W-:Y:S02]  /*a8b0*/  VIADD R14, R6, 0x144 ;  /* 0x00000144060e7836 */ /* 0x000fe40000000000 */
[----:B------:R-:W-:-:S02]  /*a8c0*/  IMAD R156, R7, R0, R156 ;  /* 0x00000000079c7224 */ /* 0x000fc400078e029c */
        /* <DEDUP_REMOVED lines=8> */
[--C-:B------:R-:W-:Y:S01]  /*a950*/  @!P4 IMAD.IADD R154, R154, 0x1, -R7.reuse ;  /* 0x000000019a9ac824 */ /* 0x100fe200078e0a07 */
[----:B------:R-:W-:Y:S01]  /*a960*/  ISETP.GE.AND P4, PT, R16, RZ, PT ;  /* 0x000000ff1000720c */ /* 0x000fe20003f86270 */
[C---:B------:R-:W-:Y:S02]  /*a970*/  IMAD R160, R7.reuse, R4, R160 ;  /* 0x0000000407a07224 */ /* 0x040fe400078e02a0 */
[----:B------:R-:W-:Y:S02]  /*a980*/  IMAD.MOV R0, RZ, RZ, -R0 ;  /* 0x000000ffff007224 */ /* 0x000fe400078e0a00 */
[----:B------:R-:W-:Y:S01]  /*a990*/  @!P5 IMAD.MOV R154, RZ, RZ, -R154 ;  /* 0x000000ffff9ad224 */ /* 0x000fe200078e0a9a */
[C---:B------:R-:W-:Y:S01]  /*a9a0*/  ISETP.GT.U32.AND P5, PT, R7.reuse, R160, PT ;  /* 0x000000a00700720c */ /* 0x040fe20003fa4070 */
[----:B------:R-:W-:Y:S02]  /*a9b0*/  IMAD R158, R7, R0, R158 ;  /* 0x00000000079e7224 */ /* 0x000fe400078e029e */
[----:B------:R-:W-:-:S02]  /*a9c0*/  @!P1 IMAD.IADD R156, R156, 0x1, -R7 ;  /* 0x000000019c9c9824 */ /* 0x000fc400078e0a07 */
[--C-:B------:R-:W-:Y:S01]  /*a9d0*/  @!P0 IMAD.IADD R150, R150, 0x1, -R7.reuse ;  /* 0x0000000196968824 */ /* 0x100fe200078e0a07 */
[C---:B------:R-:W-:Y:S01]  /*a9e0*/  ISETP.GT.U32.AND P0, PT, R7.reuse, R158, PT ;  /* 0x0000009e0700720c */ /* 0x040fe20003f04070 */
[----:B------:R-:W-:Y:S01]  /*a9f0*/  @!P3 IMAD.MOV R146, RZ, RZ, -R146 ;  /* 0x000000ffff92b224 */ /* 0x000fe200078e0a92 */
[C---:B------:R-:W-:Y:S01]  /*aa00*/  ISETP.GT.U32.AND P1, PT, R7.reuse, R156, PT ;  /* 0x0000009c0700720c */ /* 0x040fe20003f24070 */
[----:B------:R-:W-:Y:S01]  /*aa10*/  VIADD R13, R6, 0x13c ;  /* 0x0000013c060d7836 */ /* 0x000fe20000000000 */
[----:B------:R-:W-:Y:S01]  /*aa20*/  ISETP.GE.AND P3, PT, R14, RZ, PT ;  /* 0x000000ff0e00720c */ /* 0x000fe20003f66270 */
[----:B------:R-:W-:Y:S02]  /*aa30*/  VIADD R14, R6, 0x134 ;  /* 0x00000134060e7836 */ /* 0x000fe40000000000 */
[--C-:B------:R-:W-:Y:S01]  /*aa40*/  @!P5 IMAD.IADD R160, R160, 0x1, -R7.reuse ;  /* 0x00000001a0a0d824 */ /* 0x100fe200078e0a07 */
[----:B------:R-:W-:Y:S01]  /*aa50*/  IABS R162, R13 ;  /* 0x0000000d00a27213 */ /* 0x000fe20000000000 */
[----:B------:R-:W-:Y:S01]  /*aa60*/  VIADD R4, R6, 0x138 ;  /* 0x0000013806047836 */ /* 0x000fe20000000000 */
[----:B------:R-:W-:Y:S01]  /*aa70*/  IABS R164, R14 ;  /* 0x0000000e00a47213 */ /* 0x000fe20000000000 */
[----:B------:R-:W-:Y:S01]  /*aa80*/  @!P2 IMAD.MOV R150, RZ, RZ, -R150 ;  /* 0x000000ffff96a224 */ /* 0x000fe200078e0a96 */
[----:B------:R-:W-:Y:S01]  /*aa90*/  ISETP.GT.U32.AND P5, PT, R7, R160, PT ;  /* 0x000000a00700720c */ /* 0x000fe20003fa4070 */
[--C-:B------:R-:W-:Y:S01]  /*aaa0*/  @!P0 IMAD.IADD R158, R158, 0x1, -R7.reuse ;  /* 0x000000019e9e8824 */ /* 0x100fe200078e0a07 */
[----:B------:R-:W-:Y:S01]  /*aab0*/  IABS R166, R4 ;  /* 0x0000000400a67213 */ /* 0x000fe20000000000 */
[----:B------:R-:W-:Y:S01]  /*aac0*/  @!P1 IMAD.IADD R156, R156, 0x1, -R7 ;  /* 0x000000019c9c9824 */ /* 0x000fe200078e0a07 */
[----:B------:R-:W-:Y:S01]  /*aad0*/  ISETP.GE.AND P1, PT, R4, RZ, PT ;  /* 0x000000ff0400720c */ /* 0x000fe20003f26270 */
[----:B------:R-:W-:Y:S01]  /*aae0*/  IMAD.HI.U32 R4, R3, R164, RZ ;  /* 0x000000a403047227 */ /* 0x000fe200078e00ff */
[----:B------:R-:W-:-:S02]  /*aaf0*/  ISETP.GT.U32.AND P0, PT, R7, R158, PT ;  /* 0x0000009e0700720c */ /* 0x000fc40003f04070 */
[----:B------:R-:W-:Y:S01]  /*ab00*/  ISETP.GE.AND P2, PT, R13, RZ, PT ;  /* 0x000000ff0d00720c */ /* 0x000fe20003f46270 */
[----:B------:R-:W-:-:S04]  /*ab10*/  IMAD.HI.U32 R0, R3, R162, RZ ;  /* 0x000000a203007227 */ /* 0x000fc800078e00ff */
[----:B------:R-:W-:Y:S02]  /*ab20*/  IMAD.MOV R4, RZ, RZ, -R4 ;  /* 0x000000ffff047224 */ /* 0x000fe400078e0a04 */
[----:B------:R-:W-:Y:S02]  /*ab30*/  IMAD.MOV R13, RZ, RZ, -R0 ;  /* 0x000000ffff0d7224 */ /* 0x000fe400078e0a00 */
[C---:B------:R-:W-:Y:S02]  /*ab40*/  IMAD R164, R7.reuse, R4, R164 ;  /* 0x0000000407a47224 */ /* 0x040fe400078e02a4 */
[----:B------:R-:W-:Y:S02]  /*ab50*/  @!P5 IMAD.IADD R160, R160, 0x1, -R7 ;  /* 0x00000001a0a0d824 */ /* 0x000fe400078e0a07 */
[C---:B------:R-:W-:Y:S02]  /*ab60*/  IMAD R162, R7.reuse, R13, R162 ;  /* 0x0000000d07a27224 */ /* 0x040fe400078e02a2 */
[----:B------:R-:W-:Y:S01]  /*ab70*/  @!P4 IMAD.MOV R160, RZ, RZ, -R160 ;  /* 0x000000ffffa0c224 */ /* 0x000fe200078e0aa0 */
[----:B------:R-:W-:Y:S01]  /*ab80*/  ISETP.GT.U32.AND P4, PT, R7, R164, PT ;  /* 0x000000a40700720c */ /* 0x000fe20003f84070 */
[----:B------:R-:W-:Y:S01]  /*ab90*/  @!P6 IMAD.MOV R156, RZ, RZ, -R156 ;  /* 0x000000ffff9ce224 */ /* 0x000fe200078e0a9c */
[----:B------:R-:W-:Y:S01]  /*aba0*/  ISETP.GE.AND P6, PT, R14, RZ, PT ;  /* 0x000000ff0e00720c */ /* 0x000fe20003fc6270 */
[----:B------:R-:W-:-:S04]  /*abb0*/  IMAD.HI.U32 R0, R3, R166, RZ ;  /* 0x000000a603007227 */ /* 0x000fc800078e00ff */
[--C-:B------:R-:W-:Y:S01]  /*abc0*/  @!P0 IMAD.IADD R158, R158, 0x1, -R7.reuse ;  /* 0x000000019e9e8824 */ /* 0x100fe200078e0a07 */
[C---:B------:R-:W-:Y:S01]  /*abd0*/  ISETP.GT.U32.AND P0, PT, R7.reuse, R162, PT ;  /* 0x000000a20700720c */ /* 0x040fe20003f04070 */
[C---:B------:R-:W-:Y:S02]  /*abe0*/  VIADD R14, R6.reuse, 0x12c ;  /* 0x0000012c060e7836 */ /* 0x040fe40000000000 */
[----:B------:R-:W-:Y:S02]  /*abf0*/  IMAD.MOV R0, RZ, RZ, -R0 ;  /* 0x000000ffff007224 */ /* 0x000fe400078e0a00 */
[----:B------:R-:W-:Y:S01]  /*ac00*/  VIADD R18, R6, 0x124 ;  /* 0x0000012406127836 */ /* 0x000fe20000000000 */
[----:B------:R-:W-:Y:S01]  /*ac10*/  IABS R170, R14 ;  /* 0x0000000e00aa7213 */ /* 0x000fe20000000000 */
[----:B------:R-:W-:Y:S02]  /*ac20*/  IMAD R166, R7, R0, R166 ;  /* 0x0000000007a67224 */ /* 0x000fe400078e02a6 */
[----:B------:R-:W-:Y:S01]  /*ac30*/  @!P4 IMAD.IADD R164, R164, 0x1, -R7 ;  /* 0x00000001a4a4c824 */ /* 0x000fe200078e0a07 */
[----:B------:R-:W-:Y:S01]  /*ac40*/  IABS R174, R18 ;  /* 0x0000001200ae7213 */ /* 0x000fe20000000000 */
[----:B------:R-:W-:-:S03]  /*ac50*/  IMAD.HI.U32 R4, R3, R170, RZ ;  /* 0x000000aa03047227 */ /* 0x000fc600078e00ff */
[C---:B------:R-:W-:Y:S01]  /*ac60*/  ISETP.GT.U32.AND P4, PT, R7.reuse, R164, PT ;  /* 0x000000a40700720c */ /* 0x040fe20003f84070 */
[----:B------:R-:W-:Y:S01]  /*ac70*/  @!P3 IMAD.MOV R158, RZ, RZ, -R158 ;  /* 0x000000ffff9eb224 */ /* 0x000fe200078e0a9e */
[C---:B------:R-:W-:Y:S01]  /*ac80*/  ISETP.GT.U32.AND P3, PT, R7.reuse, R166, PT ;  /* 0x000000a60700720c */ /* 0x040fe20003f64070 */
[----:B------:R-:W-:Y:S02]  /*ac90*/  VIADD R0, R6, 0x130 ;  /* 0x0000013006007836 */ /* 0x000fe40000000000 */
[----:B------:R-:W-:Y:S02]  /*aca0*/  @!P0 IMAD.IADD R162, R162, 0x1, -R7 ;  /* 0x00000001a2a28824 */ /* 0x000fe400078e0a07 */
[----:B------:R-:W-:Y:S01]  /*acb0*/  IMAD.MOV R4, RZ, RZ, -R4 ;  /* 0x000000ffff047224 */ /* 0x000fe200078e0a04 */
[----:B------:R-:W-:Y:S01]  /*acc0*/  IABS R168, R0 ;  /* 0x0000000000a87213 */ /* 0x000fe20000000000 */
[----:B------:R-:W-:Y:S01]  /*acd0*/  VIADD R16, R6, 0x128 ;  /* 0x0000012806107836 */ /* 0x000fe20000000000 */
[C---:B------:R-:W-:Y:S01]  /*ace0*/  ISETP.GT.U32.AND P0, PT, R7.reuse, R162, PT ;  /* 0x000000a20700720c */ /* 0x040fe20003f04070 */
[----:B------:R-:W-:Y:S01]  /*acf0*/  IMAD R170, R7, R4, R170 ;  /* 0x0000000407aa7224 */ /* 0x000fe200078e02aa */
[----:B------:R-:W-:Y:S01]  /*ad00*/  ISETP.GE.AND P5, PT, R0, RZ, PT ;  /* 0x000000ff0000720c */ /* 0x000fe20003fa6270 */
[----:B------:R-:W-:Y:S01]  /*ad10*/  IMAD.HI.U32 R4, R3, R174, RZ ;  /* 0x000000ae03047227 */ /* 0x000fe200078e00ff */
[----:B------:R-:W-:-:S03]  /*ad20*/  IABS R172, R16 ;  /* 0x0000001000ac7213 */ /* 0x000fc60000000000 */
[----:B------:R-:W-:-:S04]  /*ad30*/  IMAD.HI.U32 R0, R3, R168, RZ ;  /* 0x000000a803007227 */ /* 0x000fc800078e00ff */
[----:B------:R-:W-:Y:S02]  /*ad40*/  IMAD.MOV R4, RZ, RZ, -R4 ;  /* 0x000000ffff047224 */ /* 0x000fe400078e0a04 */
[--C-:B------:R-:W-:Y:S02]  /*ad50*/  @!P3 IMAD.IADD R166, R166, 0x1, -R7.reuse ;  /* 0x00000001a6a6b824 */ /* 0x100fe400078e0a07 */
[----:B------:R-:W-:Y:S02]  /*ad60*/  IMAD.MOV R13, RZ, RZ, -R0 ;  /* 0x000000ffff0d7224 */ /* 0x000fe400078e0a00 */
[C---:B------:R-:W-:Y:S01]  /*ad70*/  IMAD R174, R7.reuse, R4, R174 ;  /* 0x0000000407ae7224 */ /* 0x040fe200078e02ae */
[C---:B------:R-:W-:Y:S01]  /*ad80*/  ISETP.GT.U32.AND P3, PT, R7.reuse, R166, PT ;  /* 0x000000a60700720c */ /* 0x040fe20003f64070 */
[--C-:B------:R-:W-:Y:S02]  /*ad90*/  @!P4 IMAD.IADD R164, R164, 0x1, -R7.reuse ;  /* 0x00000001a4a4c824 */ /* 0x100fe400078e0a07 */
[----:B------:R-:W-:Y:S01]  /*ada0*/  @!P0 IMAD.IADD R162, R162, 0x1, -R7 ;  /* 0x00000001a2a28824 */ /* 0x000fe200078e0a07 */
[----:B------:R-:W-:Y:S01]  /*adb0*/  ISETP.GE.AND P0, PT, R14, RZ, PT ;  /* 0x000000ff0e00720c */ /* 0x000fe20003f06270 */
[----:B------:R-:W-:-:S02]  /*adc0*/  IMAD R168, R7, R13, R168 ;  /* 0x0000000d07a87224 */ /* 0x000fc400078e02a8 */
[----:B------:R-:W-:Y:S01]  /*add0*/  @!P6 IMAD.MOV R164, RZ, RZ, -R164 ;  /* 0x000000ffffa4e224 */ /* 0x000fe200078e0aa4 */
[----:B------:R-:W-:Y:S01]  /*ade0*/  ISETP.GT.U32.AND P6, PT, R7, R174, PT ;  /* 0x000000ae0700720c */ /* 0x000fe20003fc4070 */
[----:B------:R-:W-:Y:S02]  /*adf0*/  VIADD R13, R6, 0x120 ;  /* 0x00000120060d7836 */ /* 0x000fe40000000000 */
[----:B------:R-:W-:-:S03]  /*ae00*/  IMAD.HI.U32 R0, R3, R172, RZ ;  /* 0x000000ac03007227 */ /* 0x000fc600078e00ff */
[----:B------:R-:W-:Y:S01]  /*ae10*/  IABS R176, R13 ;  /* 0x0000000d00b07213 */ /* 0x000fe20000000000 */
[----:B------:R-:W-:Y:S01]  /*ae20*/  @!P2 IMAD.MOV R162, RZ, RZ, -R162 ;  /* 0x000000ffffa2a224 */ /* 0x000fe200078e0aa2 */
[C---:B------:R-:W-:Y:S01]  /*ae30*/  ISETP.GT.U32.AND P2, PT, R7.reuse, R170, PT ;  /* 0x000000aa0700720c */ /* 0x040fe20003f44070 */
[----:B------:R-:W-:Y:S02]  /*ae40*/  IMAD.MOV R0, RZ, RZ, -R0 ;  /* 0x000000ffff007224 */ /* 0x000fe400078e0a00 */
[----:B------:R-:W-:Y:S02]  /*ae50*/  VIADD R14, R6, 0x11c ;  /* 0x0000011c060e7836 */ /* 0x000fe40000000000 */
[----:B------:R-:W-:Y:S02]  /*ae60*/  IMAD R172, R7, R0, R172 ;  /* 0x0000000007ac7224 */ /* 0x000fe400078e02ac */
[----:B------:R-:W-:Y:S01]  /*ae70*/  IMAD.HI.U32 R0, R3, R176, RZ ;  /* 0x000000b003007227 */ /* 0x000fe200078e00ff */
[----:B------:R-:W-:-:S02]  /*ae80*/  IABS R178, R14 ;  /* 0x0000000e00b27213 */ /* 0x000fc40000000000 */
[C---:B------:R-:W-:Y:S01]  /*ae90*/  ISETP.GT.U32.AND P4, PT, R7.reuse, R172, PT ;  /* 0x000000ac0700720c */ /* 0x040fe20003f84070 */
[--C-:B------:R-:W-:Y:S01]  /*aea0*/  @!P3 IMAD.IADD R166, R166, 0x1, -R7.reuse ;  /* 0x00000001a6a6b824 */ /* 0x100fe200078e0a07 */
[C---:B------:R-:W-:Y:S01]  /*aeb0*/  ISETP.GT.U32.AND P3, PT, R7.reuse, R168, PT ;  /* 0x000000a80700720c */ /* 0x040fe20003f64070 */
[--C-:B------:R-:W-:Y:S02]  /*aec0*/  @!P6 IMAD.IADD R174, R174, 0x1, -R7.reuse ;  /* 0x00000001aeaee824 */ /* 0x100fe400078e0a07 */
[----:B------:R-:W-:Y:S02]  /*aed0*/  IMAD.MOV R0, RZ, RZ, -R0 ;  /* 0x000000ffff007224 */ /* 0x000fe400078e0a00 */
[----:B------:R-:W-:Y:S01]  /*aee0*/  @!P2 IMAD.IADD R170, R170, 0x1, -R7 ;  /* 0x00000001aaaaa824 */ /* 0x000fe200078e0a07 */
[C---:B------:R-:W-:Y:S01]  /*aef0*/  ISETP.GT.U32.AND P6, PT, R7.reuse, R174, PT ;  /* 0x000000ae0700720c */ /* 0x040fe20003fc4070 */
[----:B------:R-:W-:Y:S02]  /*af00*/  IMAD R176, R7, R0, R176 ;  /* 0x0000000007b07224 */ /* 0x000fe400078e02b0 */
[----:B------:R-:W-:Y:S01]  /*af10*/  IMAD.HI.U32 R0, R3, R178, RZ ;  /* 0x000000b203007227 */ /* 0x000fe200078e00ff */
[----:B------:R-:W-:-:S03]  /*af20*/  ISETP.GT.U32.AND P2, PT, R7, R170, PT ;  /* 0x000000aa0700720c */ /* 0x000fc60003f44070 */
[----:B------:R-:W-:Y:S02]  /*af30*/  IMAD.MOV R0, RZ, RZ, -R0 ;  /* 0x000000ffff007224 */ /* 0x000fe400078e0a00 */
[--C-:B------:R-:W-:Y:S02]  /*af40*/  @!P3 IMAD.IADD R168, R168, 0x1, -R7.reuse ;  /* 0x00000001a8a8b824 */ /* 0x100fe400078e0a07 */
[--C-:B------:R-:W-:Y:S02]  /*af50*/  @!P4 IMAD.IADD R172, R172, 0x1, -R7.reuse ;  /* 0x00000001acacc824 */ /* 0x100fe400078e0a07 */
[C---:B------:R-:W-:Y:S01]  /*af60*/  IMAD R178, R7.reuse, R0, R178 ;  /* 0x0000000007b27224 */ /* 0x040fe200078e02b2 */
[C---:B------:R-:W-:Y:S01]  /*af70*/  ISETP.GT.U32.AND P3, PT, R7.reuse, R168, PT ;  /* 0x000000a80700720c */ /* 0x040fe20003f64070 */
[----:B------:R-:W-:Y:S01]  /*af80*/  @!P1 IMAD.MOV R166, RZ, RZ, -R166 ;  /* 0x000000ffffa69224 */ /* 0x000fe200078e0aa6 */
[----:B------:R-:W-:Y:S01]  /*af90*/  ISETP.GE.AND P1, PT, R16, RZ, PT ;  /* 0x000000ff1000720c */ /* 0x000fe20003f26270 */
[----:B------:R-:W-:Y:S01]  /*afa0*/  VIADD R16, R6, 0x118 ;  /* 0x0000011806107836 */ /* 0x000fe20000000000 */
[C---:B------:R-:W-:Y:S01]  /*afb0*/  ISETP.GT.U32.AND P4, PT, R7.reuse, R172, PT ;  /* 0x000000ac0700720c */ /* 0x040fe20003f84070 */
[--C-:B------:R-:W-:Y:S01]  /*afc0*/  @!P6 IMAD.IADD R174, R174, 0x1, -R7.reuse ;  /* 0x00000001aeaee824 */ /* 0x100fe200078e0a07 */
[C---:B------:R-:W-:Y:S01]  /*afd0*/  ISETP.GT.U32.AND P6, PT, R7.reuse, R178, PT ;  /* 0x000000b20700720c */ /* 0x040fe20003fc4070 */
[----:B------:R-:W-:Y:S01]  /*afe0*/  @!P2 IMAD.IADD R170, R170, 0x1, -R7 ;  /* 0x00000001aaaaa824 */ /* 0x000fe200078e0a07 */
[----:B------:R-:W-:Y:S01]  /*aff0*/  IABS R184, R16 ;  /* 0x0000001000b87213 */ /* 0x000fe20000000000 */
[----:B------:R-:W-:Y:S01]  /*b000*/  VIADD R0, R6, 0x114 ;  /* 0x0000011406007836 */ /* 0x000fe20000000000 */
[----:B------:R-:W-:Y:S01]  /*b010*/  ISETP.GT.U32.AND P2, PT, R7, R176, PT ;  /* 0x000000b00700720c */ /* 0x000fe20003f44070 */
[----:B------:R-:W-:Y:S01]  /*b020*/  @!P0 IMAD.MOV R170, RZ, RZ, -R170 ;  /* 0x000000ffffaa8224 */ /* 0x000fe200078e0aaa */
[----:B------:R-:W-:Y:S01]  /*b030*/  ISETP.GE.AND P0, PT, R14, RZ, PT ;  /* 0x000000ff0e00720c */ /* 0x000fe20003f06270 */
[----:B------:R-:W-:Y:S01]  /*b040*/  IMAD.HI.U32 R4, R3, R184, RZ ;  /* 0x000000b803047227 */ /* 0x000fe200078e00ff */
[----:B------:R-:W-:-:S03]  /*b050*/  IABS R182, R0 ;  /* 0x0000000000b67213 */ /* 0x000fc60000000000 */
[--C-:B------:R-:W-:Y:S01]  /*b060*/  @!P3 IMAD.IADD R168, R168, 0x1, -R7.reuse ;  /* 0x00000001a8a8b824 */ /* 0x100fe200078e0a07 */
[----:B------:R-:W-:Y:S01]  /*b070*/  ISETP.GE.AND P3, PT, R18, RZ, PT ;  /* 0x000000ff1200720c */ /* 0x000fe20003f66270 */
[----:B------:R-:W-:Y:S02]  /*b080*/  IMAD.MOV R4, RZ, RZ, -R4 ;  /* 0x000000ffff047224 */ /* 0x000fe400078e0a04 */
[--C-:B------:R-:W-:Y:S01]  /*b090*/  @!P4 IMAD.IADD R172, R172, 0x1, -R7.reuse ;  /* 0x00000001acacc824 */ /* 0x100fe200078e0a07 */
[----:B------:R-:W-:Y:S01]  /*b0a0*/  ISETP.GE.AND P4, PT, R16, RZ, PT ;  /* 0x000000ff1000720c */ /* 0x000fe20003f86270 */
[--C-:B------:R-:W-:Y:S02]  /*b0b0*/  @!P6 IMAD.IADD R178, R178, 0x1, -R7.reuse ;  /* 0x00000001b2b2e824 */ /* 0x100fe400078e0a07 */
[C---:B------:R-:W-:Y:S02]  /*b0c0*/  IMAD R184, R7.reuse, R4, R184 ;  /* 0x0000000407b87224 */ /* 0x040fe400078e02b8 */
[----:B------:R-:W-:Y:S01]  /*b0d0*/  @!P2 IMAD.IADD R176, R176, 0x1, -R7 ;  /* 0x00000001b0b0a824 */ /* 0x000fe200078e0a07 */
[----:B------:R-:W-:Y:S01]  /*b0e0*/  ISETP.GT.U32.AND P6, PT, R7, R178, PT ;  /* 0x000000b20700720c */ /* 0x000fe20003fc4070 */
[----:B------:R-:W-:-:S02]  /*b0f0*/  VIADD R4, R6, 0x110 ;  /* 0x0000011006047836 */ /* 0x000fc40000000000 */
[----:B------:R-:W-:Y:S01]  /*b100*/  @!P1 IMAD.MOV R172, RZ, RZ, -R172 ;  /* 0x000000ffffac9224 */ /* 0x000fe200078e0aac */
[----:B------:R-:W-:Y:S01]  /*b110*/  ISETP.GE.AND P1, PT, R0, RZ, PT ;  /* 0x000000ff0000720c */ /* 0x000fe20003f26270 */
[----:B------:R-:W-:Y:S01]  /*b120*/  IMAD.HI.U32 R0, R3, R182, RZ ;  /* 0x000000b603007227 */ /* 0x000fe200078e00ff */
[----:B------:R-:W-:Y:S02]  /*b130*/  ISETP.GT.U32.AND P2, PT, R7, R176, PT ;  /* 0x000000b00700720c */ /* 0x000fe40003f44070 */
[----:B------:R-:W-:Y:S01]  /*b140*/  IABS R180, R4 ;  /* 0x0000000400b47213 */ /* 0x000fe20000000000 */
[----:B------:R-:W-:Y:S02]  /*b150*/  IMAD.MOV R0, RZ, RZ, -R0 ;  /* 0x000000ffff007224 */ /* 0x000fe400078e0a00 */
[----:B------:R-:W-:Y:S01]  /*b160*/  @!P5 IMAD.MOV R168, RZ, RZ, -R168 ;  /* 0x000000ffffa8d224 */ /* 0x000fe200078e0aa8 */
[----:B------:R-:W-:Y:S01]  /*b170*/  ISETP.GE.AND P5, PT, R13, RZ, PT ;  /* 0x000000ff0d00720c */ /* 0x000fe20003fa6270 */
[----:B------:R-:W-:Y:S01]  /*b180*/  @!P3 IMAD.MOV R174, RZ, RZ, -R174 ;  /* 0x000000ffffaeb224 */ /* 0x000fe200078e0aae */
[----:B------:R-:W-:Y:S01]  /*b190*/  ISETP.GE.AND P3, PT, R4, RZ, PT ;  /* 0x000000ff0400720c */ /* 0x000fe20003f66270 */
[----:B------:R-:W-:-:S04]  /*b1a0*/  IMAD.HI.U32 R4, R3, R180, RZ ;  /* 0x000000b403047227 */ /* 0x000fc800078e00ff */
[C---:B------:R-:W-:Y:S02]  /*b1b0*/  IMAD R182, R7.reuse, R0, R182 ;  /* 0x0000000007b67224 */ /* 0x040fe400078e02b6 */
[----:B------:R-:W-:Y:S02]  /*b1c0*/  IMAD.MOV R4, RZ, RZ, -R4 ;  /* 0x000000ffff047224 */ /* 0x000fe400078e0a04 */
[--C-:B------:R-:W-:Y:S01]  /*b1d0*/  @!P6 IMAD.IADD R178, R178, 0x1, -R7.reuse ;  /* 0x00000001b2b2e824 */ /* 0x100fe200078e0a07 */
[C---:B------:R-:W-:Y:S01]  /*b1e0*/  ISETP.GT.U32.AND P6, PT, R7.reuse, R182, PT ;  /* 0x000000b60700720c */ /* 0x040fe20003fc4070 */
[----:B------:R-:W-:Y:S01]  /*b1f0*/  @!P2 IMAD.IADD R176, R176, 0x1, -R7 ;  /* 0x00000001b0b0a824 */ /* 0x000fe200078e0a07 */
[C---:B------:R-:W-:Y:S01]  /*b200*/  ISETP.GT.U32.AND P2, PT, R7.reuse, R184, PT ;  /* 0x000000b80700720c */ /* 0x040fe20003f44070 */
[----:B------:R-:W-:Y:S02]  /*b210*/  IMAD R180, R7, R4, R180 ;  /* 0x0000000407b47224 */ /* 0x000fe400078e02b4 */
[----:B------:R-:W-:-:S02]  /*b220*/  @!P5 IMAD.MOV R176, RZ, RZ, -R176 ;  /* 0x000000ffffb0d224 */ /* 0x000fc400078e0ab0 */
[C---:B------:R-:W-:Y:S01]  /*b230*/  VIADD R13, R6.reuse, 0x10c ;  /* 0x0000010c060d7836 */ /* 0x040fe20000000000 */
[----:B------:R-:W-:Y:S01]  /*b240*/  ISETP.GT.U32.AND P5, PT, R7, R180, PT ;  /* 0x000000b40700720c */ /* 0x000fe20003fa4070 */
[C---:B------:R-:W-:Y:S02]  /*b250*/  VIADD R14, R6.reuse, 0x108 ;  /* 0x00000108060e7836 */ /* 0x040fe40000000000 */
[----:B------:R-:W-:Y:S01]  /*b260*/  VIADD R16, R6, 0x104 ;  /* 0x0000010406107836 */ /* 0x000fe20000000000 */
[----:B------:R-:W-:Y:S01]  /*b270*/  IABS R194, R13 ;  /* 0x0000000d00c27213 */ /* 0x000fe20000000000 */
[--C-:B------:R-:W-:Y:S01]  /*b280*/  @!P6 IMAD.IADD R182, R182, 0x1, -R7.reuse ;  /* 0x00000001b6b6e824 */ /* 0x100fe200078e0a07 */
[----:B------:R-:W-:Y:S01]  /*b290*/  IABS R192, R14 ;  /* 0x0000000e00c07213 */ /* 0x000fe20000000000 */
[----:B------:R-:W-:Y:S01]  /*b2a0*/  @!P2 IMAD.IADD R184, R184, 0x1, -R7 ;  /* 0x00000001b8b8a824 */ /* 0x000fe200078e0a07 */
[----:B------:R-:W-:Y:S01]  /*b2b0*/  IABS R190, R16 ;  /* 0x0000001000be7213 */ /* 0x000fe20000000000 */
[----:B------:R-:W-:Y:S01]  /*b2c0*/  IMAD.HI.U32 R0, R3, R194, RZ ;  /* 0x000000c203007227 */ /* 0x000fe200078e00ff */
[----:B------:R-:W-:-:S02]  /*b2d0*/  ISETP.GT.U32.AND P6, PT, R7, R182, PT ;  /* 0x000000b60700720c */ /* 0x000fc40003fc4070 */
[----:B------:R-:W-:Y:S01]  /*b2e0*/  ISETP.GT.U32.AND P2, PT, R7, R184, PT ;  /* 0x000000b80700720c */ /* 0x000fe20003f44070 */
[----:B------:R-:W-:Y:S02]  /*b2f0*/  @!P5 IMAD.IADD R180, R180, 0x1, -R7 ;  /* 0x00000001b4b4d824 */ /* 0x000fe400078e0a07 */
[----:B------:R-:W-:Y:S02]  /*b300*/  IMAD.MOV R0, RZ, RZ, -R0 ;  /* 0x000000ffff007224 */ /* 0x000fe400078e0a00 */
[----:B------:R-:W-:Y:S01]  /*b310*/  IMAD.HI.U32 R4, R3, R192, RZ ;  /* 0x000000c003047227 */ /* 0x000fe200078e00ff */
[----:B------:R-:W-:-:S03]  /*b320*/  ISETP.GT.U32.AND P5, PT, R7, R180, PT ;  /* 0x000000b40700720c */ /* 0x000fc60003fa4070 */
[C---:B------:R-:W-:Y:S02]  /*b330*/  IMAD R194, R7.reuse, R0, R194 ;  /* 0x0000000007c27224 */ /* 0x040fe400078e02c2 */
[----:B------:R-:W-:Y:S02]  /*b340*/  IMAD.MOV R4, RZ, RZ, -R4 ;  /* 0x000000ffff047224 */ /* 0x000fe400078e0a04 */
[----:B------:R-:W-:Y:S02]  /*b350*/  VIADD R18, R6, 0x100 ;  /* 0x0000010006127836 */ /* 0x000fe40000000000 */
[----:B------:R-:W-:Y:S01]  /*b360*/  @!P6 IMAD.IADD R182, R182, 0x1, -R7 ;  /* 0x00000001b6b6e824 */ /* 0x000fe200078e0a07 */
[----:B------:R-:W-:Y:S01]  /*b370*/  ISETP.GT.U32.AND P6, PT, R7, R194, PT ;  /* 0x000000c20700720c */ /* 0x000fe20003fc4070 */
[----:B------:R-:W-:Y:S01]  /*b380*/  IMAD.HI.U32 R0, R3, R190, RZ ;  /* 0x000000be03007227 */ /* 0x000fe200078e00ff */
[----:B------:R-:W-:-:S03]  /*b390*/  IABS R188, R18 ;  /* 0x0000001200bc7213 */ /* 0x000fc60000000000 */
[----:B------:R-:W-:Y:S01]  /*b3a0*/  @!P0 IMAD.MOV R178, RZ, RZ, -R178 ;  /* 0x000000ffffb28224 */ /* 0x000fe200078e0ab2 */
[----:B------:R-:W-:Y:S01]  /*b3b0*/  ISETP.GE.AND P0, PT, R13, RZ, PT ;  /* 0x000000ff0d00720c */ /* 0x000fe20003f06270 */
[C---:B------:R-:W-:Y:S02]  /*b3c0*/  IMAD R192, R7.reuse, R4, R192 ;  /* 0x0000000407c07224 */ /* 0x040fe400078e02c0 */
[----:B------:R-:W-:Y:S02]  /*b3d0*/  IMAD.MOV R13, RZ, RZ, -R0 ;  /* 0x000000ffff0d7224 */ /* 0x000fe400078e0a00 */
[----:B------:R-:W-:Y:S01]  /*b3e0*/  @!P5 IMAD.IADD R180, R180, 0x1, -R7 ;  /* 0x00000001b4b4d824 */ /* 0x000fe200078e0a07 */
[----:B------:R-:W-:Y:S01]  /*b3f0*/  ISETP.GT.U32.AND P5, PT, R7, R192, PT ;  /* 0x000000c00700720c */ /* 0x000fe20003fa4070 */
[----:B------:R-:W-:-:S04]  /*b400*/  IMAD.HI.U32 R0, R3, R188, RZ ;  /* 0x000000bc03007227 */ /* 0x000fc800078e00ff */
[C---:B------:R-:W-:Y:S02]  /*b410*/  IMAD R190, R7.reuse, R13, R190 ;  /* 0x0000000d07be7224 */ /* 0x040fe400078e02be */
[--C-:B------:R-:W-:Y:S01]  /*b420*/  @!P2 IMAD.IADD R184, R184, 0x1, -R7.reuse ;  /* 0x00000001b8b8a824 */ /* 0x100fe200078e0a07 */
[----:B------:R-:W-:Y:S01]  /*b430*/  ISETP.GE.AND P2, PT, R14, RZ, PT ;  /* 0x000000ff0e00720c */ /* 0x000fe20003f46270 */
[----:B------:R-:W-:Y:S02]  /*b440*/  VIADD R20, R6, 0xfc ;  /* 0x000000fc06147836 */ /* 0x000fe40000000000 */
[----:B------:R-:W-:Y:S02]  /*b450*/  IMAD.MOV R14, RZ, RZ, -R0 ;  /* 0x000000ffff0e7224 */ /* 0x000fe400078e0a00 */
[--C-:B------:R-:W-:Y:S01]  /*b460*/  @!P6 IMAD.IADD R194, R194, 0x1, -R7.reuse ;  /* 0x00000001c2c2e824 */ /* 0x100fe200078e0a07 */
[C---:B------:R-:W-:Y:S01]  /*b470*/  ISETP.GT.U32.AND P6, PT, R7.reuse, R190, PT ;  /* 0x000000be0700720c */ /* 0x040fe20003fc4070 */
[----:B------:R-:W-:Y:S01]  /*b480*/  IMAD R188, R7, R14, R188 ;  /* 0x0000000e07bc7224 */ /* 0x000fe200078e02bc */
[----:B------:R-:W-:Y:S01]  /*b490*/  IABS R186, R20 ;  /* 0x0000001400ba7213 */ /* 0x000fe20000000000 */
[----:B------:R-:W-:-:S02]  /*b4a0*/  @!P5 IMAD.IADD R192, R192, 0x1, -R7 ;  /* 0x00000001c0c0d824 */ /* 0x000fc400078e0a07 */
[C---:B------:R-:W-:Y:S01]  /*b4b0*/  VIADD R21, R6.reuse, 0xf8 ;  /* 0x000000f806157836 */ /* 0x040fe20000000000 */
[----:B------:R-:W-:Y:S01]  /*b4c0*/  ISETP.GT.U32.AND P5, PT, R7, R188, PT ;  /* 0x000000bc0700720c */ /* 0x000fe20003fa4070 */
[----:B------:R-:W-:Y:S02]  /*b4d0*/  VIADD R22, R6, 0xf4 ;  /* 0x000000f406167836 */ /* 0x000fe40000000000 */
[----:B------:R-:W-:Y:S01]  /*b4e0*/  IMAD.HI.U32 R4, R3, R186, RZ ;  /* 0x000000ba03047227 */ /* 0x000fe200078e00ff */
[----:B------:R-:W-:Y:S02]  /*b4f0*/  IABS R196, R21 ;  /* 0x0000001500c47213 */ /* 0x000fe40000000000 */
[----:B------:R-:W-:Y:S01]  /*b500*/  IABS R198, R22 ;  /* 0x0000001600c67213 */ /* 0x000fe20000000000 */
[----:B------:R-:W-:Y:S02]  /*b510*/  IMAD.MOV R4, RZ, RZ, -R4 ;  /* 0x000000ffff047224 */ /* 0x000fe400078e0a04 */
[----:B------:R-:W-:Y:S01]  /*b520*/  @!P6 IMAD.IADD R190, R190, 0x1, -R7 ;  /* 0x00000001bebee824 */ /* 0x000fe200078e0a07 */
[C---:B------:R-:W-:Y:S01]  /*b530*/  ISETP.GT.U32.AND P6, PT, R7.reuse, R192, PT ;  /* 0x000000c00700720c */ /* 0x040fe20003fc4070 */
[----:B------:R-:W-:-:S02]  /*b540*/  IMAD R186, R7, R4, R186 ;  /* 0x0000000407ba7224 */ /* 0x000fc400078e02ba */
[----:B------:R-:W-:Y:S01]  /*b550*/  @!P1 IMAD.MOV R182, RZ, RZ, -R182 ;  /* 0x000000ffffb69224 */ /* 0x000fe200078e0ab6 */
[----:B------:R-:W-:Y:S01]  /*b560*/  ISETP.GT.U32.AND P1, PT, R7, R190, PT ;  /* 0x000000be0700720c */ /* 0x000fe20003f24070 */
[----:B------:R-:W-:-:S04]  /*b570*/  IMAD.HI.U32 R13, R3, R196, RZ ;  /* 0x000000c4030d7227 */ /* 0x000fc800078e00ff */
[----:B------:R-:W-:-:S04]  /*b580*/  IMAD.HI.U32 R0, R3, R198, RZ ;  /* 0x000000c603007227 */ /* 0x000fc800078e00ff */
[----:B------:R-:W-:Y:S01]  /*b590*/  @!P4 IMAD.MOV R184, RZ, RZ, -R184 ;  /* 0x000000ffffb8c224 */ /* 0x000fe200078e0ab8 */
[C---:B------:R-:W-:Y:S01]  /*b5a0*/  ISETP.GT.U32.AND P4, PT, R7.reuse, R194, PT ;  /* 0x000000c20700720c */ /* 0x040fe20003f84070 */
[----:B------:R-:W-:Y:S02]  /*b5b0*/  @!P5 IMAD.IADD R188, R188, 0x1, -R7 ;  /* 0x00000001bcbcd824 */ /* 0x000fe400078e0a07 */
[----:B------:R-:W-:Y:S01]  /*b5c0*/  @!P3 IMAD.MOV R180, RZ, RZ, -R180 ;  /* 0x000000ffffb4b224 */ /* 0x000fe200078e0ab4 */
[C---:B------:R-:W-:Y:S01]  /*b5d0*/  ISETP.GT.U32.AND P3, PT, R7.reuse, R186, PT ;  /* 0x000000ba0700720c */ /* 0x040fe20003f64070 */
[----:B------:R-:W-:Y:S01]  /*b5e0*/  IMAD.MOV R13, RZ, RZ, -R13 ;  /* 0x000000ffff0d7224 */ /* 0x000fe200078e0a0d */
[C---:B------:R-:W-:Y:S01]  /*b5f0*/  ISETP.GT.U32.AND P5, PT, R7.reuse, R188, PT ;  /* 0x000000bc0700720c */ /* 0x040fe20003fa4070 */
[----:B------:R-:W-:Y:S02]  /*b600*/  IMAD.MOV R0, RZ, RZ, -R0 ;  /* 0x000000ffff007224 */ /* 0x000fe400078e0a00 */
[----:B------:R-:W-:-:S02]  /*b610*/  IMAD R196, R7, R13, R196 ;  /* 0x0000000d07c47224 */ /* 0x000fc400078e02c4 */
[C---:B------:R-:W-:Y:S02]  /*b620*/  VIADD R14, R6.reuse, 0xec ;  /* 0x000000ec060e7836 */ /* 0x040fe40000000000 */
[----:B------:R-:W-:Y:S02]  /*b630*/  VIADD R13, R6, 0xf0 ;  /* 0x000000f0060d7836 */ /* 0x000fe40000000000 */
[C---:B------:R-:W-:Y:S01]  /*b640*/  IMAD R198, R7.reuse, R0, R198 ;  /* 0x0000000007c67224 */ /* 0x040fe200078e02c6 */
[----:B------:R-:W-:Y:S01]  /*b650*/  IABS R202, R14 ;  /* 0x0000000e00ca7213 */ /* 0x000fe20000000000 */
[--C-:B------:R-:W-:Y:S01]  /*b660*/  @!P1 IMAD.IADD R190, R190, 0x1, -R7.reuse ;  /* 0x00000001bebe9824 */ /* 0x100fe200078e0a07 */
[----:B------:R-:W-:Y:S01]  /*b670*/  IABS R200, R13 ;  /* 0x0000000d00c87213 */ /* 0x000fe20000000000 */
[--C-:B------:R-:W-:Y:S01]  /*b680*/  @!P4 IMAD.IADD R194, R194, 0x1, -R7.reuse ;  /* 0x00000001c2c2c824 */ /* 0x100fe200078e0a07 */
[C---:B------:R-:W-:Y:S01]  /*b690*/  ISETP.GT.U32.AND P1, PT, R7.reuse, R198, PT ;  /* 0x000000c60700720c */ /* 0x040fe20003f24070 */
[--C-:B------:R-:W-:Y:S01]  /*b6a0*/  @!P6 IMAD.IADD R192, R192, 0x1, -R7.reuse ;  /* 0x00000001c0c0e824 */ /* 0x100fe200078e0a07 */
[----:B------:R-:W-:Y:S01]  /*b6b0*/  ISETP.GE.AND P6, PT, R16, RZ, PT ;  /* 0x000000ff1000720c */ /* 0x000fe20003fc6270 */
[----:B------:R-:W-:Y:S01]  /*b6c0*/  @!P3 IMAD.IADD R186, R186, 0x1, -R7 ;  /* 0x00000001babab824 */ /* 0x000fe200078e0a07 */
[----:B------:R-:W-:Y:S01]  /*b6d0*/  ISETP.GT.U32.AND P4, PT, R7, R196, PT ;  /* 0x000000c40700720c */ /* 0x000fe20003f84070 */
[----:B------:R-:W-:Y:S01]  /*b6e0*/  IMAD.HI.U32 R4, R3, R202, RZ ;  /* 0x000000ca03047227 */ /* 0x000fe200078e00ff */
[----:B------:R-:W-:-:S03]  /*b6f0*/  ISETP.GE.AND P3, PT, R20, RZ, PT ;  /* 0x000000ff1400720c */ /* 0x000fc60003f66270 */
[----:B------:R-:W-:-:S04]  /*b700*/  IMAD.HI.U32 R0, R3, R200, RZ ;  /* 0x000000c803007227 */ /* 0x000fc800078e00ff */
[----:B------:R-:W-:Y:S01]  /*b710*/  @!P5 IMAD.IADD R188, R188, 0x1, -R7 ;  /* 0x00000001bcbcd824 */ /* 0x000fe200078e0a07 */
[----:B------:R-:W-:Y:S01]  /*b720*/  ISETP.GE.AND P5, PT, R18, RZ, PT ;  /* 0x000000ff1200720c */ /* 0x000fe20003fa6270 */
[----:B------:R-:W-:Y:S01]  /*b730*/  @!P0 IMAD.MOV R194, RZ, RZ, -R194 ;  /* 0x000000ffffc28224 */ /* 0x000fe200078e0ac2 */
[C---:B------:R-:W-:Y:S01]  /*b740*/  ISETP.GT.U32.AND P0, PT, R7.reuse, R186, PT ;  /* 0x000000ba0700720c */ /* 0x040fe20003f04070 */
[----:B------:R-:W-:Y:S02]  /*b750*/  IMAD.MOV R4, RZ, RZ, -R4 ;  /* 0x000000ffff047224 */ /* 0x000fe400078e0a04 */
[----:B------:R-:W-:Y:S02]  /*b760*/  IMAD.MOV R0, RZ, RZ, -R0 ;  /* 0x000000ffff007224 */ /* 0x000fe400078e0a00 */
[C---:B------:R-:W-:Y:S02]  /*b770*/  IMAD R202, R7.reuse, R4, R202 ;  /* 0x0000000407ca7224 */ /* 0x040fe400078e02ca */
[----:B------:R-:W-:-:S02]  /*b780*/  IMAD R200, R7, R0, R200 ;  /* 0x0000000007c87224 */ /* 0x000fc400078e02c8 */
[----:B------:R-:W-:Y:S02]  /*b790*/  VIADD R4, R6, 0xe8 ;  /* 0x000000e806047836 */ /* 0x000fe40000000000 */
[--C-:B------:R-:W-:Y:S02]  /*b7a0*/  @!P1 IMAD.IADD R198, R198, 0x1, -R7.reuse ;  /* 0x00000001c6c69824 */ /* 0x100fe400078e0a07 */
[----:B------:R-:W-:Y:S01]  /*b7b0*/  @!P6 IMAD.MOV R190, RZ, RZ, -R190 ;  /* 0x000000ffffbee224 */ /* 0x000fe200078e0abe */
[C---:B------:R-:W-:Y:S01]  /*b7c0*/  ISETP.GT.U32.AND P6, PT, R7.reuse, R200, PT ;  /* 0x000000c80700720c */ /* 0x040fe20003fc4070 */
[--C-:B------:R-:W-:Y:S01]  /*b7d0*/  @!P4 IMAD.IADD R196, R196, 0x1, -R7.reuse ;  /* 0x00000001c4c4c824 */ /* 0x100fe200078e0a07 */
[C---:B------:R-:W-:Y:S01]  /*b7e0*/  ISETP.GT.U32.AND P1, PT, R7.reuse, R198, PT ;  /* 0x000000c60700720c */ /* 0x040fe20003f24070 */
[----:B------:R-:W-:Y:S01]  /*b7f0*/  @!P5 IMAD.MOV R188, RZ, RZ, -R188 ;  /* 0x000000ffffbcd224 */ /* 0x000fe200078e0abc */
[----:B------:R-:W-:Y:S01]  /*b800*/  IABS R206, R4 ;  /* 0x0000000400ce7213 */ /* 0x000fe20000000000 */
[----:B------:R-:W-:Y:S01]  /*b810*/  @!P0 IMAD.IADD R186, R186, 0x1, -R7 ;  /* 0x00000001baba8824 */ /* 0x000fe200078e0a07 */
[----:B------:R-:W-:Y:S01]  /*b820*/  ISETP.GE.AND P5, PT, R22, RZ, PT ;  /* 0x000000ff1600720c */ /* 0x000fe20003fa6270 */
[----:B------:R-:W-:Y:S01]  /*b830*/  @!P2 IMAD.MOV R192, RZ, RZ, -R192 ;  /* 0x000000ffffc0a224 */ /* 0x000fe200078e0ac0 */
[----:B------:R-:W-:Y:S01]  /*b840*/  ISETP.GT.U32.AND P0, PT, R7, R202, PT ;  /* 0x000000ca0700720c */ /* 0x000fe20003f04070 */
[----:B------:R-:W-:Y:S01]  /*b850*/  IMAD.HI.U32 R0, R3, R206, RZ ;  /* 0x000000ce03007227 */ /* 0x000fe200078e00ff */
[----:B------:R-:W-:-:S02]  /*b860*/  ISETP.GT.U32.AND P2, PT, R7, R196, PT ;  /* 0x000000c40700720c */ /* 0x000fc40003f44070 */
[----:B------:R-:W-:Y:S01]  /*b870*/  ISETP.GE.AND P4, PT, R21, RZ, PT ;  /* 0x000000ff1500720c */ /* 0x000fe20003f86270 */
[----:B------:R-:W-:Y:S02]  /*b880*/  IMAD.MOV R0, RZ, RZ, -R0 ;  /* 0x000000ffff007224 */ /* 0x000fe400078e0a00 */
[--C-:B------:R-:W-:Y:S01]  /*b890*/  @!P1 IMAD.IADD R198, R198, 0x1, -R7.reuse ;  /* 0x00000001c6c69824 */ /* 0x100fe200078e0a07 */
[----:B------:R-:W-:Y:S01]  /*b8a0*/  ISETP.GE.AND P1, PT, R14, RZ, PT ;  /* 0x000000ff0e00720c */ /* 0x000fe20003f26270 */
[--C-:B------:R-:W-:Y:S01]  /*b8b0*/  @!P6 IMAD.IADD R200, R200, 0x1, -R7.reuse ;  /* 0x00000001c8c8e824 */ /* 0x100fe200078e0a07 */
[----:B------:R-:W-:Y:S01]  /*b8c0*/  ISETP.GE.AND P6, PT, R4, RZ, PT ;  /* 0x000000ff0400720c */ /* 0x000fe20003fc6270 */
[C---:B------:R-:W-:Y:S02]  /*b8d0*/  IMAD R206, R7.reuse, R0, R206 ;  /* 0x0000000007ce7224 */ /* 0x040fe400078e02ce */
[----:B------:R-:W-:Y:S01]  /*b8e0*/  @!P0 IMAD.IADD R202, R202, 0x1, -R7 ;  /* 0x00000001caca8824 */ /* 0x000fe200078e0a07 */
[C---:B------:R-:W-:Y:S01]  /*b8f0*/  ISETP.GT.U32.AND P0, PT, R7.reuse, R200, PT ;  /* 0x000000c80700720c */ /* 0x040fe20003f04070 */
[----:B------:R-:W-:Y:S01]  /*b900*/  @!P5 IMAD.MOV R198, RZ, RZ, -R198 ;  /* 0x000000ffffc6d224 */ /* 0x000fe200078e0ac6 */
[----:B------:R-:W-:Y:S01]  /*b910*/  ISETP.GT.U32.AND P5, PT, R7, R206, PT ;  /* 0x000000ce0700720c */ /* 0x000fe20003fa4070 */
[----:B------:R-:W-:-:S02]  /*b920*/  VIADD R16, R6, 0xe4 ;  /* 0x000000e406107836 */ /* 0x000fc40000000000 */
[----:B------:R-:W-:Y:S01]  /*b930*/  @!P2 IMAD.IADD R196, R196, 0x1, -R7 ;  /* 0x00000001c4c4a824 */ /* 0x000fe200078e0a07 */
[----:B------:R-:W-:Y:S01]  /*b940*/  ISETP.GE.AND P2, PT, R13, RZ, PT ;  /* 0x000000ff0d00720c */ /* 0x000fe20003f46270 */
[C---:B------:R-:W-:Y:S01]  /*b950*/  VIADD R0, R6.reuse, 0xe0 ;  /* 0x000000e006007836 */ /* 0x040fe20000000000 */
[----:B------:R-:W-:Y:S01]  /*b960*/  IABS R204, R16 ;  /* 0x0000001000cc7213 */ /* 0x000fe20000000000 */
[----:B------:R-:W-:Y:S01]  /*b970*/  @!P4 IMAD.MOV R196, RZ, RZ, -R196 ;  /* 0x000000ffffc4c224 */ /* 0x000fe200078e0ac4 */
[----:B------:R-:W-:Y:S01]  /*b980*/  ISETP.GT.U32.AND P4, PT, R7, R202, PT ;  /* 0x000000ca0700720c */ /* 0x000fe20003f84070 */
[----:B------:R-:W-:Y:S01]  /*b990*/  VIADD R14, R6, 0xd8 ;  /* 0x000000d8060e7836 */ /* 0x000fe20000000000 */
[----:B------:R-:W-:Y:S01]  /*b9a0*/  IABS R212, R0 ;  /* 0x0000000000d47213 */ /* 0x000fe20000000000 */
[----:B------:R-:W-:-:S03]  /*b9b0*/  IMAD.HI.U32 R4, R3, R204, RZ ;  /* 0x000000cc03047227 */ /* 0x000fc600078e00ff */
[----:B------:R-:W-:Y:S01]  /*b9c0*/  IABS R208, R14 ;  /* 0x0000000e00d07213 */ /* 0x000fe20000000000 */
[--C-:B------:R-:W-:Y:S01]  /*b9d0*/  @!P0 IMAD.IADD R200, R200, 0x1, -R7.reuse ;  /* 0x00000001c8c88824 */ /* 0x100fe200078e0a07 */
[----:B------:R-:W-:Y:S01]  /*b9e0*/  ISETP.GE.AND P0, PT, R0, RZ, PT ;  /* 0x000000ff0000720c */ /* 0x000fe20003f06270 */
[----:B------:R-:W-:Y:S02]  /*b9f0*/  @!P5 IMAD.IADD R206, R206, 0x1, -R7 ;  /* 0x00000001ceced824 */ /* 0x000fe400078e0a07 */
[----:B------:R-:W-:Y:S02]  /*ba00*/  IMAD.MOV R4, RZ, RZ, -R4 ;  /* 0x000000ffff047224 */ /* 0x000fe400078e0a04 */
[----:B------:R-:W-:Y:S01]  /*ba10*/  @!P2 IMAD.MOV R200, RZ, RZ, -R200 ;  /* 0x000000ffffc8a224 */ /* 0x000fe200078e0ac8 */
[----:B------:R-:W-:Y:S01]  /*ba20*/  ISETP.GT.U32.AND P2, PT, R7, R206, PT ;  /* 0x000000ce0700720c */ /* 0x000fe20003f44070 */
[----:B------:R-:W-:-:S04]  /*ba30*/  IMAD.HI.U32 R0, R3, R212, RZ ;  /* 0x000000d403007227 */ /* 0x000fc800078e00ff */
[C---:B------:R-:W-:Y:S02]  /*ba40*/  IMAD R204, R7.reuse, R4, R204 ;  /* 0x0000000407cc7224 */ /* 0x040fe400078e02cc */
[----:B------:R-:W-:Y:S02]  /*ba50*/  VIADD R4, R6, 0xdc ;  /* 0x000000dc06047836 */ /* 0x000fe40000000000 */
[----:B------:R-:W-:Y:S02]  /*ba60*/  IMAD.MOV R0, RZ, RZ, -R0 ;  /* 0x000000ffff007224 */ /* 0x000fe400078e0a00 */
[--C-:B------:R-:W-:Y:S01]  /*ba70*/  @!P4 IMAD.IADD R202, R202, 0x1, -R7.reuse ;  /* 0x00000001cacac824 */ /* 0x100fe200078e0a07 */
[----:B------:R-:W-:Y:S01]  /*ba80*/  IABS R210, R4 ;  /* 0x0000000400d27213 */ /* 0x000fe20000000000 */
[C---:B------:R-:W-:Y:S01]  /*ba90*/  IMAD R212, R7.reuse, R0, R212 ;  /* 0x0000000007d47224 */ /* 0x040fe200078e02d4 */
[----:B------:R-:W-:Y:S01]  /*baa0*/  ISETP.GE.AND P5, PT, R4, RZ, PT ;  /* 0x000000ff0400720c */ /* 0x000fe20003fa6270 */
[----:B------:R-:W-:Y:S01]  /*bab0*/  @!P2 IMAD.IADD R206, R206, 0x1, -R7 ;  /* 0x00000001cecea824 */ /* 0x000fe200078e0a07 */
[----:B------:R-:W-:Y:S01]  /*bac0*/  ISETP.GT.U32.AND P4, PT, R7, R204, PT ;  /* 0x000000cc0700720c */ /* 0x000fe20003f84070 */
[----:B------:R-:W-:Y:S01]  /*bad0*/  IMAD.HI.U32 R4, R3, R210, RZ ;  /* 0x000000d203047227 */ /* 0x000fe200078e00ff */
[----:B------:R-:W-:-:S03]  /*bae0*/  ISETP.GT.U32.AND P2, PT, R7, R212, PT ;  /* 0x000000d40700720c */ /* 0x000fc60003f44070 */
[----:B------:R-:W-:Y:S02]  /*baf0*/  IMAD.MOV R4, RZ, RZ, -R4 ;  /* 0x000000ffff047224 */ /* 0x000fe400078e0a04 */
[----:B------:R-:W-:-:S04]  /*bb00*/  IMAD.HI.U32 R13, R3, R208, RZ ;  /* 0x000000d0030d7227 */ /* 0x000fc800078e00ff */
[C---:B------:R-:W-:Y:S02]  /*bb10*/  IMAD R210, R7.reuse, R4, R210 ;  /* 0x0000000407d27224 */ /* 0x040fe400078e02d2 */
[----:B------:R-:W-:Y:S02]  /*bb20*/  IMAD.MOV R13, RZ, RZ, -R13 ;  /* 0x000000ffff0d7224 */ /* 0x000fe400078e0a0d */
[----:B------:R-:W-:Y:S02]  /*bb30*/  VIADD R4, R6, 0xd4 ;  /* 0x000000d406047836 */ /* 0x000fe40000000000 */
[--C-:B------:R-:W-:Y:S02]  /*bb40*/  @!P4 IMAD.IADD R204, R204, 0x1, -R7.reuse ;  /* 0x00000001ccccc824 */ /* 0x100fe400078e0a07 */
[C---:B------:R-:W-:Y:S01]  /*bb50*/  IMAD R208, R7.reuse, R13, R208 ;  /* 0x0000000d07d07224 */ /* 0x040fe200078e02d0 */
[----:B------:R-:W-:Y:S01]  /*bb60*/  IABS R214, R4 ;  /* 0x0000000400d67213 */ /* 0x000fe20000000000 */
[----:B------:R-:W-:Y:S01]  /*bb70*/  @!P2 IMAD.IADD R212, R212, 0x1, -R7 ;  /* 0x00000001d4d4a824 */ /* 0x000fe200078e0a07 */
[C---:B------:R-:W-:Y:S01]  /*bb80*/  ISETP.GT.U32.AND P4, PT, R7.reuse, R204, PT ;  /* 0x000000cc0700720c */ /* 0x040fe20003f84070 */
[----:B------:R-:W-:Y:S01]  /*bb90*/  @!P6 IMAD.MOV R206, RZ, RZ, -R206 ;  /* 0x000000ffffcee224 */ /* 0x000fe200078e0ace */
[----:B------:R-:W-:Y:S01]  /*bba0*/  ISETP.GT.U32.AND P2, PT, R7, R208, PT ;  /* 0x000000d00700720c */ /* 0x000fe20003f44070 */
[----:B------:R-:W-:Y:S01]  /*bbb0*/  IMAD.HI.U32 R0, R3, R214, RZ ;  /* 0x000000d603007227 */ /* 0x000fe200078e00ff */
[----:B------:R-:W-:-:S03]  /*bbc0*/  ISETP.GT.U32.AND P6, PT, R7, R212, PT ;  /* 0x000000d40700720c */ /* 0x000fc60003fc4070 */
[----:B------:R-:W-:Y:S01]  /*bbd0*/  @!P3 IMAD.MOV R186, RZ, RZ, -R186 ;  /* 0x000000ffffbab224 */ /* 0x000fe200078e0aba */
[----:B------:R-:W-:Y:S01]  /*bbe0*/  ISETP.GE.AND P3, PT, R16, RZ, PT ;  /* 0x000000ff1000720c */ /* 0x000fe20003f66270 */
[----:B------:R-:W-:Y:S02]  /*bbf0*/  IMAD.MOV R0, RZ, RZ, -R0 ;  /* 0x000000ffff007224 */ /* 0x000fe400078e0a00 */
[----:B------:R-:W-:Y:S02]  /*bc00*/  VIADD R16, R6, 0xcc ;  /* 0x000000cc06107836 */ /* 0x000fe40000000000 */
[C---:B------:R-:W-:Y:S02]  /*bc10*/  IMAD R214, R7.reuse, R0, R214 ;  /* 0x0000000007d67224 */ /* 0x040fe400078e02d6 */
[--C-:B------:R-:W-:Y:S01]  /*bc20*/  @!P4 IMAD.IADD R204, R204, 0x1, -R7.reuse ;  /* 0x00000001ccccc824 */ /* 0x100fe200078e0a07 */
[----:B------:R-:W-:Y:S01]  /*bc30*/  IABS R218, R16 ;  /* 0x0000001000da7213 */ /* 0x000fe20000000000 */
[--C-:B------:R-:W-:Y:S01]  /*bc40*/  @!P6 IMAD.IADD R212, R212, 0x1, -R7.reuse ;  /* 0x00000001d4d4e824 */ /* 0x100fe200078e0a07 */
[C---:B------:R-:W-:Y:S01]  /*bc50*/  ISETP.GT.U32.AND P6, PT, R7.reuse, R214, PT ;  /* 0x000000d60700720c */ /* 0x040fe20003fc4070 */
[----:B------:R-:W-:Y:S01]  /*bc60*/  @!P2 IMAD.IADD R208, R208, 0x1, -R7 ;  /* 0x00000001d0d0a824 */ /* 0x000fe200078e0a07 */
[----:B------:R-:W-:Y:S01]  /*bc70*/  ISETP.GT.U32.AND P4, PT, R7, R210, PT ;  /* 0x000000d20700720c */ /* 0x000fe20003f84070 */
[----:B------:R-:W-:Y:S01]  /*bc80*/  @!P3 IMAD.MOV R204, RZ, RZ, -R204 ;  /* 0x000000ffffccb224 */ /* 0x000fe200078e0acc */
[----:B------:R-:W-:Y:S01]  /*bc90*/  ISETP.GE.AND P3, PT, R4, RZ, PT ;  /* 0x000000ff0400720c */ /* 0x000fe20003f66270 */
[----:B------:R-:W-:Y:S01]  /*bca0*/  IMAD.HI.U32 R4, R3, R218, RZ ;  /* 0x000000da03047227 */ /* 0x000fe200078e00ff */
[----:B------:R-:W-:-:S03]  /*bcb0*/  ISETP.GT.U32.AND P2, PT, R7, R208, PT ;  /* 0x000000d00700720c */ /* 0x000fc60003f44070 */
[----:B------:R-:W-:Y:S01]  /*bcc0*/  @!P1 IMAD.MOV R202, RZ, RZ, -R202 ;  /* 0x000000ffffca9224 */ /* 0x000fe200078e0aca */
[----:B------:R-:W-:Y:S01]  /*bcd0*/  ISETP.GE.AND P1, PT, R14, RZ, PT ;  /* 0x000000ff0e00720c */ /* 0x000fe20003f26270 */
[C---:B------:R-:W-:Y:S02]  /*bce0*/  VIADD R18, R6.reuse, 0xc8 ;  /* 0x000000c806127836 */ /* 0x040fe40000000000 */
[----:B------:R-:W-:Y:S02]  /*bcf0*/  VIADD R14, R6, 0xd0 ;  /* 0x000000d0060e7836 */ /* 0x000fe40000000000 */
[----:B------:R-:W-:Y:S01]  /*bd00*/  IMAD.MOV R4, RZ, RZ, -R4 ;  /* 0x000000ffff047224 */ /* 0x000fe200078e0a04 */
[----:B------:R-:W-:Y:S01]  /*bd10*/  IABS R220, R18 ;  /* 0x0000001200dc7213 */ /* 0x000fe20000000000 */
[----:B------:R-:W-:Y:S01]  /*bd20*/  @!P6 IMAD.IADD R214, R214, 0x1, -R7 ;  /* 0x00000001d6d6e824 */ /* 0x000fe200078e0a07 */
[----:B------:R-:W-:Y:S01]  /*bd30*/  IABS R216, R14 ;  /* 0x0000000e00d87213 */ /* 0x000fe20000000000 */
[----:B------:R-:W-:-:S02]  /*bd40*/  IMAD R218, R7, R4, R218 ;  /* 0x0000000407da7224 */ /* 0x000fc400078e02da */
[----:B------:R-:W-:Y:S01]  /*bd50*/  @!P2 IMAD.IADD R208, R208, 0x1, -R7 ;  /* 0x00000001d0d0a824 */ /* 0x000fe200078e0a07 */
[----:B------:R-:W-:Y:S01]  /*bd60*/  ISETP.GT.U32.AND P6, PT, R7, R214, PT ;  /* 0x000000d60700720c */ /* 0x000fe20003fc4070 */
[----:B------:R-:W-:Y:S01]  /*bd70*/  IMAD.HI.U32 R13, R3, R220, RZ ;  /* 0x000000dc030d7227 */ /* 0x000fe200078e00ff */
[----:B------:R-:W-:-:S03]  /*bd80*/  ISETP.GT.U32.AND P2, PT, R7, R218, PT ;  /* 0x000000da0700720c */ /* 0x000fc60003f44070 */
[----:B------:R-:W-:Y:S02]  /*bd90*/  VIADD R4, R6, 0xc4 ;  /* 0x000000c406047836 */ /* 0x000fe40000000000 */
[----:B------:R-:W-:-:S03]  /*bda0*/  IMAD.HI.U32 R0, R3, R216, RZ ;  /* 0x000000d803007227 */ /* 0x000fc600078e00ff */
[----:B------:R-:W-:Y:S01]  /*bdb0*/  IABS R222, R4 ;  /* 0x0000000400de7213 */ /* 0x000fe20000000000 */
[----:B------:R-:W-:Y:S02]  /*bdc0*/  IMAD.MOV R13, RZ, RZ, -R13 ;  /* 0x000000ffff0d7224 */ /* 0x000fe400078e0a0d */
[----:B------:R-:W-:Y:S02]  /*bdd0*/  IMAD.MOV R0, RZ, RZ, -R0 ;  /* 0x000000ffff007224 */ /* 0x000fe400078e0a00 */
[----:B------:R-:W-:Y:S02]  /*bde0*/  @!P4 IMAD.IADD R210, R210, 0x1, -R7 ;  /* 0x00000001d2d2c824 */ /* 0x000fe400078e0a07 */
[C---:B------:R-:W-:Y:S02]  /*bdf0*/  IMAD R220, R7.reuse, R13, R220 ;  /* 0x0000000d07dc7224 */ /* 0x040fe400078e02dc */
[C---:B------:R-:W-:Y:S01]  /*be00*/  IMAD R216, R7.reuse, R0, R216 ;  /* 0x0000000007d87224 */ /* 0x040fe200078e02d8 */
[----:B------:R-:W-:Y:S01]  /*be10*/  ISETP.GT.U32.AND P4, PT, R7, R210, PT ;  /* 0x000000d20700720c */ /* 0x000fe20003f84070 */
[----:B------:R-:W-:-:S02]  /*be20*/  VIADD R13, R6, 0xc0 ;  /* 0x000000c0060d7836 */ /* 0x000fc40000000000 */
[----:B------:R-:W-:-:S03]  /*be30*/  IMAD.HI.U32 R0, R3, R222, RZ ;  /* 0x000000de03007227 */ /* 0x000fc600078e00ff */
[----:B------:R-:W-:Y:S01]  /*be40*/  IABS R224, R13 ;  /* 0x0000000d00e07213 */ /* 0x000fe20000000000 */
[--C-:B------:R-:W-:Y:S01]  /*be50*/  @!P6 IMAD.IADD R214, R214, 0x1, -R7.reuse ;  /* 0x00000001d6d6e824 */ /* 0x100fe200078e0a07 */
[----:B------:R-:W-:Y:S01]  /*be60*/  ISETP.GE.AND P6, PT, R18, RZ, PT ;  /* 0x000000ff1200720c */ /* 0x000fe20003fc6270 */
[----:B------:R-:W-:Y:S02]  /*be70*/  @!P2 IMAD.IADD R218, R218, 0x1, -R7 ;  /* 0x00000001dadaa824 */ /* 0x000fe400078e0a07 */
[----:B------:R-:W-:Y:S02]  /*be80*/  IMAD.MOV R0, RZ, RZ, -R0 ;  /* 0x000000ffff007224 */ /* 0x000fe400078e0a00 */
[----:B------:R-:W-:Y:S01]  /*be90*/  @!P1 IMAD.MOV R208, RZ, RZ, -R208 ;  /* 0x000000ffffd09224 */ /* 0x000fe200078e0ad0 */
[C---:B------:R-:W-:Y:S01]  /*bea0*/  ISETP.GT.U32.AND P1, PT, R7.reuse, R220, PT ;  /* 0x000000dc0700720c */ /* 0x040fe20003f24070 */
[----:B------:R-:W-:Y:S01]  /*beb0*/  @!P3 IMAD.MOV R214, RZ, RZ, -R214 ;  /* 0x000000ffffd6b224 */ /* 0x000fe200078e0ad6 */
[C---:B------:R-:W-:Y:S01]  /*bec0*/  ISETP.GT.U32.AND P3, PT, R7.reuse, R218, PT ;  /* 0x000000da0700720c */ /* 0x040fe20003f64070 */
[----:B------:R-:W-:-:S02]  /*bed0*/  IMAD R222, R7, R0, R222 ;  /* 0x0000000007de7224 */ /* 0x000fc400078e02de */
[----:B------:R-:W-:-:S04]  /*bee0*/  IMAD.HI.U32 R0, R3, R224, RZ ;  /* 0x000000e003007227 */ /* 0x000fc800078e00ff */
[----:B------:R-:W-:Y:S01]  /*bef0*/  @!P0 IMAD.MOV R212, RZ, RZ, -R212 ;  /* 0x000000ffffd48224 */ /* 0x000fe200078e0ad4 */
[C---:B------:R-:W-:Y:S01]  /*bf00*/  ISETP.GT.U32.AND P0, PT, R7.reuse, R216, PT ;  /* 0x000000d80700720c */ /* 0x040fe20003f04070 */
[----:B------:R-:W-:Y:S02]  /*bf10*/  IMAD.MOV R0, RZ, RZ, -R0 ;  /* 0x000000ffff007224 */ /* 0x000fe400078e0a00 */
[--C-:B------:R-:W-:Y:S01]  /*bf20*/  @!P4 IMAD.IADD R210, R210, 0x1, -R7.reuse ;  /* 0x00000001d2d2c824 */ /* 0x100fe200078e0a07 */
[----:B------:R-:W-:Y:S01]  /*bf30*/  ISETP.GE.AND P4, PT, R14, RZ, PT ;  /* 0x000000ff0e00720c */ /* 0x000fe20003f86270 */
[----:B------:R-:W-:Y:S02]  /*bf40*/  VIADD R14, R6, 0xbc ;  /* 0x000000bc060e7836 */ /* 0x000fe40000000000 */
[----:B------:R-:W-:Y:S02]  /*bf50*/  IMAD R224, R7, R0, R224 ;  /* 0x0000000007e07224 */ /* 0x000fe400078e02e0 */
[----:B------:R-:W-:Y:S01]  /*bf60*/  @!P5 IMAD.MOV R210, RZ, RZ, -R210 ;  /* 0x000000ffffd2d224 */ /* 0x000fe200078e0ad2 */
[----:B------:R-:W-:Y:S01]  /*bf70*/  ISETP.GE.AND P5, PT, R16, RZ, PT ;  /* 0x000000ff1000720c */ /* 0x000fe20003fa6270 */
[----:B------:R-:W-:Y:S01]  /*bf80*/  @!P1 IMAD.IADD R220, R220, 0x1, -R7 ;  /* 0x00000001dcdc9824 */ /* 0x000fe200078e0a07 */
[----:B------:R-:W-:Y:S01]  /*bf90*/  IABS R226, R14 ;  /* 0x0000000e00e27213 */ /* 0x000fe20000000000 */
[----:B------:R-:W-:-:S02]  /*bfa0*/  VIADD R16, R6, 0xb8 ;  /* 0x000000b806107836 */ /* 0x000fc40000000000 */
[--C-:B------:R-:W-:Y:S01]  /*bfb0*/  @!P3 IMAD.IADD R218, R218, 0x1, -R7.reuse ;  /* 0x00000001dadab824 */ /* 0x100fe200078e0a07 */
[C---:B------:R-:W-:Y:S01]  /*bfc0*/  ISETP.GT.U32.AND P3, PT, R7.reuse, R224, PT ;  /* 0x000000e00700720c */ /* 0x040fe20003f64070 */
[----:B------:R-:W-:Y:S01]  /*bfd0*/  @!P0 IMAD.IADD R216, R216, 0x1, -R7 ;  /* 0x00000001d8d88824 */ /* 0x000fe200078e0a07 */
[----:B------:R-:W-:Y:S01]  /*bfe0*/  ISETP.GT.U32.AND P1, PT, R7, R220, PT ;  /* 0x000000dc0700720c */ /* 0x000fe20003f24070 */
[----:B------:R-:W-:Y:S01]  /*bff0*/  IMAD.HI.U32 R0, R3, R226, RZ ;  /* 0x000000e203007227 */ /* 0x000fe200078e00ff */
[----:B------:R-:W-:Y:S02]  /*c000*/  IABS R228, R16 ;  /* 0x0000001000e47213 */ /* 0x000fe40000000000 */
[----:B------:R-:W-:Y:S01]  /*c010*/  ISETP.GT.U32.AND P2, PT, R7, R216, PT ;  /* 0x000000d80700720c */ /* 0x000fe20003f44070 */
[----:B------:R-:W-:Y:S01]  /*c020*/  VIADD R18, R6, 0xb4 ;  /* 0x000000b406127836 */ /* 0x000fe20000000000 */
[----:B------:R-:W-:Y:S01]  /*c030*/  ISETP.GE.AND P0, PT, R4, RZ, PT ;  /* 0x000000ff0400720c */ /* 0x000fe20003f06270 */
[----:B------:R-:W-:-:S03]  /*c040*/  IMAD.HI.U32 R4, R3, R228, RZ ;  /* 0x000000e403047227 */ /* 0x000fc600078e00ff */
[----:B------:R-:W-:Y:S01]  /*c050*/  IABS R230, R18 ;  /* 0x0000001200e67213 */ /* 0x000fe20000000000 */
[----:B------:R-:W-:Y:S02]  /*c060*/  IMAD.MOV R0, RZ, RZ, -R0 ;  /* 0x000000ffff007224 */ /* 0x000fe400078e0a00 */
[----:B------:R-:W-:Y:S02]  /*c070*/  IMAD.MOV R4, RZ, RZ, -R4 ;  /* 0x000000ffff047224 */ /* 0x000fe400078e0a04 */
[--C-:B------:R-:W-:Y:S02]  /*c080*/  @!P3 IMAD.IADD R224, R224, 0x1, -R7.reuse ;  /* 0x00000001e0e0b824 */ /* 0x100fe400078e0a07 */
[----:B------:R-:W-:Y:S02]  /*c090*/  IMAD R226, R7, R0, R226 ;  /* 0x0000000007e27224 */ /* 0x000fe400078e02e2 */
[----:B------:R-:W-:Y:S01]  /*c0a0*/  @!P1 IMAD.IADD R220, R220, 0x1, -R7 ;  /* 0x00000001dcdc9824 */ /* 0x000fe200078e0a07 */
[----:B------:R-:W-:Y:S01]  /*c0b0*/  ISETP.GE.AND P1, PT, R13, RZ, PT ;  /* 0x000000ff0d00720c */ /* 0x000fe20003f26270 */
[C---:B------:R-:W-:Y:S01]  /*c0c0*/  IMAD R228, R7.reuse, R4, R228 ;  /* 0x0000000407e47224 */ /* 0x040fe200078e02e4 */
[C---:B------:R-:W-:Y:S01]  /*c0d0*/  ISETP.GT.U32.AND P3, PT, R7.reuse, R224, PT ;  /* 0x000000e00700720c */ /* 0x040fe20003f64070 */
[----:B------:R-:W-:Y:S01]  /*c0e0*/  @!P5 IMAD.MOV R218, RZ, RZ, -R218 ;  /* 0x000000ffffdad224 */ /* 0x000fe200078e0ada */
[----:B------:R-:W-:Y:S01]  /*c0f0*/  ISETP.GT.U32.AND P5, PT, R7, R226, PT ;  /* 0x000000e20700720c */ /* 0x000fe20003fa4070 */
[----:B------:R-:W-:-:S04]  /*c100*/  IMAD.HI.U32 R13, R3, R230, RZ ;  /* 0x000000e6030d7227 */ /* 0x000fc800078e00ff */
[----:B------:R-:W-:Y:S01]  /*c110*/  @!P2 IMAD.IADD R216, R216, 0x1, -R7 ;  /* 0x00000001d8d8a824 */ /* 0x000fe200078e0a07 */
[C---:B------:R-:W-:Y:S01]  /*c120*/  ISETP.GT.U32.AND P2, PT, R7.reuse, R222, PT ;  /* 0x000000de0700720c */ /* 0x040fe20003f44070 */
[----:B------:R-:W-:Y:S01]  /*c130*/  @!P6 IMAD.MOV R220, RZ, RZ, -R220 ;  /* 0x000000ffffdce224 */ /* 0x000fe200078e0adc */
[C---:B------:R-:W-:Y:S01]  /*c140*/  ISETP.GT.U32.AND P6, PT, R7.reuse, R228, PT ;  /* 0x000000e40700720c */ /* 0x040fe20003fc4070 */
[----:B------:R-:W-:Y:S02]  /*c150*/  IMAD.MOV R13, RZ, RZ, -R13 ;  /* 0x000000ffff0d7224 */ /* 0x000fe400078e0a0d */
[----:B------:R-:W-:Y:S02]  /*c160*/  @!P3 IMAD.IADD R224, R224, 0x1, -R7 ;  /* 0x00000001e0e0b824 */ /* 0x000fe400078e0a07 */
[----:B------:R-:W-:Y:S02]  /*c170*/  IMAD R230, R7, R13, R230 ;  /* 0x0000000d07e67224 */ /* 0x000fe400078e02e6 */
[----:B------:R-:W-:-:S02]  /*c180*/  VIADD R13, R6, 0xb0 ;  /* 0x000000b0060d7836 */ /* 0x000fc40000000000 */
[--C-:B------:R-:W-:Y:S01]  /*c190*/  @!P5 IMAD.IADD R226, R226, 0x1, -R7.reuse ;  /* 0x00000001e2e2d824 */ /* 0x100fe200078e0a07 */
[C---:B------:R-:W-:Y:S01]  /*c1a0*/  ISETP.GT.U32.AND P3, PT, R7.reuse, R230, PT ;  /* 0x000000e60700720c */ /* 0x040fe20003f64070 */
[--C-:B------:R-:W-:Y:S01]  /*c1b0*/  @!P2 IMAD.IADD R222, R222, 0x1, -R7.reuse ;  /* 0x00000001dedea824 */ /* 0x100fe200078e0a07 */
[----:B------:R-:W-:Y:S01]  /*c1c0*/  IABS R234, R13 ;  /* 0x0000000d00ea7213 */ /* 0x000fe20000000000 */
[----:B------:R-:W-:Y:S01]  /*c1d0*/  @!P6 IMAD.IADD R228, R228, 0x1, -R7 ;  /* 0x00000001e4e4e824 */ /* 0x000fe200078e0a07 */
[----:B------:R-:W-:Y:S01]  /*c1e0*/  ISETP.GE.AND P2, PT, R14, RZ, PT ;  /* 0x000000ff0e00720c */ /* 0x000fe20003f46270 */
[----:B------:R-:W-:Y:S01]  /*c1f0*/  VIADD R14, R6, 0xac ;  /* 0x000000ac060e7836 */ /* 0x000fe20000000000 */
[----:B------:R-:W-:Y:S01]  /*c200*/  ISETP.GT.U32.AND P6, PT, R7, R226, PT ;  /* 0x000000e20700720c */ /* 0x000fe20003fc4070 */
[----:B------:R-:W-:Y:S01]  /*c210*/  IMAD.HI.U32 R0, R3, R234, RZ ;  /* 0x000000ea03007227 */ /* 0x000fe200078e00ff */
[----:B------:R-:W-:Y:S02]  /*c220*/  ISETP.GE.AND P5, PT, R18, RZ, PT ;  /* 0x000000ff1200720c */ /* 0x000fe40003fa6270 */
[----:B------:R-:W-:Y:S01]  /*c230*/  IABS R232, R14 ;  /* 0x0000000e00e87213 */ /* 0x000fe20000000000 */
[----:B------:R-:W-:Y:S01]  /*c240*/  @!P4 IMAD.MOV R216, RZ, RZ, -R216 ;  /* 0x000000ffffd8c224 */ /* 0x000fe200078e0ad8 */
[----:B------:R-:W-:Y:S01]  /*c250*/  ISETP.GT.U32.AND P4, PT, R7, R222, PT ;  /* 0x000000de0700720c */ /* 0x000fe20003f84070 */
[----:B------:R-:W-:-:S02]  /*c260*/  IMAD.MOV R4, RZ, RZ, -R0 ;  /* 0x000000ffff047224 */ /* 0x000fc400078e0a00 */
[----:B------:R-:W-:Y:S01]  /*c270*/  @!P3 IMAD.IADD R230, R230, 0x1, -R7 ;  /* 0x00000001e6e6b824 */ /* 0x000fe200078e0a07 */
[C---:B------:R-:W-:Y:S01]  /*c280*/  ISETP.GT.U32.AND P3, PT, R7.reuse, R228, PT ;  /* 0x000000e40700720c */ /* 0x040fe20003f64070 */
[----:B------:R-:W-:Y:S02]  /*c290*/  IMAD R234, R7, R4, R234 ;  /* 0x0000000407ea7224 */ /* 0x000fe400078e02ea */
[----:B------:R-:W-:-:S04]  /*c2a0*/  IMAD.HI.U32 R0, R3, R232, RZ ;  /* 0x000000e803007227 */ /* 0x000fc800078e00ff */
[--C-:B------:R-:W-:Y:S01]  /*c2b0*/  @!P6 IMAD.IADD R226, R226, 0x1, -R7.reuse ;  /* 0x00000001e2e2e824 */ /* 0x100fe200078e0a07 */
[C---:B------:R-:W-:Y:S01]  /*c2c0*/  ISETP.GT.U32.AND P6, PT, R7.reuse, R234, PT ;  /* 0x000000ea0700720c */ /* 0x040fe20003fc4070 */
[----:B------:R-:W-:Y:S02]  /*c2d0*/  IMAD.MOV R0, RZ, RZ, -R0 ;  /* 0x000000ffff007224 */ /* 0x000fe400078e0a00 */
[--C-:B------:R-:W-:Y:S01]  /*c2e0*/  @!P4 IMAD.IADD R222, R222, 0x1, -R7.reuse ;  /* 0x00000001dedec824 */ /* 0x100fe200078e0a07 */
[----:B------:R-:W-:Y:S01]  /*c2f0*/  ISETP.GE.AND P4, PT, R16, RZ, PT ;  /* 0x000000ff1000720c */ /* 0x000fe20003f86270 */
[C---:B------:R-:W-:Y:S02]  /*c300*/  VIADD R16, R6.reuse, 0xa8 ;  /* 0x000000a806107836 */ /* 0x040fe40000000000 */
[C---:B------:R-:W-:Y:S02]  /*c310*/  IMAD R232, R7.reuse, R0, R232 ;  /* 0x0000000007e87224 */ /* 0x040fe400078e02e8 */
[----:B------:R-:W-:Y:S01]  /*c320*/  VIADD R18, R6, 0xa4 ;  /* 0x000000a406127836 */ /* 0x000fe20000000000 */
[----:B------:R-:W-:Y:S01]  /*c330*/  IABS R236, R16 ;  /* 0x0000001000ec7213 */ /* 0x000fe20000000000 */
[--C-:B------:R-:W-:Y:S01]  /*c340*/  @!P3 IMAD.IADD R228, R228, 0x1, -R7.reuse ;  /* 0x00000001e4e4b824 */ /* 0x100fe200078e0a07 */
[----:B------:R-:W-:Y:S01]  /*c350*/  ISETP.GT.U32.AND P3, PT, R7, R232, PT ;  /* 0x000000e80700720c */ /* 0x000fe20003f64070 */
[----:B------:R-:W-:Y:S01]  /*c360*/  @!P6 IMAD.IADD R234, R234, 0x1, -R7 ;  /* 0x00000001eaeae824 */ /* 0x000fe200078e0a07 */
[----:B------:R-:W-:Y:S01]  /*c370*/  IABS R238, R18 ;  /* 0x0000001200ee7213 */ /* 0x000fe20000000000 */
[----:B------:R-:W-:Y:S01]  /*c380*/  IMAD.HI.U32 R0, R3, R236, RZ ;  /* 0x000000ec03007227 */ /* 0x000fe200078e00ff */
[----:B------:R-:W-:-:S03]  /*c390*/  ISETP.GE.AND P6, PT, R14, RZ, PT ;  /* 0x000000ff0e00720c */ /* 0x000fc60003fc6270 */
[----:B------:R-:W-:Y:S01]  /*c3a0*/  @!P1 IMAD.MOV R224, RZ, RZ, -R224 ;  /* 0x000000ffffe09224 */ /* 0x000fe200078e0ae0 */
[----:B------:R-:W-:Y:S01]  /*c3b0*/  ISETP.GT.U32.AND P1, PT, R7, R234, PT ;  /* 0x000000ea0700720c */ /* 0x000fe20003f24070 */
[----:B------:R-:W-:Y:S02]  /*c3c0*/  IMAD.MOV R4, RZ, RZ, -R0 ;  /* 0x000000ffff047224 */ /* 0x000fe400078e0a00 */
[----:B------:R-:W-:-:S04]  /*c3d0*/  IMAD.HI.U32 R0, R3, R238, RZ ;  /* 0x000000ee03007227 */ /* 0x000fc800078e00ff */
[----:B------:R-:W-:Y:S01]  /*c3e0*/  @!P0 IMAD.MOV R222, RZ, RZ, -R222 ;  /* 0x000000ffffde8224 */ /* 0x000fe200078e0ade */
[C---:B------:R-:W-:Y:S01]  /*c3f0*/  ISETP.GT.U32.AND P0, PT, R7.reuse, R230, PT ;  /* 0x000000e60700720c */ /* 0x040fe20003f04070 */
[C---:B------:R-:W-:Y:S02]  /*c400*/  IMAD R236, R7.reuse, R4, R236 ;  /* 0x0000000407ec7224 */ /* 0x040fe400078e02ec */
[----:B------:R-:W-:Y:S02]  /*c410*/  VIADD R20, R6, 0xa0 ;  /* 0x000000a006147836 */ /* 0x000fe40000000000 */
[----:B------:R-:W-:Y:S02]  /*c420*/  IMAD.MOV R4, RZ, RZ, -R0 ;  /* 0x000000ffff047224 */ /* 0x000fe400078e0a00 */
[--C-:B------:R-:W-:Y:S01]  /*c430*/  @!P3 IMAD.IADD R232, R232, 0x1, -R7.reuse ;  /* 0x00000001e8e8b824 */ /* 0x100fe200078e0a07 */
[----:B------:R-:W-:Y:S01]  /*c440*/  IABS R240, R20 ;  /* 0x0000001400f07213 */ /* 0x000fe20000000000 */
[----:B------:R-:W-:Y:S01]  /*c450*/  @!P2 IMAD.MOV R226, RZ, RZ, -R226 ;  /* 0x000000ffffe2a224 */ /* 0x000fe200078e0ae2 */
[C---:B------:R-:W-:Y:S01]  /*c460*/  ISETP.GT.U32.AND P3, PT, R7.reuse, R236, PT ;  /* 0x000000ec0700720c */ /* 0x040fe20003f64070 */
[C---:B------:R-:W-:Y:S01]  /*c470*/  IMAD R238, R7.reuse, R4, R238 ;  /* 0x0000000407ee7224 */ /* 0x040fe200078e02ee */
[----:B------:R-:W-:Y:S01]  /*c480*/  ISETP.GT.U32.AND P2, PT, R7, R232, PT ;  /* 0x000000e80700720c */ /* 0x000fe20003f44070 */
[----:B------:R-:W-:-:S02]  /*c490*/  @!P1 IMAD.IADD R234, R234, 0x1, -R7 ;  /* 0x00000001eaea9824 */ /* 0x000fc400078e0a07 */
[----:B------:R-:W-:Y:S01]  /*c4a0*/  IMAD.HI.U32 R0, R3, R240, RZ ;  /* 0x000000f003007227 */ /* 0x000fe200078e00ff */
[----:B------:R-:W-:-:S03]  /*c4b0*/  ISETP.GT.U32.AND P1, PT, R7, R238, PT ;  /* 0x000000ee0700720c */ /* 0x000fc60003f24070 */
[--C-:B------:R-:W-:Y:S01]  /*c4c0*/  @!P0 IMAD.IADD R230, R230, 0x1, -R7.reuse ;  /* 0x00000001e6e68824 */ /* 0x100fe200078e0a07 */
[----:B------:R-:W-:Y:S01]  /*c4d0*/  ISETP.GE.AND P0, PT, R13, RZ, PT ;  /* 0x000000ff0d00720c */ /* 0x000fe20003f06270 */
[----:B------:R-:W-:Y:S02]  /*c4e0*/  IMAD.MOV R0, RZ, RZ, -R0 ;  /* 0x000000ffff007224 */ /* 0x000fe400078e0a00 */
[--C-:B------:R-:W-:Y:S02]  /*c4f0*/  @!P3 IMAD.IADD R236, R236, 0x1, -R7.reuse ;  /* 0x00000001ececb824 */ /* 0x100fe400078e0a07 */
[----:B------:R-:W-:Y:S01]  /*c500*/  @!P2 IMAD.IADD R232, R232, 0x1, -R7 ;  /* 0x00000001e8e8a824 */ /* 0x000fe200078e0a07 */
[----:B------:R-:W-:Y:S01]  /*c510*/  ISETP.GE.AND P2, PT, R20, RZ, PT ;  /* 0x000000ff1400720c */ /* 0x000fe20003f46270 */
[----:B------:R-:W-:Y:S02]  /*c520*/  IMAD R240, R7, R0, R240 ;  /* 0x0000000007f07224 */ /* 0x000fe400078e02f0 */
[----:B------:R-:W-:-:S02]  /*c530*/  VIADD R4, R6, 0x9c ;  /* 0x0000009c06047836 */ /* 0x000fc40000000000 */
[----:B------:R-:W-:Y:S01]  /*c540*/  @!P1 IMAD.IADD R238, R238, 0x1, -R7 ;  /* 0x00000001eeee9824 */ /* 0x000fe200078e0a07 */
[C---:B------:R-:W-:Y:S01]  /*c550*/  ISETP.GT.U32.AND P1, PT, R7.reuse, R236, PT ;  /* 0x000000ec0700720c */ /* 0x040fe20003f24070 */
[----:B------:R-:W-:Y:S01]  /*c560*/  @!P6 IMAD.MOV R232, RZ, RZ, -R232 ;  /* 0x000000ffffe8e224 */ /* 0x000fe200078e0ae8 */
[C---:B------:R-:W-:Y:S01]  /*c570*/  ISETP.GT.U32.AND P6, PT, R7.reuse, R240, PT ;  /* 0x000000f00700720c */ /* 0x040fe20003fc4070 */
[----:B------:R-:W-:Y:S01]  /*c580*/  @!P4 IMAD.MOV R228, RZ, RZ, -R228 ;  /* 0x000000ffffe4c224 */ /* 0x000fe200078e0ae4 */
[----:B------:R-:W-:Y:S01]  /*c590*/  IABS R242, R4 ;  /* 0x0000000400f27213 */ /* 0x000fe20000000000 */
[----:B------:R-:W-:Y:S01]  /*c5a0*/  @!P0 IMAD.MOV R234, RZ, RZ, -R234 ;  /* 0x000000ffffea8224 */ /* 0x000fe200078e0aea */
[----:B------:R-:W-:Y:S01]  /*c5b0*/  ISETP.GE.AND P4, PT, R16, RZ, PT ;  /* 0x000000ff1000720c */ /* 0x000fe20003f86270 */
[----:B------:R-:W-:Y:S01]  /*c5c0*/  VIADD R13, R6, 0x98 ;  /* 0x00000098060d7836 */ /* 0x000fe20000000000 */
[----:B------:R-:W-:Y:S01]  /*c5d0*/  ISETP.GT.U32.AND P0, PT, R7, R238, PT ;  /* 0x000000ee0700720c */ /* 0x000fe20003f04070 */
[----:B------:R-:W-:Y:S01]  /*c5e0*/  IMAD.HI.U32 R0, R3, R242, RZ ;  /* 0x000000f203007227 */ /* 0x000fe200078e00ff */
[----:B------:R-:W-:-:S02]  /*c5f0*/  ISETP.GE.AND P3, PT, R4, RZ, PT ;  /* 0x000000ff0400720c */ /* 0x000fc40003f66270 */
[----:B------:R-:W-:Y:S01]  /*c600*/  IABS R248, R13 ;  /* 0x0000000d00f87213 */ /* 0x000fe20000000000 */
[----:B------:R-:W-:Y:S02]  /*c610*/  VIADD R14, R6, 0x94 ;  /* 0x00000094060e7836 */ /* 0x000fe40000000000 */
[----:B------:R-:W-:Y:S02]  /*c620*/  IMAD.MOV R0, RZ, RZ, -R0 ;  /* 0x000000ffff007224 */ /* 0x000fe400078e0a00 */
[----:B------:R-:W-:Y:S01]  /*c630*/  @!P5 IMAD.MOV R230, RZ, RZ, -R230 ;  /* 0x000000ffffe6d224 */ /* 0x000fe200078e0ae6 */
[----:B------:R-:W-:Y:S01]  /*c640*/  ISETP.GE.AND P5, PT, R18, RZ, PT ;  /* 0x000000ff1200720c */ /* 0x000fe20003fa6270 */
[--C-:B------:R-:W-:Y:S01]  /*c650*/  @!P1 IMAD.IADD R236, R236, 0x1, -R7.reuse ;  /* 0x00000001ecec9824 */ /* 0x100fe200078e0a07 */
[----:B------:R-:W-:Y:S01]  /*c660*/  IABS R246, R14 ;  /* 0x0000000e00f67213 */ /* 0x000fe20000000000 */
[----:B------:R-:W-:Y:S01]  /*c670*/  @!P6 IMAD.IADD R240, R240, 0x1, -R7 ;  /* 0x00000001f0f0e824 */ /* 0x000fe200078e0a07 */
[----:B------:R-:W-:Y:S01]  /*c680*/  ISETP.GE.AND P6, PT, R14, RZ, PT ;  /* 0x000000ff0e00720c */ /* 0x000fe20003fc6270 */
[----:B------:R-:W-:-:S02]  /*c690*/  IMAD R242, R7, R0, R242 ;  /* 0x0000000007f27224 */ /* 0x000fc400078e02f2 */
[----:B------:R-:W-:-:S03]  /*c6a0*/  IMAD.HI.U32 R0, R3, R248, RZ ;  /* 0x000000f803007227 */ /* 0x000fc600078e00ff */
[----:B------:R-:W-:Y:S01]  /*c6b0*/  ISETP.GT.U32.AND P1, PT, R7, R242, PT ;  /* 0x000000f20700720c */ /* 0x000fe20003f24070 */
[----:B------:R-:W-:Y:S01]  /*c6c0*/  @!P0 IMAD.IADD R238, R238, 0x1, -R7 ;  /* 0x00000001eeee8824 */ /* 0x000fe200078e0a07 */
[----:B------:R-:W-:Y:S01]  /*c6d0*/  ISETP.GE.AND P0, PT, R13, RZ, PT ;  /* 0x000000ff0d00720c */ /* 0x000fe20003f06270 */
[----:B------:R-:W-:Y:S01]  /*c6e0*/  @!P4 IMAD.MOV R236, RZ, RZ, -R236 ;  /* 0x000000ffffecc224 */ /* 0x000fe200078e0aec */
[----:B------:R-:W-:Y:S01]  /*c6f0*/  ISETP.GT.U32.AND P4, PT, R7, R240, PT ;  /* 0x000000f00700720c */ /* 0x000fe20003f84070 */
[----:B------:R-:W-:-:S04]  /*c700*/  IMAD.HI.U32 R4, R3, R246, RZ ;  /* 0x000000f603047227 */ /* 0x000fc800078e00ff */
[----:B------:R-:W-:Y:S02]  /*c710*/  IMAD.MOV R13, RZ, RZ, -R0 ;  /* 0x000000ffff0d7224 */ /* 0x000fe400078e0a00 */
[----:B------:R-:W-:Y:S02]  /*c720*/  IMAD.MOV R4, RZ, RZ, -R4 ;  /* 0x000000ffff047224 */ /* 0x000fe400078e0a04 */
[C---:B------:R-:W-:Y:S02]  /*c730*/  IMAD R248, R7.reuse, R13, R248 ;  /* 0x0000000d07f87224 */ /* 0x040fe400078e02f8 */
[C---:B------:R-:W-:Y:S02]  /*c740*/  IMAD R246, R7.reuse, R4, R246 ;  /* 0x0000000407f67224 */ /* 0x040fe400078e02f6 */
[----:B------:R-:W-:Y:S01]  /*c750*/  @!P5 IMAD.MOV R238, RZ, RZ, -R238 ;  /* 0x000000ffffeed224 */ /* 0x000fe200078e0aee */
[----:B------:R-:W-:Y:S01]  /*c760*/  ISETP.GT.U32.AND P5, PT, R7, R248, PT ;  /* 0x000000f80700720c */ /* 0x000fe20003fa4070 */
[----:B------:R-:W-:-:S02]  /*c770*/  VIADD R18, R6, 0x90 ;  /* 0x0000009006127836 */ /* 0x000fc40000000000 */
[--C-:B------:R-:W-:Y:S01]  /*c780*/  @!P4 IMAD.IADD R240, R240, 0x1, -R7.reuse ;  /* 0x00000001f0f0c824 */ /* 0x100fe200078e0a07 */
[----:B------:R-:W-:Y:S01]  /*c790*/  ISETP.GT.U32.AND P4, PT, R7, R246, PT ;  /* 0x000000f60700720c */ /* 0x000fe20003f84070 */
[----:B------:R-:W-:Y:S01]  /*c7a0*/  VIADD R20, R6, 0x8c ;  /* 0x0000008c06147836 */ /* 0x000fe20000000000 */
[----:B------:R-:W-:Y:S01]  /*c7b0*/  IABS R244, R18 ;  /* 0x0000001200f47213 */ /* 0x000fe20000000000 */
[--C-:B------:R-:W-:Y:S02]  /*c7c0*/  @!P1 IMAD.IADD R242, R242, 0x1, -R7.reuse ;  /* 0x00000001f2f29824 */ /* 0x100fe400078e0a07 */
[----:B------:R-:W-:Y:S01]  /*c7d0*/  VIADD R21, R6, 0x88 ;  /* 0x0000008806157836 */ /* 0x000fe20000000000 */
[----:B------:R-:W-:Y:S01]  /*c7e0*/  IABS R250, R20 ;  /* 0x0000001400fa7213 */ /* 0x000fe20000000000 */
[----:B------:R-:W-:Y:S01]  /*c7f0*/  IMAD.HI.U32 R0, R3, R244, RZ ;  /* 0x000000f403007227 */ /* 0x000fe200078e00ff */
[----:B------:R-:W-:Y:S02]  /*c800*/  ISETP.GT.U32.AND P1, PT, R7, R242, PT ;  /* 0x000000f20700720c */ /* 0x000fe40003f24070 */
[----:B------:R-:W-:Y:S01]  /*c810*/  IABS R252, R21 ;  /* 0x0000001500fc7213 */ /* 0x000fe20000000000 */
[----:B------:R-:W-:Y:S01]  /*c820*/  @!P5 IMAD.IADD R248, R248, 0x1, -R7 ;  /* 0x00000001f8f8d824 */ /* 0x000fe200078e0a07 */
[----:B------:R-:W-:Y:S01]  /*c830*/  ISETP.GE.AND P5, PT, R18, RZ, PT ;  /* 0x000000ff1200720c */ /* 0x000fe20003fa6270 */
[----:B------:R-:W-:-:S02]  /*c840*/  IMAD.MOV R0, RZ, RZ, -R0 ;  /* 0x000000ffff007224 */ /* 0x000fc400078e0a00 */
[----:B------:R-:W-:Y:S01]  /*c850*/  @!P4 IMAD.IADD R246, R246, 0x1, -R7 ;  /* 0x00000001f6f6c824 */ /* 0x000fe200078e0a07 */
[C---:B------:R-:W-:Y:S01]  /*c860*/  ISETP.GT.U32.AND P4, PT, R7.reuse, R248, PT ;  /* 0x000000f80700720c */ /* 0x040fe20003f84070 */
[----:B------:R-:W-:Y:S02]  /*c870*/  IMAD R244, R7, R0, R244 ;  /* 0x0000000007f47224 */ /* 0x000fe400078e02f4 */
[----:B------:R-:W-:-:S04]  /*c880*/  IMAD.HI.U32 R0, R3, R250, RZ ;  /* 0x000000fa03007227 */ /* 0x000fc800078e00ff */
[----:B------:R-:W-:Y:S02]  /*c890*/  VIADD R22, R6, 0x84 ;  /* 0x0000008406167836 */ /* 0x000fe40000000000 */
[----:B------:R-:W-:Y:S02]  /*c8a0*/  IMAD.MOV R0, RZ, RZ, -R0 ;  /* 0x000000ffff007224 */ /* 0x000fe400078e0a00 */
[----:B------:R-:W-:Y:S01]  /*c8b0*/  @!P2 IMAD.MOV R240, RZ, RZ, -R240 ;  /* 0x000000fffff0a224 */ /* 0x000fe200078e0af0 */
[----:B------:R-:W-:Y:S01]  /*c8c0*/  ISETP.GT.U32.AND P2, PT, R7, R246, PT ;  /* 0x000000f60700720c */ /* 0x000fe20003f44070 */
[----:B------:R-:W-:Y:S01]  /*c8d0*/  IMAD.HI.U32 R4, R3, R252, RZ ;  /* 0x000000fc03047227 */ /* 0x000fe200078e00ff */
[----:B------:R-:W-:-:S03]  /*c8e0*/  IABS R14, R22 ;  /* 0x00000016000e7213 */ /* 0x000fc60000000000 */
[C---:B------:R-:W-:Y:S02]  /*c8f0*/  IMAD R250, R7.reuse, R0, R250 ;  /* 0x0000000007fa7224 */ /* 0x040fe400078e02fa */
[----:B------:R-:W-:Y:S02]  /*c900*/  IMAD.MOV R13, RZ, RZ, -R4 ;  /* 0x000000ffff0d7224 */ /* 0x000fe400078e0a04 */
[--C-:B------:R-:W-:Y:S01]  /*c910*/  @!P1 IMAD.IADD R242, R242, 0x1, -R7.reuse ;  /* 0x00000001f2f29824 */ /* 0x100fe200078e0a07 */
[C---:B------:R-:W-:Y:S01]  /*c920*/  ISETP.GT.U32.AND P1, PT, R7.reuse, R244, PT ;  /* 0x000000f40700720c */ /* 0x040fe20003f24070 */
[----:B------:R-:W-:Y:S01]  /*c930*/  @!P4 IMAD.IADD R248, R248, 0x1, -R7 ;  /* 0x00000001f8f8c824 */ /* 0x000fe200078e0a07 */
[----:B------:R-:W-:Y:S01]  /*c940*/  ISETP.GT.U32.AND P4, PT, R7, R250, PT ;  /* 0x000000fa0700720c */ /* 0x000fe20003f84070 */
[----:B------:R-:W-:Y:S02]  /*c950*/  VIADD R23, R6, 0x80 ;  /* 0x0000008006177836 */ /* 0x000fe40000000000 */
[----:B------:R-:W-:-:S03]  /*c960*/  IMAD.HI.U32 R0, R3, R14, RZ ;  /* 0x0000000e03007227 */ /* 0x000fc600078e00ff */
[----:B------:R-:W-:Y:S01]  /*c970*/  IABS R16, R23 ;  /* 0x0000001700107213 */ /* 0x000fe20000000000 */
[C---:B------:R-:W-:Y:S02]  /*c980*/  IMAD R252, R7.reuse, R13, R252 ;  /* 0x0000000d07fc7224 */ /* 0x040fe400078e02fc */
[----:B------:R-:W-:Y:S02]  /*c990*/  IMAD.MOV R0, RZ, RZ, -R0 ;  /* 0x000000ffff007224 */ /* 0x000fe400078e0a00 */
[----:B------:R-:W-:Y:S01]  /*c9a0*/  @!P2 IMAD.IADD R246, R246, 0x1, -R7 ;  /* 0x00000001f6f6a824 */ /* 0x000fe200078e0a07 */
[C---:B------:R-:W-:Y:S01]  /*c9b0*/  ISETP.GT.U32.AND P2, PT, R7.reuse, R252, PT ;  /* 0x000000fc0700720c */ /* 0x040fe20003f44070 */
[----:B------:R-:W-:Y:S02]  /*c9c0*/  IMAD R51, R7, R0, R14 ;  /* 0x0000000007337224 */ /* 0x000fe400078e020e */
[----:B------:R-:W-:-:S04]  /*c9d0*/  IMAD.HI.U32 R4, R3, R16, RZ ;  /* 0x0000001003047227 */ /* 0x000fc800078e00ff */
[--C-:B------:R-:W-:Y:S02]  /*c9e0*/  @!P1 IMAD.IADD R244, R244, 0x1, -R7.reuse ;  /* 0x00000001f4f49824 */ /* 0x100fe400078e0a07 */
[--C-:B------:R-:W-:Y:S01]  /*c9f0*/  @!P4 IMAD.IADD R250, R250, 0x1, -R7.reuse ;  /* 0x00000001fafac824 */ /* 0x100fe200078e0a07 */
[C---:B------:R-:W-:Y:S01]  /*ca00*/  ISETP.GT.U32.AND P4, PT, R7.reuse, R51, PT ;  /* 0x000000330700720c */ /* 0x040fe20003f84070 */
[----:B------:R-:W-:Y:S01]  /*ca10*/  IMAD.MOV R4, RZ, RZ, -R4 ;  /* 0x000000ffff047224 */ /* 0x000fe200078e0a04 */
[C---:B------:R-:W-:Y:S01]  /*ca20*/  ISETP.GT.U32.AND P1, PT, R7.reuse, R244, PT ;  /* 0x000000f40700720c */ /* 0x040fe20003f24070 */
[----:B------:R-:W-:Y:S02]  /*ca30*/  VIADD R13, R6, 0x7c ;  /* 0x0000007c060d7836 */ /* 0x000fe40000000000 */
[C---:B------:R-:W-:Y:S02]  /*ca40*/  IMAD R49, R7.reuse, R4, R16 ;  /* 0x0000000407317224 */ /* 0x040fe400078e0210 */
[----:B------:R-:W-:Y:S01]  /*ca50*/  @!P2 IMAD.IADD R252, R252, 0x1, -R7 ;  /* 0x00000001fcfca824 */ /* 0x000fe200078e0a07 */
[----:B------:R-:W-:Y:S01]  /*ca60*/  IABS R14, R13 ;  /* 0x0000000d000e7213 */ /* 0x000fe20000000000 */
[----:B------:R-:W-:Y:S01]  /*ca70*/  @!P3 IMAD.MOV R242, RZ, RZ, -R242 ;  /* 0x000000fffff2b224 */ /* 0x000fe200078e0af2 */
[----:B------:R-:W-:Y:S01]  /*ca80*/  ISETP.GT.U32.AND P2, PT, R7, R250, PT ;  /* 0x000000fa0700720c */ /* 0x000fe20003f44070 */
[----:B------:R-:W-:Y:S01]  /*ca90*/  @!P6 IMAD.MOV R246, RZ, RZ, -R246 ;  /* 0x000000fffff6e224 */ /* 0x000fe200078e0af6 */
[----:B------:R-:W-:Y:S01]  /*caa0*/  ISETP.GE.AND P3, PT, R20, RZ, PT ;  /* 0x000000ff1400720c */ /* 0x000fe20003f66270 */
[----:B------:R-:W-:Y:S01]  /*cab0*/  IMAD.HI.U32 R0, R3, R14, RZ ;  /* 0x0000000e03007227 */ /* 0x000fe200078e00ff */
[----:B------:R-:W-:-:S03]  /*cac0*/  ISETP.GT.U32.AND P6, PT, R7, R49, PT ;  /* 0x000000310700720c */ /* 0x000fc60003fc4070 */
[----:B------:R-:W-:Y:S02]  /*cad0*/  VIADD R18, R6, 0x78 ;  /* 0x0000007806127836 */ /* 0x000fe40000000000 */
[--C-:B------:R-:W-:Y:S02]  /*cae0*/  @!P4 IMAD.IADD R51, R51, 0x1, -R7.reuse ;  /* 0x000000013333c824 */ /* 0x100fe400078e0a07 */
[----:B------:R-:W-:Y:S01]  /*caf0*/  IMAD.MOV R0, RZ, RZ, -R0 ;  /* 0x000000ffff007224 */ /* 0x000fe200078e0a00 */
[----:B------:R-:W-:Y:S01]  /*cb00*/  IABS R16, R18 ;  /* 0x0000001200107213 */ /* 0x000fe20000000000 */
[----:B------:R-:W-:Y:S01]  /*cb10*/  @!P0 IMAD.MOV R248, RZ, RZ, -R248 ;  /* 0x000000fffff88224 */ /* 0x000fe200078e0af8 */
[C---:B------:R-:W-:Y:S01]  /*cb20*/  ISETP.GT.U32.AND P0, PT, R7.reuse, R252, PT ;  /* 0x000000fc0700720c */ /* 0x040fe20003f04070 */
[--C-:B------:R-:W-:Y:S01]  /*cb30*/  @!P1 IMAD.IADD R244, R244, 0x1, -R7.reuse ;  /* 0x00000001f4f49824 */ /* 0x100fe200078e0a07 */
[----:B------:R-:W-:Y:S01]  /*cb40*/  ISETP.GT.U32.AND P4, PT, R7, R51, PT ;  /* 0x000000330700720c */ /* 0x000fe20003f84070 */
[----:B------:R-:W-:Y:S01]  /*cb50*/  @!P2 IMAD.IADD R250, R250, 0x1, -R7 ;  /* 0x00000001fafaa824 */ /* 0x000fe200078e0a07 */
[----:B------:R-:W-:Y:S01]  /*cb60*/  ISETP.GE.AND P1, PT, R21, RZ, PT ;  /* 0x000000ff1500720c */ /* 0x000fe20003f26270 */
[----:B------:R-:W-:Y:S01]  /*cb70*/  IMAD R47, R7, R0, R14 ;  /* 0x00000000072f7224 */ /* 0x000fe200078e020e */
[----:B------:R-:W-:Y:S01]  /*cb80*/  ISETP.GE.AND P2, PT, R23, RZ, PT ;  /* 0x000000ff1700720c */ /* 0x000fe20003f46270 */
[----:B------:R-:W-:Y:S01]  /*cb90*/  @!P5 IMAD.MOV R244, RZ, RZ, -R244 ;  /* 0x000000fffff4d224 */ /* 0x000fe200078e0af4 */
[----:B------:R-:W-:Y:S01]  /*cba0*/  ISETP.GE.AND P5, PT, R22, RZ, PT ;  /* 0x000000ff1600720c */ /* 0x000fe20003fa6270 */
[----:B------:R-:W-:-:S04]  /*cbb0*/  IMAD.HI.U32 R4, R3, R16, RZ ;  /* 0x0000001003047227 */ /* 0x000fc800078e00ff */
[--C-:B------:R-:W-:Y:S02]  /*cbc0*/  @!P6 IMAD.IADD R49, R49, 0x1, -R7.reuse ;  /* 0x000000013131e824 */ /* 0x100fe400078e0a07 */
[----:B------:R-:W-:Y:S01]  /*cbd0*/  @!P3 IMAD.MOV R250, RZ, RZ, -R250 ;  /* 0x000000fffffab224 */ /* 0x000fe200078e0afa */
[C---:B------:R-:W-:Y:S01]  /*cbe0*/  ISETP.GT.U32.AND P3, PT, R7.reuse, R47, PT ;  /* 0x0000002f0700720c */ /* 0x040fe20003f64070 */
[----:B------:R-:W-:Y:S01]  /*cbf0*/  IMAD.MOV R4, RZ, RZ, -R4 ;  /* 0x000000ffff047224 */ /* 0x000fe200078e0a04 */
[----:B------:R-:W-:Y:S01]  /*cc00*/  ISETP.GT.U32.AND P6, PT, R7, R49, PT ;  /* 0x000000310700720c */ /* 0x000fe20003fc4070 */
[----:B------:R-:W-:Y:S01]  /*cc10*/  @!P0 IMAD.IADD R252, R252, 0x1, -R7 ;  /* 0x00000001fcfc8824 */ /* 0x000fe200078e0a07 */
[----:B------:R-:W-:Y:S01]  /*cc20*/  ISETP.GE.AND P0, PT, R13, RZ, PT ;  /* 0x000000ff0d00720c */ /* 0x000fe20003f06270 */
[----:B------:R-:W-:Y:S02]  /*cc30*/  IMAD R45, R7, R4, R16 ;  /* 0x00000004072d7224 */ /* 0x000fe400078e0210 */
[----:B------:R-:W-:-:S02]  /*cc40*/  VIADD R0, R6, 0x74 ;  /* 0x0000007406007836 */ /* 0x000fc40000000000 */
[----:B------:R-:W-:Y:S01]  /*cc50*/  @!P4 IMAD.IADD R51, R51, 0x1, -R7 ;  /* 0x000000013333c824 */ /* 0x000fe200078e0a07 */
[----:B------:R-:W-:Y:S01]  /*cc60*/  ISETP.GE.AND P4, PT, R18, RZ, PT ;  /* 0x000000ff1200720c */ /* 0x000fe20003f86270 */
[----:B------:R-:W-:Y:S01]  /*cc70*/  @!P1 IMAD.MOV R252, RZ, RZ, -R252 ;  /* 0x000000fffffc9224 */ /* 0x000fe200078e0afc */
[----:B------:R-:W-:Y:S01]  /*cc80*/  ISETP.GT.U32.AND P1, PT, R7, R45, PT ;  /* 0x0000002d0700720c */ /* 0x000fe20003f24070 */
[----:B------:R-:W-:Y:S01]  /*cc90*/  @!P5 IMAD.MOV R51, RZ, RZ, -R51 ;  /* 0x000000ffff33d224 */ /* 0x000fe200078e0a33 */
[----:B------:R-:W-:Y:S01]  /*cca0*/  IABS R4, R0 ;  /* 0x0000000000047213 */ /* 0x000fe20000000000 */
[--C-:B------:R-:W-:Y:S01]  /*ccb0*/  @!P3 IMAD.IADD R47, R47, 0x1, -R7.reuse ;  /* 0x000000012f2fb824 */ /* 0x100fe200078e0a07 */
[----:B------:R-:W-:Y:S01]  /*ccc0*/  ISETP.GE.AND P5, PT, R0, RZ, PT ;  /* 0x000000ff0000720c */ /* 0x000fe20003fa6270 */
[C---:B------:R-:W-:Y:S02]  /*ccd0*/  VIADD R0, R6.reuse, 0x70 ;  /* 0x0000007006007836 */ /* 0x040fe40000000000 */
[----:B------:R-:W-:Y:S01]  /*cce0*/  @!P6 IMAD.IADD R49, R49, 0x1, -R7 ;  /* 0x000000013131e824 */ /* 0x000fe200078e0a07 */
[----:B------:R-:W-:Y:S01]  /*ccf0*/  ISETP.GT.U32.AND P3, PT, R7, R47, PT ;  /* 0x0000002f0700720c */ /* 0x000fe20003f64070 */
[----:B------:R-:W-:Y:S01]  /*cd00*/  VIADD R13, R6, 0x6c ;  /* 0x0000006c060d7836 */ /* 0x000fe20000000000 */
[----:B------:R-:W-:Y:S01]  /*cd10*/  ISETP.GE.AND P6, PT, R0, RZ, PT ;  /* 0x000000ff0000720c */ /* 0x000fe20003fc6270 */
[----:B------:R-:W-:Y:S01]  /*cd20*/  VIADD R18, R6, 0x68 ;  /* 0x0000006806127836 */ /* 0x000fe20000000000 */
[----:B------:R-:W-:Y:S01]  /*cd30*/  IABS R14, R0 ;  /* 0x00000000000e7213 */ /* 0x000fe20000000000 */
[----:B------:R-:W-:Y:S01]  /*cd40*/  IMAD.HI.U32 R0, R3, R4, RZ ;  /* 0x0000000403007227 */ /* 0x000fe200078e00ff */
[----:B------:R-:W-:-:S03]  /*cd50*/  IABS R16, R13 ;  /* 0x0000000d00107213 */ /* 0x000fc60000000000 */
[----:B------:R-:W-:Y:S02]  /*cd60*/  IMAD.MOV R0, RZ, RZ, -R0 ;  /* 0x000000ffff007224 */ /* 0x000fe400078e0a00 */
[--C-:B------:R-:W-:Y:S02]  /*cd70*/  @!P1 IMAD.IADD R45, R45, 0x1, -R7.reuse ;  /* 0x000000012d2d9824 */ /* 0x100fe400078e0a07 */
[----:B------:R-:W-:Y:S02]  /*cd80*/  IMAD R43, R7, R0, R4 ;  /* 0x00000000072b7224 */ /* 0x000fe400078e0204 */
[----:B------:R-:W-:Y:S01]  /*cd90*/  @!P3 IMAD.IADD R47, R47, 0x1, -R7 ;  /* 0x000000012f2fb824 */ /* 0x000fe200078e0a07 */
[----:B------:R-:W-:Y:S01]  /*cda0*/  ISETP.GT.U32.AND P1, PT, R7, R45, PT ;  /* 0x0000002d0700720c */ /* 0x000fe20003f24070 */
[----:B------:R-:W-:Y:S01]  /*cdb0*/  IMAD.HI.U32 R0, R3, R14, RZ ;  /* 0x0000000e03007227 */ /* 0x000fe200078e00ff */
[----:B------:R-:W-:-:S03]  /*cdc0*/  ISETP.GT.U32.AND P3, PT, R7, R43, PT ;  /* 0x0000002b0700720c */ /* 0x000fc60003f64070 */
[----:B------:R-:W-:Y:S02]  /*cdd0*/  IMAD.MOV R0, RZ, RZ, -R0 ;  /* 0x000000ffff007224 */ /* 0x000fe400078e0a00 */
[----:B------:R-:W-:Y:S01]  /*cde0*/  @!P2 IMAD.MOV R49, RZ, RZ, -R49 ;  /* 0x000000ffff31a224 */ /* 0x000fe200078e0a31 */
[----:B------:R-:W-:Y:S01]  /*cdf0*/  ISETP.GE.AND P2, PT, R13, RZ, PT ;  /* 0x000000ff0d00720c */ /* 0x000fe20003f46270 */
[----:B------:R-:W-:Y:S01]  /*ce00*/  IMAD R41, R7, R0, R14 ;  /* 0x0000000007297224 */ /* 0x000fe200078e020e */
[----:B------:R-:W-:Y:S01]  /*ce10*/  IABS R13, R18 ;  /* 0x00000012000d7213 */ /* 0x000fe20000000000 */
[----:B------:R-:W-:-:S04]  /*ce20*/  IMAD.HI.U32 R4, R3, R16, RZ ;  /* 0x0000001003047227 */ /* 0x000fc800078e00ff */
[--C-:B------:R-:W-:Y:S01]  /*ce30*/  @!P1 IMAD.IADD R45, R45, 0x1, -R7.reuse ;  /* 0x000000012d2d9824 */ /* 0x100fe200078e0a07 */
[----:B------:R-:W-:Y:S01]  /*ce40*/  ISETP.GE.AND P1, PT, R18, RZ, PT ;  /* 0x000000ff1200720c */ /* 0x000fe20003f26270 */
[----:B------:R-:W-:Y:S02]  /*ce50*/  @!P3 IMAD.IADD R43, R43, 0x1, -R7 ;  /* 0x000000012b2bb824 */ /* 0x000fe400078e0a07 */
[----:B------:R-:W-:Y:S01]  /*ce60*/  @!P4 IMAD.MOV R45, RZ, RZ, -R45 ;  /* 0x000000ffff2dc224 */ /* 0x000fe200078e0a2d */
[C---:B------:R-:W-:Y:S01]  /*ce70*/  ISETP.GT.U32.AND P4, PT, R7.reuse, R41, PT ;  /* 0x000000290700720c */ /* 0x040fe20003f84070 */
[----:B------:R-:W-:Y:S01]  /*ce80*/  IMAD.MOV R4, RZ, RZ, -R4 ;  /* 0x000000ffff047224 */ /* 0x000fe200078e0a04 */
[C---:B------:R-:W-:Y:S01]  /*ce90*/  ISETP.GT.U32.AND P3, PT, R7.reuse, R43, PT ;  /* 0x0000002b0700720c */ /* 0x040fe20003f64070 */
[----:B------:R-:W-:Y:S02]  /*cea0*/  IMAD.MOV.U32 R14, RZ, RZ, R13 ;  /* 0x000000ffff0e7224 */ /* 0x000fe400078e000d */
[----:B------:R-:W-:-:S02]  /*ceb0*/  IMAD R39, R7, R4, R16 ;  /* 0x0000000407277224 */ /* 0x000fc400078e0210 */
[----:B------:R-:W-:Y:S02]  /*cec0*/  VIADD R4, R6, 0x64 ;  /* 0x0000006406047836 */ /* 0x000fe40000000000 */
[----:B------:R-:W-:-:S03]  /*ced0*/  IMAD.HI.U32 R0, R3, R14, RZ ;  /* 0x0000000e03007227 */ /* 0x000fc600078e00ff */
[----:B------:R-:W-:Y:S01]  /*cee0*/  IABS R60, R4 ;  /* 0x00000004003c7213 */ /* 0x000fe20000000000 */
[--C-:B------:R-:W-:Y:S02]  /*cef0*/  @!P4 IMAD.IADD R41, R41, 0x1, -R7.reuse ;  /* 0x000000012929c824 */ /* 0x100fe400078e0a07 */
[----:B------:R-:W-:Y:S01]  /*cf00*/  @!P3 IMAD.IADD R43, R43, 0x1, -R7 ;  /* 0x000000012b2bb824 */ /* 0x000fe200078e0a07 */
[C---:B------:R-:W-:Y:S01]  /*cf10*/  ISETP.GT.U32.AND P3, PT, R7.reuse, R39, PT ;  /* 0x000000270700720c */ /* 0x040fe20003f64070 */
[----:B------:R-:W-:Y:S01]  /*cf20*/  IMAD.MOV R0, RZ, RZ, -R0 ;  /* 0x000000ffff007224 */ /* 0x000fe200078e0a00 */
[C---:B------:R-:W-:Y:S01]  /*cf30*/  ISETP.GT.U32.AND P4, PT, R7.reuse, R41, PT ;  /* 0x000000290700720c */ /* 0x040fe20003f84070 */
[----:B------:R-:W-:Y:S02]  /*cf40*/  VIADD R16, R6, 0x60 ;  /* 0x0000006006107836 */ /* 0x000fe40000000000 */
[----:B------:R-:W-:Y:S02]  /*cf50*/  IMAD R13, R7, R0, R14 ;  /* 0x00000000070d7224 */ /* 0x000fe400078e020e */
[----:B------:R-:W-:Y:S01]  /*cf60*/  IMAD.HI.U32 R0, R3, R60, RZ ;  /* 0x0000003c03007227 */ /* 0x000fe200078e00ff */
[----:B------:R-:W-:-:S03]  /*cf70*/  IABS R36, R16 ;  /* 0x0000001000247213 */ /* 0x000fc60000000000 */
[----:B------:R-:W-:Y:S02]  /*cf80*/  IMAD.MOV R0, RZ, RZ, -R0 ;  /* 0x000000ffff007224 */ /* 0x000fe400078e0a00 */
[----:B------:R-:W-:Y:S02]  /*cf90*/  @!P3 IMAD.IADD R39, R39, 0x1, -R7 ;  /* 0x000000012727b824 */ /* 0x000fe400078e0a07 */
[----:B------:R-:W-:Y:S01]  /*cfa0*/  @!P0 IMAD.MOV R47, RZ, RZ, -R47 ;  /* 0x000000ffff2f8224 */ /* 0x000fe200078e0a2f */
[----:B------:R-:W-:Y:S01]  /*cfb0*/  ISETP.GE.AND P0, PT, R4, RZ, PT ;  /* 0x000000ff0400720c */ /* 0x000fe20003f06270 */
[C---:B------:R-:W-:Y:S01]  /*cfc0*/  IMAD R60, R7.reuse, R0, R60 ;  /* 0x00000000073c7224 */ /* 0x040fe200078e023c */
[----:B------:R-:W-:Y:S01]  /*cfd0*/  ISETP.GT.U32.AND P3, PT, R7, R39, PT ;  /* 0x000000270700720c */ /* 0x000fe20003f64070 */
[----:B------:R-:W-:Y:S01]  /*cfe0*/  @!P4 IMAD.IADD R41, R41, 0x1, -R7 ;  /* 0x000000012929c824 */ /* 0x000fe200078e0a07 */
[----:B------:R-:W-:Y:S01]  /*cff0*/  ISETP.GT.U32.AND P4, PT, R7, R13, PT ;  /* 0x0000000d0700720c */ /* 0x000fe20003f84070 */
[----:B------:R-:W-:-:S04]  /*d000*/  IMAD.HI.U32 R4, R3, R36, RZ ;  /* 0x0000002403047227 */ /* 0x000fc800078e00ff */
[----:B------:R-:W-:Y:S01]  /*d010*/  @!P5 IMAD.MOV R43, RZ, RZ, -R43 ;  /* 0x000000ffff2bd224 */ /* 0x000fe200078e0a2b */
[C---:B------:R-:W-:Y:S01]  /*d020*/  ISETP.GT.U32.AND P5, PT, R7.reuse, R60, PT ;  /* 0x0000003c0700720c */ /* 0x040fe20003fa4070 */
[C---:B------:R-:W-:Y:S02]  /*d030*/  VIADD R14, R6.reuse, 0x5c ;  /* 0x0000005c060e7836 */ /* 0x040fe40000000000 */
[----:B------:R-:W-:Y:S02]  /*d040*/  IMAD.MOV R4, RZ, RZ, -R4 ;  /* 0x000000ffff047224 */ /* 0x000fe400078e0a04 */
[----:B------:R-:W-:Y:S01]  /*d050*/  VIADD R18, R6, 0x58 ;  /* 0x0000005806127836 */ /* 0x000fe20000000000 */
[----:B------:R-:W-:Y:S01]  /*d060*/  IABS R34, R14 ;  /* 0x0000000e00227213 */ /* 0x000fe20000000000 */
[----:B------:R-:W-:Y:S02]  /*d070*/  IMAD R36, R7, R4, R36 ;  /* 0x0000000407247224 */ /* 0x000fe400078e0224 */
[----:B------:R-:W-:Y:S01]  /*d080*/  @!P6 IMAD.MOV R41, RZ, RZ, -R41 ;  /* 0x000000ffff29e224 */ /* 0x000fe200078e0a29 */
[----:B------:R-:W-:Y:S01]  /*d090*/  IABS R32, R18 ;  /* 0x0000001200207213 */ /* 0x000fe20000000000 */
[----:B------:R-:W-:Y:S01]  /*d0a0*/  @!P4 IMAD.IADD R13, R13, 0x1, -R7 ;  /* 0x000000010d0dc824 */ /* 0x000fe200078e0a07 */
[----:B------:R-:W-:Y:S01]  /*d0b0*/  ISETP.GT.U32.AND P6, PT, R7, R36, PT ;  /* 0x000000240700720c */ /* 0x000fe20003fc4070 */
[----:B------:R-:W-:-:S04]  /*d0c0*/  IMAD.HI.U32 R0, R3, R34, RZ ;  /* 0x0000002203007227 */ /* 0x000fc800078e00ff */
[--C-:B------:R-:W-:Y:S01]  /*d0d0*/  @!P3 IMAD.IADD R39, R39, 0x1, -R7.reuse ;  /* 0x000000012727b824 */ /* 0x100fe200078e0a07 */
[----:B------:R-:W-:Y:S01]  /*d0e0*/  ISETP.GE.AND P3, PT, R16, RZ, PT ;  /* 0x000000ff1000720c */ /* 0x000fe20003f66270 */
[----:B------:R-:W-:Y:S01]  /*d0f0*/  @!P5 IMAD.IADD R60, R60, 0x1, -R7 ;  /* 0x000000013c3cd824 */ /* 0x000fe200078e0a07 */
[----:B------:R-:W-:Y:S01]  /*d100*/  ISETP.GT.U32.AND P5, PT, R7, R13, PT ;  /* 0x0000000d0700720c */ /* 0x000fe20003fa4070 */
[----:B------:R-:W-:Y:S02]  /*d110*/  IMAD.MOV R4, RZ, RZ, -R0 ;  /* 0x000000ffff047224 */ /* 0x000fe400078e0a00 */
[C---:B------:R-:W-:Y:S02]  /*d120*/  VIADD R16, R6.reuse, 0x50 ;  /* 0x0000005006107836 */ /* 0x040fe40000000000 */
[----:B------:R-:W-:Y:S02]  /*d130*/  VIADD R20, R6, 0x54 ;  /* 0x0000005406147836 */ /* 0x000fe40000000000 */
[----:B------:R-:W-:Y:S01]  /*d140*/  IMAD.HI.U32 R0, R3, R32, RZ ;  /* 0x0000002003007227 */ /* 0x000fe200078e00ff */
[----:B------:R-:W-:-:S02]  /*d150*/  IABS R28, R16 ;  /* 0x00000010001c7213 */ /* 0x000fc40000000000 */
[----:B------:R-:W-:Y:S01]  /*d160*/  IABS R30, R20 ;  /* 0x00000014001e7213 */ /* 0x000fe20000000000 */
[----:B------:R-:W-:Y:S02]  /*d170*/  IMAD.MOV R0, RZ, RZ, -R0 ;  /* 0x000000ffff007224 */ /* 0x000fe400078e0a00 */
[----:B------:R-:W-:Y:S02]  /*d180*/  VIADD R21, R6, 0x4c ;  /* 0x0000004c06157836 */ /* 0x000fe40000000000 */
[C---:B------:R-:W-:Y:S02]  /*d190*/  IMAD R32, R7.reuse, R0, R32 ;  /* 0x0000000007207224 */ /* 0x040fe400078e0220 */
[----:B------:R-:W-:Y:S01]  /*d1a0*/  @!P6 IMAD.IADD R36, R36, 0x1, -R7 ;  /* 0x000000012424e824 */ /* 0x000fe200078e0a07 */
[C---:B------:R-:W-:Y:S01]  /*d1b0*/  ISETP.GT.U32.AND P6, PT, R7.reuse, R60, PT ;  /* 0x0000003c0700720c */ /* 0x040fe20003fc4070 */
[----:B------:R-:W-:Y:S01]  /*d1c0*/  IMAD R34, R7, R4, R34 ;  /* 0x0000000407227224 */ /* 0x000fe200078e0222 */
[----:B------:R-:W-:Y:S01]  /*d1d0*/  IABS R26, R21 ;  /* 0x00000015001a7213 */ /* 0x000fe20000000000 */
[----:B------:R-:W-:-:S03]  /*d1e0*/  IMAD.HI.U32 R0, R3, R28, RZ ;  /* 0x0000001c03007227 */ /* 0x000fc600078e00ff */
[----:B------:R-:W-:Y:S01]  /*d1f0*/  ISETP.GT.U32.AND P4, PT, R7, R34, PT ;  /* 0x000000220700720c */ /* 0x000fe20003f84070 */
[----:B------:R-:W-:-:S04]  /*d200*/  IMAD.HI.U32 R4, R3, R30, RZ ;  /* 0x0000001e03047227 */ /* 0x000fc800078e00ff */
[----:B------:R-:W-:Y:S01]  /*d210*/  @!P2 IMAD.MOV R39, RZ, RZ, -R39 ;  /* 0x000000ffff27a224 */ /* 0x000fe200078e0a27 */
[----:B------:R-:W-:Y:S01]  /*d220*/  ISETP.GT.U32.AND P2, PT, R7, R36, PT ;  /* 0x000000240700720c */ /* 0x000fe20003f44070 */
[----:B------:R-:W-:Y:S01]  /*d230*/  @!P5 IMAD.IADD R13, R13, 0x1, -R7 ;  /* 0x000000010d0dd824 */ /* 0x000fe200078e0a07 */
[C---:B------:R-:W-:Y:S01]  /*d240*/  ISETP.GT.U32.AND P5, PT, R7.reuse, R32, PT ;  /* 0x000000200700720c */ /* 0x040fe20003fa4070 */
[----:B------:R-:W-:Y:S02]  /*d250*/  IMAD.MOV R0, RZ, RZ, -R0 ;  /* 0x000000ffff007224 */ /* 0x000fe400078e0a00 */
[----:B------:R-:W-:Y:S02]  /*d260*/  IMAD.MOV R4, RZ, RZ, -R4 ;  /* 0x000000ffff047224 */ /* 0x000fe400078e0a04 */
[C---:B------:R-:W-:Y:S02]  /*d270*/  IMAD R28, R7.reuse, R0, R28 ;  /* 0x00000000071c7224 */ /* 0x040fe400078e021c */
[----:B------:R-:W-:-:S02]  /*d280*/  IMAD R30, R7, R4, R30 ;  /* 0x00000004071e7224 */ /* 0x000fc400078e021e */
[----:B------:R-:W-:-:S04]  /*d290*/  IMAD.HI.U32 R0, R3, R26, RZ ;  /* 0x0000001a03007227 */ /* 0x000fc800078e00ff */
[----:B------:R-:W-:Y:S02]  /*d2a0*/  VIADD R23, R6, 0x48 ;  /* 0x0000004806177836 */ /* 0x000fe40000000000 */
[--C-:B------:R-:W-:Y:S01]  /*d2b0*/  @!P6 IMAD.IADD R60, R60, 0x1, -R7.reuse ;  /* 0x000000013c3ce824 */ /* 0x100fe200078e0a07 */
[C---:B------:R-:W-:Y:S01]  /*d2c0*/  ISETP.GT.U32.AND P6, PT, R7.reuse, R30, PT ;  /* 0x0000001e0700720c */ /* 0x040fe20003fc4070 */
[----:B------:R-:W-:Y:S01]  /*d2d0*/  IMAD.MOV R0, RZ, RZ, -R0 ;  /* 0x000000ffff007224 */ /* 0x000fe200078e0a00 */
[----:B------:R-:W-:Y:S01]  /*d2e0*/  IABS R24, R23 ;  /* 0x0000001700187213 */ /* 0x000fe20000000000 */
        /* <DEDUP_REMOVED lines=8> */
[----:B------:R-:W-:Y:S01]  /*d370*/  ISETP.GT.U32.AND P3, PT, R7, R26, PT ;  /* 0x0000001a0700720c */ /* 0x000fe20003f64070 */
[----:B------:R-:W-:-:S04]  /*d380*/  IMAD.HI.U32 R4, R3, R24, RZ ;  /* 0x0000001803047227 */ /* 0x000fc800078e00ff */
[----:B------:R-:W-:Y:S02]  /*d390*/  VIADD R14, R6, 0x44 ;  /* 0x00000044060e7836 */ /* 0x000fe40000000000 */
[----:B------:R-:W-:Y:S02]  /*d3a0*/  IMAD.MOV R4, RZ, RZ, -R4 ;  /* 0x000000ffff047224 */ /* 0x000fe400078e0a04 */
[----:B------:R-:W-:Y:S01]  /*d3b0*/  @!P6 IMAD.IADD R30, R30, 0x1, -R7 ;  /* 0x000000011e1ee824 */ /* 0x000fe200078e0a07 */
[----:B------:R-:W-:Y:S01]  /*d3c0*/  IABS R22, R14 ;  /* 0x0000000e00167213 */ /* 0x000fe20000000000 */
[C---:B------:R-:W-:Y:S01]  /*d3d0*/  IMAD R24, R7.reuse, R4, R24 ;  /* 0x0000000407187224 */ /* 0x040fe200078e0218 */
[----:B------:R-:W-:Y:S01]  /*d3e0*/  ISETP.GE.AND P6, PT, R20, RZ, PT ;  /* 0x000000ff1400720c */ /* 0x000fe20003fc6270 */
[----:B------:R-:W-:Y:S01]  /*d3f0*/  @!P0 IMAD.MOV R60, RZ, RZ, -R60 ;  /* 0x000000ffff3c8224 */ /* 0x000fe200078e0a3c */
[----:B------:R-:W-:Y:S01]  /*d400*/  ISETP.GT.U32.AND P0, PT, R7, R30, PT ;  /* 0x0000001e0700720c */ /* 0x000fe20003f04070 */
[----:B------:R-:W-:-:S02]  /*d410*/  VIADD R4, R6, 0x40 ;  /* 0x0000004006047836 */ /* 0x000fc40000000000 */
[----:B------:R-:W-:-:S03]  /*d420*/  IMAD.HI.U32 R0, R3, R22, RZ ;  /* 0x0000001603007227 */ /* 0x000fc600078e00ff */
[----:B------:R-:W-:Y:S01]  /*d430*/  IABS R20, R4 ;  /* 0x0000000400147213 */ /* 0x000fe20000000000 */
[--C-:B------:R-:W-:Y:S02]  /*d440*/  @!P4 IMAD.IADD R34, R34, 0x1, -R7.reuse ;  /* 0x000000012222c824 */ /* 0x100fe400078e0a07 */
[--C-:B------:R-:W-:Y:S01]  /*d450*/  @!P1 IMAD.IADD R32, R32, 0x1, -R7.reuse ;  /* 0x0000000120209824 */ /* 0x100fe200078e0a07 */
[C---:B------:R-:W-:Y:S01]  /*d460*/  ISETP.GT.U32.AND P1, PT, R7.reuse, R24, PT ;  /* 0x000000180700720c */ /* 0x040fe20003f24070 */
[----:B------:R-:W-:Y:S01]  /*d470*/  @!P3 IMAD.IADD R26, R26, 0x1, -R7 ;  /* 0x000000011a1ab824 */ /* 0x000fe200078e0a07 */
[C---:B------:R-:W-:Y:S01]  /*d480*/  ISETP.GT.U32.AND P4, PT, R7.reuse, R34, PT ;  /* 0x000000220700720c */ /* 0x040fe20003f84070 */
[----:B------:R-:W-:Y:S01]  /*d490*/  IMAD.MOV R0, RZ, RZ, -R0 ;  /* 0x000000ffff007224 */ /* 0x000fe200078e0a00 */
[----:B------:R-:W-:Y:S01]  /*d4a0*/  ISETP.GE.AND P3, PT, R14, RZ, PT ;  /* 0x000000ff0e00720c */ /* 0x000fe20003f66270 */
[----:B------:R-:W-:Y:S01]  /*d4b0*/  @!P5 IMAD.MOV R32, RZ, RZ, -R32 ;  /* 0x000000ffff20d224 */ /* 0x000fe200078e0a20 */
[C---:B------:R-:W-:Y:S01]  /*d4c0*/  ISETP.GT.U32.AND P5, PT, R7.reuse, R26, PT ;  /* 0x0000001a0700720c */ /* 0x040fe20003fa4070 */
[----:B------:R-:W-:-:S02]  /*d4d0*/  IMAD R22, R7, R0, R22 ;  /* 0x0000000007167224 */ /* 0x000fc400078e0216 */
[----:B------:R-:W-:-:S04]  /*d4e0*/  IMAD.HI.U32 R0, R3, R20, RZ ;  /* 0x0000001403007227 */ /* 0x000fc800078e00ff */
[--C-:B------:R-:W-:Y:S01]  /*d4f0*/  @!P0 IMAD.IADD R30, R30, 0x1, -R7.reuse ;  /* 0x000000011e1e8824 */ /* 0x100fe200078e0a07 */
[----:B------:R-:W-:Y:S01]  /*d500*/  ISETP.GE.AND P0, PT, R21, RZ, PT ;  /* 0x000000ff1500720c */ /* 0x000fe20003f06270 */
[----:B------:R-:W-:Y:S02]  /*d510*/  IMAD.MOV R0, RZ, RZ, -R0 ;  /* 0x000000ffff007224 */ /* 0x000fe400078e0a00 */
[--C-:B------:R-:W-:Y:S02]  /*d520*/  @!P1 IMAD.IADD R24, R24, 0x1, -R7.reuse ;  /* 0x0000000118189824 */ /* 0x100fe400078e0a07 */
[----:B------:R-:W-:Y:S01]  /*d530*/  @!P6 IMAD.MOV R30, RZ, RZ, -R30 ;  /* 0x000000ffff1ee224 */ /* 0x000fe200078e0a1e */
[C---:B------:R-:W-:Y:S01]  /*d540*/  ISETP.GT.U32.AND P6, PT, R7.reuse, R22, PT ;  /* 0x000000160700720c */ /* 0x040fe20003fc4070 */
[C---:B------:R-:W-:Y:S01]  /*d550*/  IMAD R20, R7.reuse, R0, R20 ;  /* 0x0000000007147224 */ /* 0x040fe200078e0214 */
[C---:B------:R-:W-:Y:S01]  /*d560*/  ISETP.GT.U32.AND P1, PT, R7.reuse, R24, PT ;  /* 0x000000180700720c */ /* 0x040fe20003f24070 */
[--C-:B------:R-:W-:Y:S01]  /*d570*/  @!P4 IMAD.IADD R34, R34, 0x1, -R7.reuse ;  /* 0x000000012222c824 */ /* 0x100fe200078e0a07 */
[C---:B------:R-:W-:Y:S01]  /*d580*/  ISETP.GT.U32.AND P4, PT, R7.reuse, R28, PT ;  /* 0x0000001c0700720c */ /* 0x040fe20003f84070 */
[----:B------:R-:W-:Y:S01]  /*d590*/  @!P5 IMAD.IADD R26, R26, 0x1, -R7 ;  /* 0x000000011a1ad824 */ /* 0x000fe200078e0a07 */
[----:B------:R-:W-:Y:S01]  /*d5a0*/  ISETP.GT.U32.AND P5, PT, R7, R20, PT ;  /* 0x000000140700720c */ /* 0x000fe20003fa4070 */
[----:B------:R-:W-:-:S02]  /*d5b0*/  VIADD R0, R6, 0x3c ;  /* 0x0000003c06007836 */ /* 0x000fc40000000000 */
[----:B------:R-:W-:Y:S01]  /*d5c0*/  @!P2 IMAD.MOV R34, RZ, RZ, -R34 ;  /* 0x000000ffff22a224 */ /* 0x000fe200078e0a22 */
[----:B------:R-:W-:Y:S01]  /*d5d0*/  ISETP.GE.AND P2, PT, R16, RZ, PT ;  /* 0x000000ff1000720c */ /* 0x000fe20003f46270 */
[----:B------:R-:W-:Y:S01]  /*d5e0*/  VIADD R21, R6, 0x34 ;  /* 0x0000003406157836 */ /* 0x000fe20000000000 */
[----:B------:R-:W-:Y:S01]  /*d5f0*/  IABS R18, R0 ;  /* 0x0000000000127213 */ /* 0x000fe20000000000 */
[--C-:B------:R-:W-:Y:S02]  /*d600*/  @!P6 IMAD.IADD R22, R22, 0x1, -R7.reuse ;  /* 0x000000011616e824 */ /* 0x100fe400078e0a07 */
[--C-:B------:R-:W-:Y:S01]  /*d610*/  @!P1 IMAD.IADD R24, R24, 0x1, -R7.reuse ;  /* 0x0000000118189824 */ /* 0x100fe200078e0a07 */
[----:B------:R-:W-:Y:S01]  /*d620*/  ISETP.GE.AND P1, PT, R0, RZ, PT ;  /* 0x000000ff0000720c */ /* 0x000fe20003f26270 */
[--C-:B------:R-:W-:Y:S01]  /*d630*/  @!P4 IMAD.IADD R28, R28, 0x1, -R7.reuse ;  /* 0x000000011c1cc824 */ /* 0x100fe200078e0a07 */
[----:B------:R-:W-:Y:S01]  /*d640*/  IABS R40, R21 ;  /* 0x0000001500287213 */ /* 0x000fe20000000000 */
[----:B------:R-:W-:Y:S01]  /*d650*/  @!P5 IMAD.IADD R20, R20, 0x1, -R7 ;  /* 0x000000011414d824 */ /* 0x000fe200078e0a07 */
[----:B------:R-:W-:Y:S01]  /*d660*/  ISETP.GT.U32.AND P5, PT, R7, R22, PT ;  /* 0x000000160700720c */ /* 0x000fe20003fa4070 */
[----:B------:R-:W-:Y:S01]  /*d670*/  IMAD.HI.U32 R0, R3, R18, RZ ;  /* 0x0000001203007227 */ /* 0x000fe200078e00ff */
[----:B------:R-:W-:-:S03]  /*d680*/  ISETP.GT.U32.AND P4, PT, R7, R28, PT ;  /* 0x0000001c0700720c */ /* 0x000fc60003f84070 */
[----:B------:R-:W-:Y:S02]  /*d690*/  IMAD.MOV R14, RZ, RZ, -R0 ;  /* 0x000000ffff0e7224 */ /* 0x000fe400078e0a00 */
[----:B------:R-:W-:Y:S01]  /*d6a0*/  @!P0 IMAD.MOV R26, RZ, RZ, -R26 ;  /* 0x000000ffff1a8224 */ /* 0x000fe200078e0a1a */
[C---:B------:R-:W-:Y:S01]  /*d6b0*/  ISETP.GT.U32.AND P0, PT, R7.reuse, R20, PT ;  /* 0x000000140700720c */ /* 0x040fe20003f04070 */
[C---:B------:R-:W-:Y:S02]  /*d6c0*/  IMAD R18, R7.reuse, R14, R18 ;  /* 0x0000000e07127224 */ /* 0x040fe400078e0212 */
[----:B------:R-:W-:Y:S02]  /*d6d0*/  VIADD R31, R6, 0x24 ;  /* 0x00000024061f7836 */ /* 0x000fe40000000000 */
[--C-:B------:R-:W-:Y:S01]  /*d6e0*/  @!P5 IMAD.IADD R22, R22, 0x1, -R7.reuse ;  /* 0x000000011616d824 */ /* 0x100fe200078e0a07 */
[----:B------:R-:W-:Y:S01]  /*d6f0*/  ISETP.GT.U32.AND P5, PT, R7, R18, PT ;  /* 0x000000120700720c */ /* 0x000fe20003fa4070 */
[--C-:B------:R-:W-:Y:S01]  /*d700*/  @!P4 IMAD.IADD R28, R28, 0x1, -R7.reuse ;  /* 0x000000011c1cc824 */ /* 0x100fe200078e0a07 */
[----:B------:R-:W-:Y:S01]  /*d710*/  ISETP.GE.AND P4, PT, R23, RZ, PT ;  /* 0x000000ff1700720c */ /* 0x000fe20003f86270 */
[----:B------:R-:W-:Y:S01]  /*d720*/  VIADD R23, R6, 0x30 ;  /* 0x0000003006177836 */ /* 0x000fe20000000000 */
[----:B------:R-:W-:Y:S01]  /*d730*/  IABS R42, R31 ;  /* 0x0000001f002a7213 */ /* 0x000fe20000000000 */
[----:B------:R-:W-:Y:S01]  /*d740*/  @!P2 IMAD.MOV R28, RZ, RZ, -R28 ;  /* 0x000000ffff1ca224 */ /* 0x000fe200078e0a1c */
[----:B------:R-:W-:Y:S01]  /*d750*/  ISETP.GE.AND P2, PT, R4, RZ, PT ;  /* 0x000000ff0400720c */ /* 0x000fe20003f46270 */
        /* <DEDUP_REMOVED lines=8> */
[----:B------:R-:W-:-:S03]  /*d7e0*/  IMAD.HI.U32 R4, R3, R40, RZ ;  /* 0x0000002803047227 */ /* 0x000fc600078e00ff */
[----:B------:R-:W-:Y:S01]  /*d7f0*/  ISETP.GT.U32.AND P5, PT, R7, R18, PT ;  /* 0x000000120700720c */ /* 0x000fe20003fa4070 */
[----:B------:R-:W-:-:S04]  /*d800*/  IMAD.HI.U32 R0, R3, R16, RZ ;  /* 0x0000001003007227 */ /* 0x000fc800078e00ff */
[----:B------:R-:W-:Y:S02]  /*d810*/  IMAD.MOV R0, RZ, RZ, -R0 ;  /* 0x000000ffff007224 */ /* 0x000fe400078e0a00 */
[----:B------:R-:W-:-:S04]  /*d820*/  IMAD.HI.U32 R14, R3, R58, RZ ;  /* 0x0000003a030e7227 */ /* 0x000fc800078e00ff */
[C---:B------:R-:W-:Y:S02]  /*d830*/  IMAD R16, R7.reuse, R0, R16 ;  /* 0x0000000007107224 */ /* 0x040fe400078e0210 */
[----:B------:R-:W-:Y:S02]  /*d840*/  IMAD.MOV R4, RZ, RZ, -R4 ;  /* 0x000000ffff047224 */ /* 0x000fe400078e0a04 */
[----:B------:R-:W-:Y:S01]  /*d850*/  @!P5 IMAD.IADD R18, R18, 0x1, -R7 ;  /* 0x000000011212d824 */ /* 0x000fe200078e0a07 */
[----:B------:R-:W-:Y:S01]  /*d860*/  ISETP.GT.U32.AND P5, PT, R7, R16, PT ;  /* 0x000000100700720c */ /* 0x000fe20003fa4070 */
[----:B------:R-:W-:Y:S01]  /*d870*/  @!P4 IMAD.MOV R24, RZ, RZ, -R24 ;  /* 0x000000ffff18c224 */ /* 0x000fe200078e0a18 */
[----:B------:R-:W-:Y:S01]  /*d880*/  ISETP.GE.AND P4, PT, R21, RZ, PT ;  /* 0x000000ff1500720c */ /* 0x000fe20003f86270 */
[----:B------:R-:W-:Y:S02]  /*d890*/  IMAD.MOV R21, RZ, RZ, -R14 ;  /* 0x000000ffff157224 */ /* 0x000fe400078e0a0e */
[----:B------:R-:W-:-:S02]  /*d8a0*/  IMAD R14, R7, R4, R40 ;  /* 0x00000004070e7224 */ /* 0x000fc400078e0228 */
[----:B------:R-:W-:Y:S02]  /*d8b0*/  @!P1 IMAD.MOV R18, RZ, RZ, -R18 ;  /* 0x000000ffff129224 */ /* 0x000fe400078e0a12 */
[C---:B------:R-:W-:Y:S01]  /*d8c0*/  VIADD R0, R6.reuse, 0x2c ;  /* 0x0000002c06007836 */ /* 0x040fe20000000000 */
[C---:B------:R-:W-:Y:S01]  /*d8d0*/  ISETP.GT.U32.AND P1, PT, R7.reuse, R14, PT ;  /* 0x0000000e0700720c */ /* 0x040fe20003f24070 */
[----:B------:R-:W-:Y:S02]  /*d8e0*/  VIADD R4, R6, 0x28 ;  /* 0x0000002806047836 */ /* 0x000fe40000000000 */
[----:B------:R-:W-:Y:S01]  /*d8f0*/  @!P5 IMAD.IADD R16, R16, 0x1, -R7 ;  /* 0x000000011010d824 */ /* 0x000fe200078e0a07 */
[----:B------:R-:W-:Y:S01]  /*d900*/  IABS R40, R0 ;  /* 0x0000000000287213 */ /* 0x000fe20000000000 */
[C---:B------:R-:W-:Y:S01]  /*d910*/  IMAD R58, R7.reuse, R21, R58 ;  /* 0x00000015073a7224 */ /* 0x040fe200078e023a */
[----:B------:R-:W-:Y:S01]  /*d920*/  IABS R56, R4 ;  /* 0x0000000400387213 */ /* 0x000fe20000000000 */
[----:B------:R-:W-:Y:S01]  /*d930*/  @!P2 IMAD.MOV R20, RZ, RZ, -R20 ;  /* 0x000000ffff14a224 */ /* 0x000fe200078e0a14 */
[----:B------:R-:W-:Y:S01]  /*d940*/  ISETP.GT.U32.AND P5, PT, R7, R16, PT ;  /* 0x000000100700720c */ /* 0x000fe20003fa4070 */
[----:B------:R-:W-:Y:S01]  /*d950*/  VIADD R33, R6, 0x20 ;  /* 0x0000002006217836 */ /* 0x000fe20000000000 */
[----:B------:R-:W-:Y:S01]  /*d960*/  ISETP.GE.AND P3, PT, R0, RZ, PT ;  /* 0x000000ff0000720c */ /* 0x000fe20003f66270 */
[----:B------:R-:W-:Y:S01]  /*d970*/  IMAD.HI.U32 R0, R3, R40, RZ ;  /* 0x0000002803007227 */ /* 0x000fe200078e00ff */
[----:B------:R-:W-:-:S02]  /*d980*/  ISETP.GE.AND P2, PT, R4, RZ, PT ;  /* 0x000000ff0400720c */ /* 0x000fc40003f46270 */
[----:B------:R-:W-:Y:S01]  /*d990*/  IABS R52, R33 ;  /* 0x0000002100347213 */ /* 0x000fe20000000000 */
[----:B------:R-:W-:Y:S02]  /*d9a0*/  @!P1 IMAD.IADD R14, R14, 0x1, -R7 ;  /* 0x000000010e0e9824 */ /* 0x000fe400078e0a07 */
[----:B------:R-:W-:-:S03]  /*d9b0*/  IMAD.HI.U32 R4, R3, R56, RZ ;  /* 0x0000003803047227 */ /* 0x000fc600078e00ff */
[C---:B------:R-:W-:Y:S01]  /*d9c0*/  ISETP.GT.U32.AND P1, PT, R7.reuse, R14, PT ;  /* 0x0000000e0700720c */ /* 0x040fe20003f24070 */
[----:B------:R-:W-:Y:S02]  /*d9d0*/  IMAD.MOV R0, RZ, RZ, -R0 ;  /* 0x000000ffff007224 */ /* 0x000fe400078e0a00 */
[----:B------:R-:W-:Y:S01]  /*d9e0*/  @!P5 IMAD.IADD R16, R16, 0x1, -R7 ;  /* 0x000000011010d824 */ /* 0x000fe200078e0a07 */
[C---:B------:R-:W-:Y:S01]  /*d9f0*/  ISETP.GT.U32.AND P5, PT, R7.reuse, R58, PT ;  /* 0x0000003a0700720c */ /* 0x040fe20003fa4070 */
[----:B------:R-:W-:Y:S02]  /*da00*/  IMAD.MOV R27, RZ, RZ, -R4 ;  /* 0x000000ffff1b7224 */ /* 0x000fe400078e0a04 */
[----:B------:R-:W-:Y:S02]  /*da10*/  IMAD R4, R7, R0, R40 ;  /* 0x0000000007047224 */ /* 0x000fe400078e0228 */
[----:B------:R-:W-:Y:S02]  /*da20*/  VIADD R35, R6, 0x1c ;  /* 0x0000001c06237836 */ /* 0x000fe40000000000 */
[----:B------:R-:W-:-:S03]  /*da30*/  IMAD.HI.U32 R21, R3, R42, RZ ;  /* 0x0000002a03157227 */ /* 0x000fc600078e00ff */
[----:B------:R-:W-:Y:S01]  /*da40*/  IABS R44, R35 ;  /* 0x00000023002c7213 */ /* 0x000fe20000000000 */
[--C-:B------:R-:W-:Y:S01]  /*da50*/  @!P1 IMAD.IADD R14, R14, 0x1, -R7.reuse ;  /* 0x000000010e0e9824 */ /* 0x100fe200078e0a07 */
[----:B------:R-:W-:Y:S01]  /*da60*/  ISETP.GT.U32.AND P1, PT, R7, R4, PT ;  /* 0x000000040700720c */ /* 0x000fe20003f24070 */
[----:B------:R-:W-:Y:S02]  /*da70*/  @!P5 IMAD.IADD R58, R58, 0x1, -R7 ;  /* 0x000000013a3ad824 */ /* 0x000fe400078e0a07 */
[----:B------:R-:W-:Y:S02]  /*da80*/  IMAD.MOV R29, RZ, RZ, -R21 ;  /* 0x000000ffff1d7224 */ /* 0x000fe400078e0a15 */
[----:B------:R-:W-:Y:S01]  /*da90*/  IMAD.HI.U32 R23, R3, R52, RZ ;  /* 0x0000003403177227 */ /* 0x000fe200078e00ff */
[----:B------:R-:W-:-:S03]  /*daa0*/  ISETP.GT.U32.AND P5, PT, R7, R58, PT ;  /* 0x0000003a0700720c */ /* 0x000fc60003fa4070 */
[C---:B------:R-:W-:Y:S02]  /*dab0*/  IMAD R56, R7.reuse, R27, R56 ;  /* 0x0000001b07387224 */ /* 0x040fe400078e0238 */
[----:B------:R-:W-:Y:S02]  /*dac0*/  IMAD R0, R7, R29, R42 ;  /* 0x0000001d07007224 */ /* 0x000fe400078e022a */
[----:B------:R-:W-:Y:S02]  /*dad0*/  VIADD R27, R6, 0x18 ;  /* 0x00000018061b7836 */ /* 0x000fe40000000000 */
[----:B------:R-:W-:Y:S02]  /*dae0*/  @!P1 IMAD.IADD R4, R4, 0x1, -R7 ;  /* 0x0000000104049824 */ /* 0x000fe400078e0a07 */
[----:B------:R-:W-:Y:S01]  /*daf0*/  IMAD.HI.U32 R21, R3, R44, RZ ;  /* 0x0000002c03157227 */ /* 0x000fe200078e00ff */
[----:B------:R-:W-:Y:S02]  /*db00*/  IABS R48, R27 ;  /* 0x0000001b00307213 */ /* 0x000fe40000000000 */
[----:B------:R-:W-:Y:S01]  /*db10*/  ISETP.GT.U32.AND P1, PT, R7, R4, PT ;  /* 0x000000040700720c */ /* 0x000fe20003f24070 */
[----:B------:R-:W-:-:S02]  /*db20*/  VIADD R29, R6, 0x14 ;  /* 0x00000014061d7836 */ /* 0x000fc40000000000 */
[----:B------:R-:W-:Y:S02]  /*db30*/  IMAD.MOV R23, RZ, RZ, -R23 ;  /* 0x000000ffff177224 */ /* 0x000fe400078e0a17 */
[----:B------:R-:W-:Y:S01]  /*db40*/  IMAD.MOV R21, RZ, RZ, -R21 ;  /* 0x000000ffff157224 */ /* 0x000fe200078e0a15 */
[----:B------:R-:W-:Y:S01]  /*db50*/  IABS R54, R29 ;  /* 0x0000001d00367213 */ /* 0x000fe20000000000 */
[C---:B------:R-:W-:Y:S02]  /*db60*/  IMAD R52, R7.reuse, R23, R52 ;  /* 0x0000001707347224 */ /* 0x040fe400078e0234 */
[----:B------:R-:W-:Y:S01]  /*db70*/  @!P6 IMAD.MOV R16, RZ, RZ, -R16 ;  /* 0x000000ffff10e224 */ /* 0x000fe200078e0a10 */
[C---:B------:R-:W-:Y:S01]  /*db80*/  ISETP.GT.U32.AND P6, PT, R7.reuse, R56, PT ;  /* 0x000000380700720c */ /* 0x040fe20003fc4070 */
[C---:B------:R-:W-:Y:S02]  /*db90*/  IMAD R40, R7.reuse, R21, R44 ;  /* 0x0000001507287224 */ /* 0x040fe400078e022c */
[----:B------:R-:W-:Y:S01]  /*dba0*/  @!P4 IMAD.MOV R14, RZ, RZ, -R14 ;  /* 0x000000ffff0ec224 */ /* 0x000fe200078e0a0e */
[----:B------:R-:W-:Y:S01]  /*dbb0*/  ISETP.GT.U32.AND P4, PT, R7, R0, PT ;  /* 0x000000000700720c */ /* 0x000fe20003f84070 */
[----:B------:R-:W-:-:S04]  /*dbc0*/  IMAD.HI.U32 R21, R3, R48, RZ ;  /* 0x0000003003157227 */ /* 0x000fc800078e00ff */
[----:B------:R-:W-:Y:S01]  /*dbd0*/  @!P5 IMAD.IADD R58, R58, 0x1, -R7 ;  /* 0x000000013a3ad824 */ /* 0x000fe200078e0a07 */
[----:B------:R-:W-:Y:S01]  /*dbe0*/  ISETP.GT.U32.AND P5, PT, R7, R52, PT ;  /* 0x000000340700720c */ /* 0x000fe20003fa4070 */
[----:B------:R-:W-:Y:S02]  /*dbf0*/  VIADD R53, R6, 0xc ;  /* 0x0000000c06357836 */ /* 0x000fe40000000000 */
[----:B------:R-:W-:-:S03]  /*dc00*/  IMAD.HI.U32 R23, R3, R54, RZ ;  /* 0x0000003603177227 */ /* 0x000fc600078e00ff */
[----:B------:R-:W-:Y:S01]  /*dc10*/  IABS R46, R53 ;  /* 0x00000035002e7213 */ /* 0x000fe20000000000 */
[----:B------:R-:W-:Y:S02]  /*dc20*/  IMAD.MOV R21, RZ, RZ, -R21 ;  /* 0x000000ffff157224 */ /* 0x000fe400078e0a15 */
[----:B------:R-:W-:Y:S02]  /*dc30*/  VIADD R37, R6, 0x10 ;  /* 0x0000001006257836 */ /* 0x000fe40000000000 */
[----:B------:R-:W-:Y:S02]  /*dc40*/  IMAD.MOV R23, RZ, RZ, -R23 ;  /* 0x000000ffff177224 */ /* 0x000fe400078e0a17 */
[C---:B------:R-:W-:Y:S01]  /*dc50*/  IMAD R48, R7.reuse, R21, R48 ;  /* 0x0000001507307224 */ /* 0x040fe200078e0230 */
[----:B------:R-:W-:Y:S01]  /*dc60*/  IABS R50, R37 ;  /* 0x0000002500327213 */ /* 0x000fe20000000000 */
[----:B------:R-:W-:Y:S01]  /*dc70*/  @!P1 IMAD.IADD R4, R4, 0x1, -R7 ;  /* 0x0000000104049824 */ /* 0x000fe200078e0a07 */
[C---:B------:R-:W-:Y:S01]  /*dc80*/  ISETP.GT.U32.AND P1, PT, R7.reuse, R40, PT ;  /* 0x000000280700720c */ /* 0x040fe20003f24070 */
[----:B------:R-:W-:-:S02]  /*dc90*/  IMAD R54, R7, R23, R54 ;  /* 0x0000001707367224 */ /* 0x000fc400078e0236 */
[----:B------:R-:W-:Y:S01]  /*dca0*/  @!P6 IMAD.IADD R56, R56, 0x1, -R7 ;  /* 0x000000013838e824 */ /* 0x000fe200078e0a07 */
[----:B------:R-:W-:Y:S01]  /*dcb0*/  ISETP.GT.U32.AND P6, PT, R7, R48, PT ;  /* 0x000000300700720c */ /* 0x000fe20003fc4070 */
[----:B------:R-:W-:-:S04]  /*dcc0*/  IMAD.HI.U32 R23, R3, R46, RZ ;  /* 0x0000002e03177227 */ /* 0x000fc800078e00ff */
[--C-:B------:R-:W-:Y:S01]  /*dcd0*/  @!P4 IMAD.IADD R0, R0, 0x1, -R7.reuse ;  /* 0x000000010000c824 */ /* 0x100fe200078e0a07 */
[C---:B------:R-:W-:Y:S01]  /*dce0*/  ISETP.GT.U32.AND P4, PT, R7.reuse, R54, PT ;  /* 0x000000360700720c */ /* 0x040fe20003f84070 */
[----:B------:R-:W-:Y:S02]  /*dcf0*/  VIADD R55, R6, 0x8 ;  /* 0x0000000806377836 */ /* 0x000fe40000000000 */
[----:B------:R-:W-:Y:S01]  /*dd00*/  @!P5 IMAD.IADD R52, R52, 0x1, -R7 ;  /* 0x000000013434d824 */ /* 0x000fe200078e0a07 */
[----:B------:R-:W-:Y:S01]  /*dd10*/  ISETP.GT.U32.AND P5, PT, R7, R56, PT ;  /* 0x000000380700720c */ /* 0x000fe20003fa4070 */
[----:B------:R-:W-:Y:S01]  /*dd20*/  IMAD.HI.U32 R21, R3, R50, RZ ;  /* 0x0000003203157227 */ /* 0x000fe200078e00ff */
[----:B------:R-:W-:-:S03]  /*dd30*/  IABS R44, R55 ;  /* 0x00000037002c7213 */ /* 0x000fc60000000000 */
[----:B------:R-:W-:Y:S02]  /*dd40*/  IMAD.MOV R23, RZ, RZ, -R23 ;  /* 0x000000ffff177224 */ /* 0x000fe400078e0a17 */
[----:B------:R-:W-:Y:S01]  /*dd50*/  @!P0 IMAD.MOV R58, RZ, RZ, -R58 ;  /* 0x000000ffff3a8224 */ /* 0x000fe200078e0a3a */
[C---:B------:R-:W-:Y:S01]  /*dd60*/  ISETP.GT.U32.AND P0, PT, R7.reuse, R0, PT ;  /* 0x000000000700720c */ /* 0x040fe20003f04070 */
[----:B------:R-:W-:Y:S02]  /*dd70*/  IMAD.MOV R21, RZ, RZ, -R21 ;  /* 0x000000ffff157224 */ /* 0x000fe400078e0a15 */
[C---:B------:R-:W-:Y:S02]  /*dd80*/  IMAD R46, R7.reuse, R23, R46 ;  /* 0x00000017072e7224 */ /* 0x040fe400078e022e */
[----:B------:R-:W-:Y:S02]  /*dd90*/  VIADD R23, R6, 0x4 ;  /* 0x0000000406177836 */ /* 0x000fe40000000000 */
[----:B------:R-:W-:Y:S01]  /*dda0*/  @!P1 IMAD.IADD R40, R40, 0x1, -R7 ;  /* 0x0000000128289824 */ /* 0x000fe200078e0a07 */
[C---:B------:R-:W-:Y:S01]  /*ddb0*/  ISETP.GT.U32.AND P1, PT, R7.reuse, R52, PT ;  /* 0x000000340700720c */ /* 0x040fe20003f24070 */
[----:B------:R-:W-:Y:S01]  /*ddc0*/  IMAD R50, R7, R21, R50 ;  /* 0x0000001507327224 */ /* 0x000fe200078e0232 */
[----:B------:R-:W-:Y:S01]  /*ddd0*/  IABS R42, R23 ;  /* 0x00000017002a7213 */ /* 0x000fe20000000000 */
[----:B------:R-:W-:-:S04]  /*dde0*/  IMAD.HI.U32 R21, R3, R44, RZ ;  /* 0x0000002c03157227 */ /* 0x000fc800078e00ff */
[--C-:B------:R-:W-:Y:S01]  /*ddf0*/  @!P6 IMAD.IADD R48, R48, 0x1, -R7.reuse ;  /* 0x000000013030e824 */ /* 0x100fe200078e0a07 */
[C---:B------:R-:W-:Y:S01]  /*de00*/  ISETP.GT.U32.AND P6, PT, R7.reuse, R40, PT ;  /* 0x000000280700720c */ /* 0x040fe20003fc4070 */
[----:B------:R-:W-:Y:S02]  /*de10*/  @!P4 IMAD.IADD R54, R54, 0x1, -R7 ;  /* 0x000000013636c824 */ /* 0x000fe400078e0a07 */
[----:B------:R-:W-:Y:S02]  /*de20*/  IMAD.MOV R21, RZ, RZ, -R21 ;  /* 0x000000ffff157224 */ /* 0x000fe400078e0a15 */
[----:B------:R-:W-:Y:S01]  /*de30*/  @!P5 IMAD.IADD R56, R56, 0x1, -R7 ;  /* 0x000000013838d824 */ /* 0x000fe200078e0a07 */
[----:B------:R-:W-:Y:S01]  /*de40*/  ISETP.GT.U32.AND P5, PT, R7, R50, PT ;  /* 0x000000320700720c */ /* 0x000fe20003fa4070 */
[----:B------:R-:W-:Y:S01]  /*de50*/  IMAD.HI.U32 R3, R3, R42, RZ ;  /* 0x0000002a03037227 */ /* 0x000fe200078e00ff */
[----:B------:R-:W-:-:S03]  /*de60*/  ISETP.GT.U32.AND P4, PT, R7, R54, PT ;  /* 0x000000360700720c */ /* 0x000fc60003f84070 */
[----:B------:R-:W-:Y:S01]  /*de70*/  @!P0 IMAD.IADD R0, R0, 0x1, -R7 ;  /* 0x0000000100008824 */ /* 0x000fe200078e0a07 */
[C---:B------:R-:W-:Y:S01]  /*de80*/  ISETP.GT.U32.AND P0, PT, R7.reuse, R46, PT ;  /* 0x0000002e0700720c */ /* 0x040fe20003f04070 */
[C---:B------:R-:W-:Y:S02]  /*de90*/  IMAD R44, R7.reuse, R21, R44 ;  /* 0x00000015072c7224 */ /* 0x040fe400078e022c */
[----:B------:R-:W-:Y:S02]  /*dea0*/  IMAD.MOV R3, RZ, RZ, -R3 ;  /* 0x000000ffff037224 */ /* 0x000fe400078e0a03 */
[--C-:B------:R-:W-:Y:S01]  /*deb0*/  @!P1 IMAD.IADD R52, R52, 0x1, -R7.reuse ;  /* 0x0000000134349824 */ /* 0x100fe200078e0a07 */
[C---:B------:R-:W-:Y:S01]  /*dec0*/  ISETP.GT.U32.AND P1, PT, R7.reuse, R44, PT ;  /* 0x0000002c0700720c */ /* 0x040fe20003f24070 */
[C---:B------:R-:W-:Y:S02]  /*ded0*/  IMAD R42, R7.reuse, R3, R42 ;  /* 0x00000003072a7224 */ /* 0x040fe400078e022a */
[----:B------:R-:W-:Y:S01]  /*dee0*/  @!P3 IMAD.MOV R4, RZ, RZ, -R4 ;  /* 0x000000ffff04b224 */ /* 0x000fe200078e0a04 */
[----:B------:R-:W-:Y:S01]  /*def0*/  ISETP.GT.U32.AND P3, PT, R7, R48, PT ;  /* 0x000000300700720c */ /* 0x000fe20003f64070 */
[--C-:B------:R-:W-:Y:S01]  /*df00*/  @!P6 IMAD.IADD R40, R40, 0x1, -R7.reuse ;  /* 0x000000012828e824 */ /* 0x100fe200078e0a07 */
[----:B------:R-:W-:Y:S01]  /*df10*/  ISETP.GE.AND P6, PT, R31, RZ, PT ;  /* 0x000000ff1f00720c */ /* 0x000fe20003fc6270 */
[--C-:B------:R-:W-:Y:S01]  /*df20*/  @!P5 IMAD.IADD R50, R50, 0x1, -R7.reuse ;  /* 0x000000013232d824 */ /* 0x100fe200078e0a07 */
[----:B------:R-:W-:Y:S01]  /*df30*/  ISETP.GT.U32.AND P5, PT, R7, R42, PT ;  /* 0x0000002a0700720c */ /* 0x000fe20003fa4070 */
[--C-:B------:R-:W-:Y:S01]  /*df40*/  @!P4 IMAD.IADD R54, R54, 0x1, -R7.reuse ;  /* 0x000000013636c824 */ /* 0x100fe200078e0a07 */
[----:B------:R-:W-:Y:S01]  /*df50*/  ISETP.GE.AND P4, PT, R35, RZ, PT ;  /* 0x000000ff2300720c */ /* 0x000fe20003f86270 */
[--C-:B------:R-:W-:Y:S01]  /*df60*/  @!P0 IMAD.IADD R46, R46, 0x1, -R7.reuse ;  /* 0x000000012e2e8824 */ /* 0x100fe200078e0a07 */
[----:B------:R-:W-:Y:S01]  /*df70*/  ISETP.GE.AND P0, PT, R27, RZ, PT ;  /* 0x000000ff1b00720c */ /* 0x000fe20003f06270 */
[----:B------:R-:W-:Y:S01]  /*df80*/  @!P2 IMAD.MOV R56, RZ, RZ, -R56 ;  /* 0x000000ffff38a224 */ /* 0x000fe200078e0a38 */
[----:B------:R-:W-:Y:S01]  /*df90*/  LOP3.LUT R35, RZ, R5, RZ, 0x33, !PT ;  /* 0x00000005ff237212 */ /* 0x000fe200078e33ff */
[--C-:B------:R-:W-:Y:S01]  /*dfa0*/  @!P1 IMAD.IADD R44, R44, 0x1, -R7.reuse ;  /* 0x000000012c2c9824 */ /* 0x100fe200078e0a07 */
[C---:B------:R-:W-:Y:S01]  /*dfb0*/  ISETP.GT.U32.AND P2, PT, R7.reuse, R46, PT ;  /* 0x0000002e0700720c */ /* 0x040fe20003f44070 */
[----:B------:R-:W-:Y:S01]  /*dfc0*/  IMAD.MOV.U32 R6, RZ, RZ, R0 ;  /* 0x000000ffff067224 */ /* 0x000fe200078e0000 */
[----:B------:R-:W-:Y:S01]  /*dfd0*/  ISETP.GT.U32.AND P1, PT, R7, R50, PT ;  /* 0x000000320700720c */ /* 0x000fe20003f24070 */
[--C-:B------:R-:W-:Y:S01]  /*dfe0*/  @!P3 IMAD.IADD R48, R48, 0x1, -R7.reuse ;  /* 0x000000013030b824 */ /* 0x100fe200078e0a07 */
[----:B------:R-:W-:Y:S01]  /*dff0*/  ISETP.GE.AND P3, PT, R33, RZ, PT ;  /* 0x000000ff2100720c */ /* 0x000fe20003f66270 */
[----:B------:R-:W-:Y:S01]  /*e000*/  @!P6 IMAD.MOV R6, RZ, RZ, -R6 ;  /* 0x000000ffff06e224 */ /* 0x000fe200078e0a06 */
[----:B------:R-:W-:Y:S01]  /*e010*/  ISETP.GT.U32.AND P6, PT, R7, R44, PT ;  /* 0x0000002c0700720c */ /* 0x000fe20003fc4070 */
[--C-:B------:R-:W-:Y:S01]  /*e020*/  @!P5 IMAD.IADD R42, R42, 0x1, -R7.reuse ;  /* 0x000000012a2ad824 */ /* 0x100fe200078e0a07 */
[----:B------:R-:W-:Y:S01]  /*e030*/  SHF.R.S32.HI R0, RZ, 0x2, R2 ;  /* 0x00000002ff007819 */ /* 0x000fe20000011402 */
[----:B------:R-:W-:Y:S01]  /*e040*/  @!P4 IMAD.MOV R40, RZ, RZ, -R40 ;  /* 0x000000ffff28c224 */ /* 0x000fe200078e0a28 */
[----:B------:R-:W-:Y:S01]  /*e050*/  ISETP.GE.AND P4, PT, R37, RZ, PT ;  /* 0x000000ff2500720c */ /* 0x000fe20003f86270 */
[----:B------:R-:W-:Y:S01]  /*e060*/  IMAD.SHL.U32 R3, R2, 0x20, RZ ;  /* 0x0000002002037824 */ /* 0x000fe200078e00ff */
[----:B------:R-:W-:Y:S01]  /*e070*/  ISETP.GT.U32.AND P5, PT, R7, R42, PT ;  /* 0x0000002a0700720c */ /* 0x000fe20003fa4070 */
[--C-:B------:R-:W-:Y:S01]  /*e080*/  @!P2 IMAD.IADD R46, R46, 0x1, -R7.reuse ;  /* 0x000000012e2ea824 */ /* 0x100fe200078e0a07 */
[----:B------:R-:W-:Y:S01]  /*e090*/  SGXT R0, R0, 0x1 ;  /* 0x000000010000781a */ /* 0x000fe20000000200 */
[--C-:B------:R-:W-:Y:S01]  /*e0a0*/  @!P1 IMAD.IADD R50, R50, 0x1, -R7.reuse ;  /* 0x0000000132329824 */ /* 0x100fe200078e0a07 */
[----:B------:R-:W-:Y:S01]  /*e0b0*/  ISETP.GE.AND P2, PT, R55, RZ, PT ;  /* 0x000000ff3700720c */ /* 0x000fe20003f46270 */
[----:B------:R-:W-:Y:S01]  /*e0c0*/  @!P3 IMAD.MOV R52, RZ, RZ, -R52 ;  /* 0x000000ffff34b224 */ /* 0x000fe200078e0a34 */
[----:B------:R-:W-:Y:S01]  /*e0d0*/  LOP3.LUT R0, R0, 0x90, RZ, 0xc0, !PT ;  /* 0x0000009000007812 */ /* 0x000fe200078ec0ff */
[--C-:B------:R-:W-:Y:S01]  /*e0e0*/  @!P6 IMAD.IADD R44, R44, 0x1, -R7.reuse ;  /* 0x000000012c2ce824 */ /* 0x100fe200078e0a07 */
[----:B------:R-:W-:Y:S01]  /*e0f0*/  ISETP.GE.AND P3, PT, R29, RZ, PT ;  /* 0x000000ff1d00720c */ /* 0x000fe20003f66270 */
[----:B------:R-:W-:Y:S01]  /*e100*/  @!P0 IMAD.MOV R48, RZ, RZ, -R48 ;  /* 0x000000ffff308224 */ /* 0x000fe200078e0a30 */
[----:B------:R-:W-:Y:S01]  /*e110*/  ISETP.GE.AND P1, PT, R53, RZ, PT ;  /* 0x000000ff3500720c */ /* 0x000fe20003f26270 */
[----:B------:R-:W-:Y:S01]  /*e120*/  @!P4 IMAD.MOV R50, RZ, RZ, -R50 ;  /* 0x000000ffff32c224 */ /* 0x000fe200078e0a32 */
[----:B------:R-:W-:Y:S01]  /*e130*/  ISETP.GE.AND P6, PT, R23, RZ, PT ;  /* 0x000000ff1700720c */ /* 0x000fe20003fc6270 */
[----:B------:R-:W-:Y:S01]  /*e140*/  @!P5 IMAD.IADD R42, R42, 0x1, -R7 ;  /* 0x000000012a2ad824 */ /* 0x000fe200078e0a07 */
[----:B------:R-:W-:Y:S01]  /*e150*/  LOP3.LUT R3, R0, 0xf60, R3, 0xf8, !PT ;  /* 0x00000f6000037812 */ /* 0x000fe200078ef803 */
[----:B------:R-:W-:Y:S01]  /*e160*/  IMAD R0, R57, UR5, RZ ;  /* 0x0000000539007c24 */ /* 0x000fe2000f8e02ff */
[----:B------:R-:W-:Y:S01]  /*e170*/  ISETP.NE.AND P0, PT, R5, RZ, PT ;  /* 0x000000ff0500720c */ /* 0x000fe20003f05270 */
[----:B------:R-:W-:Y:S01]  /*e180*/  @!P2 IMAD.MOV R44, RZ, RZ, -R44 ;  /* 0x000000ffff2ca224 */ /* 0x000fe200078e0a2c */
[----:B------:R-:W-:-:S02]  /*e190*/  USHF.L.U32 UR5, UR5, 0x5, URZ ;  /* 0x0000000505057899 */ /* 0x000fc4000800063f */
[C---:B------:R-:W-:Y:S01]  /*e1a0*/  SEL R29, R35.reuse, R38, !P0 ;  /* 0x00000026231d7207 */ /* 0x040fe20004000000 */
[----:B------:R-:W-:Y:S01]  /*e1b0*/  @!P3 IMAD.MOV R54, RZ, RZ, -R54 ;  /* 0x000000ffff36b224 */ /* 0x000fe200078e0a36 */
[C---:B------:R-:W-:Y:S01]  /*e1c0*/  SEL R239, R35.reuse, R68, !P0 ;  /* 0x0000004423ef7207 */ /* 0x040fe20004000000 */
[----:B------:R-:W-:Y:S01]  /*e1d0*/  @!P1 IMAD.MOV R46, RZ, RZ, -R46 ;  /* 0x000000ffff2e9224 */ /* 0x000fe200078e0a2e */
[----:B------:R-:W-:Y:S01]  /*e1e0*/  IADD3 R2, P5, R0, UR6, RZ ;  /* 0x0000000600027c10 */ /* 0x000fe2000ffbe0ff */
[----:B------:R-:W-:Y:S01]  /*e1f0*/  ULDC UR6, c[0x0][0x240] ;  /* 0x0000900000067ab9 */ /* 0x000fe20000000800 */
[----:B------:R-:W-:Y:S01]  /*e200*/  SEL R21, R35, R40, !P0 ;  /* 0x0000002823157207 */ /* 0x000fe20004000000 */
[----:B------:R-:W-:Y:S01]  /*e210*/  IMAD R241, R29, UR6, RZ ;  /* 0x000000061df17c24 */ /* 0x000fe2000f8e02ff */
[----:B------:R-:W-:Y:S01]  /*e220*/  SEL R237, R35, R66, !P0 ;  /* 0x0000004223ed7207 */ /* 0x000fe20004000000 */
[----:B------:R-:W-:Y:S01]  /*e230*/  IMAD R239, R239, UR6, RZ ;  /* 0x00000006efef7c24 */ /* 0x000fe2000f8e02ff */
[C---:B------:R-:W-:Y:S01]  /*e240*/  SEL R40, R35.reuse, R50, !P0 ;  /* 0x0000003223287207 */ /* 0x040fe20004000000 */
[----:B------:R-:W-:Y:S01]  /*e250*/  @!P6 IMAD.MOV R42, RZ, RZ, -R42 ;  /* 0x000000ffff2ae224 */ /* 0x000fe200078e0a2a */
[----:B------:R-:W-:Y:S01]  /*e260*/  SEL R235, R35, R64, !P0 ;  /* 0x0000004023eb7207 */ /* 0x000fe20004000000 */
[----:B------:R-:W-:Y:S01]  /*e270*/  IMAD R237, R237, UR6, RZ ;  /* 0x00000006eded7c24 */ /* 0x000fe2000f8e02ff */
[C---:B------:R-:W-:Y:S01]  /*e280*/  SEL R233, R35.reuse, R62, !P0 ;  /* 0x0000003e23e97207 */ /* 0x040fe20004000000 */
[----:B------:R-:W-:Y:S01]  /*e290*/  IMAD R29, R40, UR6, RZ ;  /* 0x00000006281d7c24 */ /* 0x000fe2000f8e02ff */
[----:B------:R-:W-:Y:S01]  /*e2a0*/  SEL R33, R35, R44, !P0 ;  /* 0x0000002c23217207 */ /* 0x000fe20004000000 */
[----:B------:R-:W-:Y:S01]  /*e2b0*/  IMAD R235, R235, UR6, RZ ;  /* 0x00000006ebeb7c24 */ /* 0x000fe2000f8e02ff */
[----:B------:R-:W-:Y:S01]  /*e2c0*/  IADD3 R44, P2, R241, R2, RZ ;  /* 0x00000002f12c7210 */ /* 0x000fe20007f5e0ff */
[----:B------:R-:W-:Y:S01]  /*e2d0*/  IMAD R233, R233, UR6, RZ ;  /* 0x00000006e9e97c24 */ /* 0x000fe2000f8e02ff */
[----:B------:R-:W-:Y:S01]  /*e2e0*/  SEL R231, R35, R70, !P0 ;  /* 0x0000004623e77207 */ /* 0x000fe20004000000 */
[----:B------:R-:W-:Y:S01]  /*e2f0*/  IMAD R21, R21, UR6, RZ ;  /* 0x0000000615157c24 */ /* 0x000fe2000f8e02ff */
[----:B------:R-:W-:Y:S01]  /*e300*/  IADD3 R40, P3, R239, R2, RZ ;  /* 0x00000002ef287210 */ /* 0x000fe20007f7e0ff */
[----:B------:R0:W-:Y:S01]  /*e310*/  STL [R1+0x2630], R44 ;  /* 0x0026302c01007387 */ /* 0x0001e20000100800 */
[----:B------:R-:W-:Y:S01]  /*e320*/  SEL R229, R35, R74, !P0 ;  /* 0x0000004a23e57207 */ /* 0x000fe20004000000 */
[----:B------:R-:W-:Y:S01]  /*e330*/  IMAD R231, R231, UR6, RZ ;  /* 0x00000006e7e77c24 */ /* 0x000fe2000f8e02ff */
[C---:B------:R-:W-:Y:S01]  /*e340*/  SEL R38, R35.reuse, R13, !P0 ;  /* 0x0000000d23267207 */ /* 0x040fe20004000000 */
[----:B------:R1:W-:Y:S01]  /*e350*/  STL [R1+0x1e58], R40 ;  /* 0x001e582801007387 */ /* 0x0003e20000100800 */
[----:B------:R-:W-:Y:S01]  /*e360*/  SEL R5, R35, R4, !P0 ;  /* 0x0000000423057207 */ /* 0x000fe20004000000 */
[----:B------:R-:W-:Y:S01]  /*e370*/  IMAD R229, R229, UR6, RZ ;  /* 0x00000006e5e57c24 */ /* 0x000fe2000f8e02ff */
[C---:B------:R-:W-:Y:S01]  /*e380*/  SEL R227, R35.reuse, R72, !P0 ;  /* 0x0000004823e37207 */ /* 0x040fe20004000000 */
[----:B------:R-:W-:Y:S01]  /*e390*/  IMAD R38, R38, UR6, RZ ;  /* 0x0000000626267c24 */ /* 0x000fe2000f8e02ff */
[----:B------:R-:W-:Y:S01]  /*e3a0*/  SEL R225, R35, R78, !P0 ;  /* 0x0000004e23e17207 */ /* 0x000fe20004000000 */
        /* <DEDUP_REMOVED lines=193> */
[C---:B------:R-:W-:Y:S01]  /*efc0*/  SEL R32, R35.reuse, R32, !P0 ;  /* 0x0000002023207207 */ /* 0x040fe20004000000 */
        /* <DEDUP_REMOVED lines=23> */
[----:B------:R-:W-:Y:S01]  /*f140*/  SEL R6, R35, R6, !P0 ;  /* 0x0000000623067207 */ /* 0x000fe20004000000 */
[----:B------:R-:W-:Y:S01]  /*f150*/  IMAD R7, R7, UR6, RZ ;  /* 0x0000000607077c24 */ /* 0x000fe2000f8e02ff */
[C---:B------:R-:W-:Y:S01]  /*f160*/  SEL R13, R35.reuse, R52, !P0 ;  /* 0x00000034230d7207 */ /* 0x040fe20004000000 */
        /* <DEDUP_REMOVED lines=9> */
[----:B------:R-:W-:Y:S01]  /*f200*/  LEA.HI.X.SX32 R0, R0, UR7, 0x1, P5 ;  /* 0x0000000700007c11 */ /* 0x000fe2000a8f0eff */
[----:B------:R-:W-:Y:S01]  /*f210*/  IMAD R31, R31, UR6, RZ ;  /* 0x000000061f1f7c24 */ /* 0x000fe2000f8e02ff */
[-C--:B------:R-:W-:Y:S01]  /*f220*/  IADD3 R42, P4, R237, R2.reuse, RZ ;  /* 0x00000002ed2a7210 */ /* 0x080fe20007f9e0ff */
[----:B------:R-:W-:Y:S01]  /*f230*/  IMAD R33, R33, UR6, RZ ;  /* 0x0000000621217c24 */ /* 0x000fe2000f8e02ff */
[-C--:B0-----:R-:W-:Y:S01]  /*f240*/  IADD3 R44, P5, R235, R2.reuse, RZ ;  /* 0x00000002eb2c7210 */ /* 0x081fe20007fbe0ff */
[----:B------:R-:W-:Y:S01]  /*f250*/  IMAD R35, R35, UR6, RZ ;  /* 0x0000000623237c24 */ /* 0x000fe2000f8e02ff */
[-C--:B-1----:R-:W-:Y:S01]  /*f260*/  IADD3 R40, P6, R233, R2.reuse, RZ ;  /* 0x00000002e9287210 */ /* 0x082fe20007fde0ff */
[----:B------:R0:W-:Y:S01]  /*f270*/  STL [R1+0x1e60], R42 ;  /* 0x001e602a01007387 */ /* 0x0001e20000100800 */
[----:B------:R-:W-:Y:S01]  /*f280*/  ULDC UR7, c[0x0][0x234] ;  /* 0x00008d0000077ab9 */ /* 0x000fe20000000800 */
[----:B------:R-:W-:Y:S01]  /*f290*/  UIADD3 UR6, UR4, 0x4000, URZ ;  /* 0x0000400004067890 */ /* 0x000fe2000fffe03f */
[----:B------:R-:W-:Y:S01]  /*f2a0*/  IMAD R19, R19, UR7, RZ ;  /* 0x0000000713137c24 */ /* 0x000fe2000f8e02ff */
[----:B------:R1:W-:Y:S04]  /*f2b0*/  STL [R1+0x1e68], R44 ;  /* 0x001e682c01007387 */ /* 0x0003e80000100800 */
[----:B------:R3:W-:Y:S01]  /*f2c0*/  STL [R1+0x1e70], R40 ;  /* 0x001e702801007387 */ /* 0x0007e20000100800 */
[----:B0-----:R-:W-:-:S02]  /*f2d0*/  IADD3 R42, P0, R231, R2, RZ ;  /* 0x00000002e72a7210 */ /* 0x001fc40007f1e0ff */
[----:B-1----:R-:W-:-:S03]  /*f2e0*/  IADD3 R44, P1, R229, R2, RZ ;  /* 0x00000002e52c7210 */ /* 0x002fc60007f3e0ff */
[----:B------:R0:W-:Y:S01]  /*f2f0*/  STL [R1+0x1e78], R42 ;  /* 0x001e782a01007387 */ /* 0x0001e20000100800 */
[----:B---3--:R-:W-:-:S03]  /*f300*/  LEA.HI.X.SX32 R40, R241, R0, 0x1, P2 ;  /* 0x00000000f1287211 */ /* 0x008fc600010f0eff */
[----:B------:R1:W-:Y:S04]  /*f310*/  STL [R1+0x1e80], R44 ;  /* 0x001e802c01007387 */ /* 0x0003e80000100800 */
[----:B------:R3:W-:Y:S01]  /*f320*/  STL [R1+0x262c], R40 ;  /* 0x00262c2801007387 */ /* 0x0007e20000100800 */
[----:B0-----:R-:W-:Y:S02]  /*f330*/  IADD3 R42, P2, R227, R2, RZ ;  /* 0x00000002e32a7210 */ /* 0x001fe40007f5e0ff */
[----:B-1----:R-:W-:-:S03]  /*f340*/  LEA.HI.X.SX32 R44, R239, R0, 0x1, P3 ;  /* 0x00000000ef2c7211 */ /* 0x002fc600018f0eff */
[----:B------:R0:W-:Y:S01]  /*f350*/  STL [R1+0x1e88], R42 ;  /* 0x001e882a01007387 */ /* 0x0001e20000100800 */
[----:B---3--:R-:W-:-:S03]  /*f360*/  IADD3 R40, P3, R225, R2, RZ ;  /* 0x00000002e1287210 */ /* 0x008fc60007f7e0ff */
[----:B------:R1:W-:Y:S04]  /*f370*/  STL [R1+0x1e54], R44 ;  /* 0x001e542c01007387 */ /* 0x0003e80000100800 */
[----:B------:R3:W-:Y:S01]  /*f380*/  STL [R1+0x1e90], R40 ;  /* 0x001e902801007387 */ /* 0x0007e20000100800 */
[----:B0-----:R-:W-:Y:S02]  /*f390*/  LEA.HI.X.SX32 R42, R237, R0, 0x1, P4 ;  /* 0x00000000ed2a7211 */ /* 0x001fe400020f0eff */
        /* <DEDUP_REMOVED lines=216> */
[----:B------:R-:W-:Y:S02]  /*10120*/  CS2R R128, SRZ ;  /* 0x0000000000807805 */ /* 0x000fe4000001ff00 */
[----:B-1----:R-:W-:Y:S01]  /*10130*/  IADD3 R44, P2, R115, R2, RZ ;  /* 0x00000002732c7210 */ /* 0x002fe20007f5e0ff */
[----:B------:R0:W-:Y:S01]  /*10140*/  STL [R1+0x200c], R42 ;  /* 0x00200c2a01007387 */ /* 0x0001e20000100800 */
[----:B---3--:R-:W-:-:S03]  /*10150*/  LEA.HI.X.SX32 R40, R127, R0, 0x1, P3 ;  /* 0x000000007f287211 */ /* 0x008fc600018f0eff */
[----:B------:R1:W-:Y:S01]  /*10160*/  STL [R1+0x2048], R44 ;  /* 0x0020482c01007387 */ /* 0x0003e20000100800 */
[----:B------:R-:W-:-:S03]  /*10170*/  CS2R R126, SRZ ;  /* 0x00000000007e7805 */ /* 0x000fc6000001ff00 */
[----:B------:R3:W-:Y:S01]  /*10180*/  STL [R1+0x2014], R40 ;  /* 0x0020142801007387 */ /* 0x0007e20000100800 */
[----:B0-----:R-:W-:Y:S02]  /*10190*/  IADD3 R42, P3, R113, R2, RZ ;  /* 0x00000002712a7210 */ /* 0x001fe40007f7e0ff */
[----:B-1----:R-:W-:-:S03]  /*101a0*/  LEA.HI.X.SX32 R44, R125, R0, 0x1, P4 ;  /* 0x000000007d2c7211 */ /* 0x002fc600020f0eff */
[----:B------:R0:W-:Y:S01]  /*101b0*/  STL [R1+0x2050], R42 ;  /* 0x0020502a01007387 */ /* 0x0001e20000100800 */
[----:B------:R-:W-:Y:S02]  /*101c0*/  CS2R R124, SRZ ;  /* 0x00000000007c7805 */ /* 0x000fe4000001ff00 */
[----:B---3--:R-:W-:Y:S01]  /*101d0*/  IADD3 R40, P4, R111, R2, RZ ;  /* 0x000000026f287210 */ /* 0x008fe20007f9e0ff */
[----:B------:R1:W-:Y:S04]  /*101e0*/  STL [R1+0x201c], R44 ;  /* 0x00201c2c01007387 */ /* 0x0003e80000100800 */
[----:B------:R3:W-:Y:S01]  /*101f0*/  STL [R1+0x2058], R40 ;  /* 0x0020582801007387 */ /* 0x0007e20000100800 */
[----:B0-----:R-:W-:Y:S02]  /*10200*/  LEA.HI.X.SX32 R42, R123, R0, 0x1, P5 ;  /* 0x000000007b2a7211 */ /* 0x001fe400028f0eff */
[----:B------:R-:W-:-:S02]  /*10210*/  CS2R R122, SRZ ;  /* 0x00000000007a7805 */ /* 0x000fc4000001ff00 */
        /* <DEDUP_REMOVED lines=174> */
[----:B------:R-:W-:Y:S02]  /*10d00*/  LEA.HI.X.SX32 R41, R41, R0, 0x1, P4 ;  /* 0x0000000029297211 */ /* 0x000fe400020f0eff */
[----:B------:R-:W-:Y:S02]  /*10d10*/  CS2R R52, SRZ ;  /* 0x0000000000347805 */ /* 0x000fe4000001ff00 */
[C---:B---3--:R-:W-:Y:S01]  /*10d20*/  IADD3 R40, P5, R39.reuse, R2, RZ ;  /* 0x0000000227287210 */ /* 0x048fe20007fbe0ff */
[----:B------:R1:W-:Y:S03]  /*10d30*/  STL [R1+0x213c], R44 ;  /* 0x00213c2c01007387 */ /* 0x0003e60000100800 */
[-C--:B------:R-:W-:Y:S01]  /*10d40*/  LEA.HI.X.SX32 R39, R39, R0.reuse, 0x1, P5 ;  /* 0x0000000027277211 */ /* 0x080fe200028f0eff */
[----:B------:R3:W-:Y:S01]  /*10d50*/  STL [R1+0x2178], R40 ;  /* 0x0021782801007387 */ /* 0x0007e20000100800 */
[----:B0-----:R-:W-:-:S02]  /*10d60*/  LEA.HI.X.SX32 R42, R51, R0, 0x1, P6 ;  /* 0x00000000332a7211 */ /* 0x001fc400030f0eff */
        /* <DEDUP_REMOVED lines=11> */
[C---:B---3--:R-:W-:Y:S01]  /*10e20*/  IADD3 R40, P1, R36.reuse, R2, RZ ;  /* 0x0000000224287210 */ /* 0x048fe20007f3e0ff */
[----:B------:R1:W-:Y:S03]  /*10e30*/  STL [R1+0x2154], R44 ;  /* 0x0021542c01007387 */ /* 0x0003e60000100800 */
[-C--:B------:R-:W-:Y:S01]  /*10e40*/  LEA.HI.X.SX32 R36, R36, R0.reuse, 0x1, P1 ;  /* 0x0000000024247211 */ /* 0x080fe200008f0eff */
        /* <DEDUP_REMOVED lines=8> */
[----:B-1----:R-:W-:-:S03]  /*10ed0*/  CS2R R44, SRZ ;  /* 0x00000000002c7805 */ /* 0x002fc6000001ff00 */
[----:B------:R0:W-:Y:S01]  /*10ee0*/  STL [R1+0x21a0], R42 ;  /* 0x0021a02a01007387 */ /* 0x0001e20000100800 */
[----:B---3--:R-:W-:-:S03]  /*10ef0*/  IADD3 R40, P4, R30, R2, RZ ;  /* 0x000000021e287210 */ /* 0x008fc60007f9e0ff */
[----:B------:R1:W-:Y:S01]  /*10f00*/  STL [R1+0x216c], R41 ;  /* 0x00216c2901007387 */ /* 0x0003e20000100800 */
[----:B------:R-:W-:-:S03]  /*10f10*/  LEA.HI.X.SX32 R30, R30, R0, 0x1, P4 ;  /* 0x000000001e1e7211 */ /* 0x000fc600020f0eff */
[----:B------:R3:W-:Y:S01]  /*10f20*/  STL [R1+0x21a8], R40 ;  /* 0x0021a82801007387 */ /* 0x0007e20000100800 */
[----:B0-----:R-:W-:-:S03]  /*10f30*/  CS2R R42, SRZ ;  /* 0x00000000002a7805 */ /* 0x001fc6000001ff00 */
[----:B------:R0:W-:Y:S01]  /*10f40*/  STL [R1+0x2174], R39 ;  /* 0x0021742701007387 */ /* 0x0001e20000100800 */
[----:B-1----:R-:W-:Y:S02]  /*10f50*/  IADD3 R41, P5, R28, R2, RZ ;  /* 0x000000021c297210 */ /* 0x002fe40007fbe0ff */
[----:B---3--:R-:W-:-:S03]  /*10f60*/  LEA.HI.X.SX32 R40, R38, R0, 0x1, P6 ;  /* 0x0000000026287211 */ /* 0x008fc600030f0eff */
[----:B------:R-:W-:Y:S01]  /*10f70*/  STL [R1+0x21b0], R41 ;  /* 0x0021b02901007387 */ /* 0x000fe20000100800 */
[----:B------:R-:W-:Y:S02]  /*10f80*/  LEA.HI.X.SX32 R38, R37, R0, 0x1, P0 ;  /* 0x0000000025267211 */ /* 0x000fe400000f0eff */
[-C--:B0-----:R-:W-:Y:S01]  /*10f90*/  IADD3 R39, P6, R26, R2.reuse, RZ ;  /* 0x000000021a277210 */ /* 0x081fe20007fde0ff */
[----:B------:R0:W-:Y:S01]  /*10fa0*/  STL [R1+0x217c], R40 ;  /* 0x00217c2801007387 */ /* 0x0001e20000100800 */
[----:B------:R-:W-:-:S03]  /*10fb0*/  IADD3 R37, P0, R24, R2, RZ ;  /* 0x0000000218257210 */ /* 0x000fc60007f1e0ff */
[----:B------:R-:W-:Y:S01]  /*10fc0*/  STL [R1+0x21b8], R39 ;  /* 0x0021b82701007387 */ /* 0x000fe20000100800 */
[----:B------:R-:W-:-:S03]  /*10fd0*/  LEA.HI.X.SX32 R24, R24, R0, 0x1, P0 ;  /* 0x0000000018187211 */ /* 0x000fc600000f0eff */
[----:B------:R1:W-:Y:S01]  /*10fe0*/  STL [R1+0x2184], R38 ;  /* 0x0021842601007387 */ /* 0x0003e20000100800 */
[----:B0-----:R-:W-:-:S03]  /*10ff0*/  CS2R R40, SRZ ;  /* 0x0000000000287805 */ /* 0x001fc6000001ff00 */
[----:B------:R0:W-:Y:S04]  /*11000*/  STL [R1+0x21c0], R37 ;  /* 0x0021c02501007387 */ /* 0x0001e80000100800 */
[----:B------:R3:W-:Y:S01]  /*11010*/  STL [R1+0x218c], R36 ;  /* 0x00218c2401007387 */ /* 0x0007e20000100800 */
[----:B-1----:R-:W-:Y:S02]  /*11020*/  IADD3 R38, P1, R22, R2, RZ ;  /* 0x0000000216267210 */ /* 0x002fe40007f3e0ff */
[----:B0-----:R-:W-:-:S03]  /*11030*/  LEA.HI.X.SX32 R37, R34, R0, 0x1, P2 ;  /* 0x0000000022257211 */ /* 0x001fc600010f0eff */
[----:B------:R0:W-:Y:S01]  /*11040*/  STL [R1+0x21c8], R38 ;  /* 0x0021c82601007387 */ /* 0x0001e20000100800 */
[----:B------:R-:W-:Y:S02]  /*11050*/  LEA.HI.X.SX32 R34, R32, R0, 0x1, P3 ;  /* 0x0000000020227211 */ /* 0x000fe400018f0eff */
[-C--:B---3--:R-:W-:Y:S01]  /*11060*/  IADD3 R36, P2, R20, R2.reuse, RZ ;  /* 0x0000000214247210 */ /* 0x088fe20007f5e0ff */
[----:B------:R-:W-:Y:S01]  /*11070*/  STL [R1+0x2194], R37 ;  /* 0x0021942501007387 */ /* 0x000fe20000100800 */
[----:B------:R-:W-:-:S03]  /*11080*/  IADD3 R32, P3, R18, R2, RZ ;  /* 0x0000000212207210 */ /* 0x000fc60007f7e0ff */
[----:B------:R1:W-:Y:S01]  /*11090*/  STL [R1+0x21d0], R36 ;  /* 0x0021d02401007387 */ /* 0x0003e20000100800 */
[----:B------:R-:W-:Y:S02]  /*110a0*/  LEA.HI.X.SX32 R18, R18, R0, 0x1, P3 ;  /* 0x0000000012127211 */ /* 0x000fe400018f0eff */
[----:B0-----:R-:W-:Y:S01]  /*110b0*/  CS2R R38, SRZ ;  /* 0x0000000000267805 */ /* 0x001fe2000001ff00 */
[----:B------:R0:W-:Y:S04]  /*110c0*/  STL [R1+0x219c], R34 ;  /* 0x00219c2201007387 */ /* 0x0001e80000100800 */
[----:B------:R3:W-:Y:S01]  /*110d0*/  STL [R1+0x21d8], R32 ;  /* 0x0021d82001007387 */ /* 0x0007e20000100800 */
[----:B-1----:R-:W-:-:S03]  /*110e0*/  CS2R R36, SRZ ;  /* 0x0000000000247805 */ /* 0x002fc6000001ff00 */
[----:B------:R1:W-:Y:S01]  /*110f0*/  STL [R1+0x21a4], R30 ;  /* 0x0021a41e01007387 */ /* 0x0003e20000100800 */
[----:B0-----:R-:W-:Y:S02]  /*11100*/  IADD3 R34, P4, R16, R2, RZ ;  /* 0x0000000210227210 */ /* 0x001fe40007f9e0ff */
[----:B---3--:R-:W-:-:S03]  /*11110*/  LEA.HI.X.SX32 R32, R28, R0, 0x1, P5 ;  /* 0x000000001c207211 */ /* 0x008fc600028f0eff */
[----:B------:R-:W-:Y:S01]  /*11120*/  STL [R1+0x21e0], R34 ;  /* 0x0021e02201007387 */ /* 0x000fe20000100800 */
[----:B------:R-:W-:Y:S02]  /*11130*/  LEA.HI.X.SX32 R28, R26, R0, 0x1, P6 ;  /* 0x000000001a1c7211 */ /* 0x000fe400030f0eff */
[-C--:B-1----:R-:W-:Y:S01]  /*11140*/  IADD3 R30, P5, R14, R2.reuse, RZ ;  /* 0x000000020e1e7210 */ /* 0x082fe20007fbe0ff */
[----:B------:R-:W-:Y:S01]  /*11150*/  STL [R1+0x21ac], R32 ;  /* 0x0021ac2001007387 */ /* 0x000fe20000100800 */
[----:B------:R-:W-:-:S03]  /*11160*/  IADD3 R26, P6, R7, R2, RZ ;  /* 0x00000002071a7210 */ /* 0x000fc60007fde0ff */
[----:B------:R-:W-:Y:S01]  /*11170*/  STL [R1+0x21e8], R30 ;  /* 0x0021e81e01007387 */ /* 0x000fe20000100800 */
[----:B------:R-:W-:-:S03]  /*11180*/  LEA.HI.X.SX32 R7, R7, R0, 0x1, P6 ;  /* 0x0000000007077211 */ /* 0x000fc600030f0eff */
[----:B------:R0:W-:Y:S04]  /*11190*/  STL [R1+0x21b4], R28 ;  /* 0x0021b41c01007387 */ /* 0x0001e80000100800 */
[----:B------:R1:W-:Y:S04]  /*111a0*/  STL [R1+0x21f0], R26 ;  /* 0x0021f01a01007387 */ /* 0x0003e80000100800 */
[----:B------:R3:W-:Y:S01]  /*111b0*/  STL [R1+0x21bc], R24 ;  /* 0x0021bc1801007387 */ /* 0x0007e20000100800 */
[----:B0-----:R-:W-:Y:S02]  /*111c0*/  IADD3 R28, P0, R5, R2, RZ ;  /* 0x00000002051c7210 */ /* 0x001fe40007f1e0ff */
[----:B-1----:R-:W-:-:S03]  /*111d0*/  LEA.HI.X.SX32 R26, R22, R0, 0x1, P1 ;  /* 0x00000000161a7211 */ /* 0x002fc600008f0eff */
[----:B------:R-:W-:Y:S01]  /*111e0*/  STL [R1+0x21f8], R28 ;  /* 0x0021f81c01007387 */ /* 0x000fe20000100800 */
[----:B------:R-:W-:Y:S02]  /*111f0*/  LEA.HI.X.SX32 R22, R20, R0, 0x1, P2 ;  /* 0x0000000014167211 */ /* 0x000fe400010f0eff */
[-C--:B---3--:R-:W-:Y:S01]  /*11200*/  IADD3 R24, P1, R4, R2.reuse, RZ ;  /* 0x0000000204187210 */ /* 0x088fe20007f3e0ff */
        /* <DEDUP_REMOVED lines=14> */
[----:B------:R-:W-:Y:S04]  /*112f0*/  STL [R1+0x2218], R18 ;  /* 0x0022181201007387 */ /* 0x000fe80000100800 */
[----:B------:R0:W-:Y:S04]  /*11300*/  STL [R1+0x21e4], R16 ;  /* 0x0021e41001007387 */ /* 0x0001e80000100800 */
[----:B------:R1:W-:Y:S04]  /*11310*/  STL [R1+0x2220], R14 ;  /* 0x0022200e01007387 */ /* 0x0003e80000100800 */
[----:B------:R3:W-:Y:S01]  /*11320*/  STL [R1+0x21ec], R7 ;  /* 0x0021ec0701007387 */ /* 0x0007e20000100800 */
[----:B0-----:R-:W-:-:S02]  /*11330*/  IADD3 R16, P6, R27, R2, RZ ;  /* 0x000000021b107210 */ /* 0x001fc40007fde0ff */
        /* <DEDUP_REMOVED lines=9> */
[----:B------:R-:W-:Y:S01]  /*113d0*/  STL [R1+0x2204], R6 ;  /* 0x0022040601007387 */ /* 0x000fe20000100800 */
[----:B0-----:R-:W-:-:S02]  /*113e0*/  IADD3 R5, P2, R33, R2, RZ ;  /* 0x0000000221057210 */ /* 0x001fc40007f5e0ff */
[----:B-1----:R-:W-:-:S03]  /*113f0*/  LEA.HI.X.SX32 R4, R13, R0, 0x1, P3 ;  /* 0x000000000d047211 */ /* 0x002fc600018f0eff */
[----:B------:R0:W-:Y:S01]  /*11400*/  STL [R1+0x2628], R5 ;  /* 0x0026280501007387 */ /* 0x0001e20000100800 */
[----:B------:R-:W-:-:S03]  /*11410*/  IADD3 R2, P3, R35, R2, RZ ;  /* 0x0000000223027210 */ /* 0x000fc60007f7e0ff */
[----:B------:R1:W-:Y:S04]  /*11420*/  STL [R1+0x220c], R4 ;  /* 0x00220c0401007387 */ /* 0x0003e80000100800 */
[----:B------:R3:W-:Y:S01]  /*11430*/  STL [R1+0x261c], R2 ;  /* 0x00261c0201007387 */ /* 0x0007e20000100800 */
[-C--:B0-----:R-:W-:Y:S01]  /*11440*/  LEA.HI.X.SX32 R5, R21, R0.reuse, 0x1, P4 ;  /* 0x0000000015057211 */ /* 0x081fe200020f0eff */
[----:B------:R-:W-:Y:S01]  /*11450*/  IMAD.MOV.U32 R21, RZ, RZ, RZ ;  /* 0x000000ffff157224 */ /* 0x000fe200078e00ff */
[----:B-1----:R-:W-:-:S03]  /*11460*/  LEA.HI.X.SX32 R4, R23, R0, 0x1, P5 ;  /* 0x0000000017047211 */ /* 0x002fc600028f0eff */
[----:B------:R0:W-:Y:S01]  /*11470*/  STL [R1+0x2214], R5 ;  /* 0x0022140501007387 */ /* 0x0001e20000100800 */
[----:B---3--:R-:W-:-:S03]  /*11480*/  LEA.HI.X.SX32 R2, R27, R0, 0x1, P6 ;  /* 0x000000001b027211 */ /* 0x008fc600030f0eff */
[----:B------:R1:W-:Y:S01]  /*11490*/  STL [R1+0x221c], R4 ;  /* 0x00221c0401007387 */ /* 0x0003e20000100800 */
[----:B------:R-:W-:-:S03]  /*114a0*/  CS2R R26, SRZ ;  /* 0x00000000001a7805 */ /* 0x000fc6000001ff00 */
[----:B------:R3:W-:Y:S01]  /*114b0*/  STL [R1+0x2608], R2 ;  /* 0x0026080201007387 */ /* 0x0007e20000100800 */
[-C--:B0-----:R-:W-:Y:S02]  /*114c0*/  LEA.HI.X.SX32 R5, R29, R0.reuse, 0x1, P0 ;  /* 0x000000001d057211 */ /* 0x081fe400000f0eff */
[----:B------:R-:W-:Y:S02]  /*114d0*/  CS2R R28, SRZ ;  /* 0x00000000001c7805 */ /* 0x000fe4000001ff00 */
[----:B------:R-:W-:Y:S02]  /*114e0*/  IADD3 R14, P0, R19, UR10, RZ ;  /* 0x0000000a130e7c10 */ /* 0x000fe4000ff1e0ff */
[----:B-1----:R-:W-:Y:S01]  /*114f0*/  LEA.HI.X.SX32 R4, R31, R0, 0x1, P1 ;  /* 0x000000001f047211 */ /* 0x002fe200008f0eff */
[----:B------:R0:W-:Y:S01]  /*11500*/  STL [R1+0x2610], R5 ;  /* 0x0026100501007387 */ /* 0x0001e20000100800 */
[----:B------:R-:W-:Y:S02]  /*11510*/  LEA.HI.X.SX32 R13, R19, UR11, 0x1, P0 ;  /* 0x0000000b130d7c11 */ /* 0x000fe400080f0eff */
[----:B------:R-:W-:-:S02]  /*11520*/  CS2R R30, SRZ ;  /* 0x00000000001e7805 */ /* 0x000fc4000001ff00 */
[-C--:B---3--:R-:W-:Y:S01]  /*11530*/  LEA.HI.X.SX32 R2, R33, R0.reuse, 0x1, P2 ;  /* 0x0000000021027211 */ /* 0x088fe200010f0eff */
[----:B------:R-:W-:Y:S01]  /*11540*/  STL [R1+0x2614], R4 ;  /* 0x0026140401007387 */ /* 0x000fe20000100800 */
[----:B------:R-:W-:Y:S02]  /*11550*/  LEA.HI.X.SX32 R0, R35, R0, 0x1, P3 ;  /* 0x0000000023007211 */ /* 0x000fe400018f0eff */
[----:B------:R-:W-:Y:S02]  /*11560*/  CS2R R32, SRZ ;  /* 0x0000000000207805 */ /* 0x000fe4000001ff00 */
[----:B------:R-:W-:Y:S01]  /*11570*/  CS2R R34, SRZ ;  /* 0x0000000000227805 */ /* 0x000fe2000001ff00 */
[----:B------:R1:W-:Y:S01]  /*11580*/  STL [R1+0x2618], R2 ;  /* 0x0026180201007387 */ /* 0x0003e20000100800 */
[----:B0-----:R-:W-:-:S03]  /*11590*/  IADD3 R5, P0, R14, UR41, RZ ;  /* 0x000000290e057c10 */ /* 0x001fc6000ff1e0ff */
[----:B------:R0:W-:Y:S04]  /*115a0*/  STL [R1+0x2224], R0 ;  /* 0x0022240001007387 */ /* 0x0001e80000100800 */
[----:B------:R-:W-:Y:S01]  /*115b0*/  STL [R1+0x1c00], RZ ;  /* 0x001c00ff01007387 */ /* 0x000fe20000100800 */
[----:B-1----:R-:W-:Y:S01]  /*115c0*/  IMAD R2, R25, UR7, RZ ;  /* 0x0000000719027c24 */ /* 0x002fe2000f8e02ff */
[----:B------:R-:W-:Y:S02]  /*115d0*/  CS2R R24, SRZ ;  /* 0x0000000000187805 */ /* 0x000fe4000001ff00 */
[----:B------:R-:W-:Y:S01]  /*115e0*/  STL [R1+0x1c04], RZ ;  /* 0x001c04ff01007387 */ /* 0x000fe20000100800 */
[----:B0-----:R-:W-:Y:S01]  /*115f0*/  IMAD R0, R17, UR7, RZ ;  /* 0x0000000711007c24 */ /* 0x001fe2000f8e02ff */
[----:B------:R-:W-:-:S02]  /*11600*/  IADD3 R20, P3, R2, UR10, RZ ;  /* 0x0000000a02147c10 */ /* 0x000fc4000ff7e0ff */
[----:B------:R-:W-:Y:S01]  /*11610*/  STL [R1+0x1c08], RZ ;  /* 0x001c08ff01007387 */ /* 0x000fe20000100800 */
[----:B------:R-:W-:Y:S01]  /*11620*/  IMAD R17, R15, UR7, RZ ;  /* 0x000000070f117c24 */ /* 0x000fe2000f8e02ff */
[----:B------:R-:W-:Y:S01]  /*11630*/  USHF.R.S32.HI UR7, URZ, 0x1f, UR8 ;  /* 0x0000001f3f077899 */ /* 0x000fe20008011408 */
[----:B------:R-:W-:Y:S01]  /*11640*/  IADD3 R16, P1, R0, UR10, RZ ;  /* 0x0000000a00107c10 */ /* 0x000fe2000ff3e0ff */
[----:B------:R-:W-:Y:S01]  /*11650*/  STL [R1+0x1c0c], RZ ;  /* 0x001c0cff01007387 */ /* 0x000fe20000100800 */
[----:B------:R-:W-:Y:S02]  /*11660*/  LEA.HI.X.SX32 R19, R2, UR11, 0x1, P3 ;  /* 0x0000000b02137c11 */ /* 0x000fe400098f0eff */
[C---:B------:R-:W-:Y:S01]  /*11670*/  IADD3 R18, P2, R17.reuse, UR10, RZ ;  /* 0x0000000a11127c10 */ /* 0x040fe2000ff5e0ff */
[----:B------:R-:W-:Y:S01]  /*11680*/  STL [R1+0x1c10], RZ ;  /* 0x001c10ff01007387 */ /* 0x000fe20000100800 */
[----:B------:R-:W-:Y:S01]  /*11690*/  LEA.HI.X.SX32 R15, R0, UR11, 0x1, P1 ;  /* 0x0000000b000f7c11 */ /* 0x000fe200088f0eff */
[----:B------:R-:W-:Y:S01]  /*116a0*/  IMAD.U32 R0, RZ, RZ, UR7 ;  /* 0x00000007ff007e24 */ /* 0x000fe2000f8e00ff */
[----:B------:R-:W-:Y:S01]  /*116b0*/  LEA.HI.X.SX32 R17, R17, UR11, 0x1, P2 ;  /* 0x0000000b11117c11 */ /* 0x000fe200090f0eff */
[----:B------:R-:W-:Y:S01]  /*116c0*/  STL [R1+0x1c14], RZ ;  /* 0x001c14ff01007387 */ /* 0x000fe20000100800 */
[----:B------:R-:W-:Y:S01]  /*116d0*/  IADD3 R6, P1, R16, UR41, RZ ;  /* 0x0000002910067c10 */ /* 0x000fe2000ff3e0ff */
[----:B------:R-:W-:Y:S01]  /*116e0*/  USHF.R.S32.HI UR7, URZ, 0x1f, UR12 ;  /* 0x0000001f3f077899 */ /* 0x000fe2000801140c */
[----:B------:R-:W-:Y:S01]  /*116f0*/  IADD3 R4, P2, R18, UR41, RZ ;  /* 0x0000002912047c10 */ /* 0x000fe2000ff5e0ff */
[----:B------:R-:W-:Y:S01]  /*11700*/  STL [R1+0x1c18], RZ ;  /* 0x001c18ff01007387 */ /* 0x000fe20000100800 */
[----:B------:R-:W-:Y:S01]  /*11710*/  USHF.R.U32.HI UR10, URZ, 0x4, UR6 ;  /* 0x000000043f0a7899 */ /* 0x000fe20008011606 */
[----:B------:R-:W-:Y:S01]  /*11720*/  LOP3.LUT R2, R152, 0x10, RZ, 0x3c, !PT ;  /* 0x0000001098027812 */ /* 0x000fe200078e3cff */
[----:B------:R-:W-:Y:S01]  /*11730*/  USHF.L.U32 UR6, UR8, 0x5, URZ ;  /* 0x0000000508067899 */ /* 0x000fe2000800063f */
[----:B------:R-:W-:Y:S01]  /*11740*/  STL [R1+0x1c1c], RZ ;  /* 0x001c1cff01007387 */ /* 0x000fe20000100800 */
[----:B------:R-:W-:Y:S01]  /*11750*/  USGXT.U32 UR10, UR10, 0xe ;  /* 0x0000000e0a0a789a */ /* 0x000fe20008000000 */
[----:B------:R-:W-:-:S02]  /*11760*/  UMOV UR11, URZ ;  /* 0x0000003f000b7c82 */ /* 0x000fc40008000000 */
[----:B------:R-:W-:Y:S01]  /*11770*/  STL [R1+0x1c20], RZ ;  /* 0x001c20ff01007387 */ /* 0x000fe20000100800 */
[----:B------:R-:W-:-:S03]  /*11780*/  UIADD3.64 UR26, UR10, -UR26, URZ ;  /* 0x8000001a0a1a7297 */ /* 0x000fc6000fffe03f */
[----:B------:R-:W-:Y:S04]  /*11790*/  STL [R1+0x1c24], RZ ;  /* 0x001c24ff01007387 */ /* 0x000fe80000100800 */
        /* <DEDUP_REMOVED lines=1782> */
[----:B------:R-:W-:Y:S04]  /*18700*/  STL [R1], RZ ;  /* 0x000000ff01007387 */ /* 0x000fe80000100800 */
        /* <DEDUP_REMOVED lines=127> */
[----:B------:R0:W-:Y:S04]  /*18f00*/  STL [R1+0x222c], R5 ;  /* 0x00222c0501007387 */ /* 0x0001e80000100800 */
[----:B------:R1:W-:Y:S04]  /*18f10*/  STL [R1+0x2234], R6 ;  /* 0x0022340601007387 */ /* 0x0003e80000100800 */
[----:B------:R3:W-:Y:S01]  /*18f20*/  STL [R1+0x223c], R4 ;  /* 0x00223c0401007387 */ /* 0x0007e20000100800 */
[----:B0-----:R-:W-:Y:S01]  /*18f30*/  IADD3 R5, P3, R20, UR41, RZ ;  /* 0x0000002914057c10 */ /* 0x001fe2000ff7e0ff */
[----:B------:R-:W-:Y:S01]  /*18f40*/  USHF.R.S32.HI UR41, URZ, 0x1f, UR14 ;  /* 0x0000001f3f297899 */ /* 0x000fe2000801140e */
[----:B-1----:R-:W-:-:S03]  /*18f50*/  IADD3.X R6, R15, UR42, RZ, P1, !PT ;  /* 0x0000002a0f067c10 */ /* 0x002fc60008ffe4ff */
[----:B------:R0:W-:Y:S01]  /*18f60*/  STL [R1+0x2244], R5 ;  /* 0x0022440501007387 */ /* 0x0001e20000100800 */
[----:B---3--:R-:W-:-:S05]  /*18f70*/  IADD3.X R4, R13, UR42, RZ, P0, !PT ;  /* 0x0000002a0d047c10 */ /* 0x008fca00087fe4ff */
[----:B------:R1:W-:Y:S01]  /*18f80*/  STL [R1+0x2228], R4 ;  /* 0x0022280401007387 */ /* 0x0003e20000100800 */
[----:B0-----:R-:W-:-:S03]  /*18f90*/  IADD3.X R5, R17, UR42, RZ, P2, !PT ;  /* 0x0000002a11057c10 */ /* 0x001fc600097fe4ff */
[----:B------:R0:W-:Y:S04]  /*18fa0*/  STL [R1+0x2230], R6 ;  /* 0x0022300601007387 */ /* 0x0001e80000100800 */
[----:B------:R3:W-:Y:S01]  /*18fb0*/  STL [R1+0x2238], R5 ;  /* 0x0022380501007387 */ /* 0x0007e20000100800 */
[----:B-1----:R-:W-:Y:S01]  /*18fc0*/  IADD3.X R4, R19, UR42, RZ, P3, !PT ;  /* 0x0000002a13047c10 */ /* 0x002fe20009ffe4ff */
[----:B------:R-:W-:Y:S01]  /*18fd0*/  USHF.R.S32.HI UR42, URZ, 0x1f, UR15 ;  /* 0x0000001f3f2a7899 */ /* 0x000fe2000801140f */
[----:B0-----:R-:W-:-:S03]  /*18fe0*/  IADD3 R6, P1, R16, UR43, RZ ;  /* 0x0000002b10067c10 */ /* 0x001fc6000ff3e0ff */
[----:B------:R0:W-:Y:S01]  /*18ff0*/  STL [R1+0x2240], R4 ;  /* 0x0022400401007387 */ /* 0x0001e20000100800 */
[----:B---3--:R-:W-:-:S05]  /*19000*/  IADD3 R5, P0, R14, UR43, RZ ;  /* 0x0000002b0e057c10 */ /* 0x008fca000ff1e0ff */
[----:B------:R1:W-:Y:S01]  /*19010*/  STL [R1+0x224c], R5 ;  /* 0x00224c0501007387 */ /* 0x0003e20000100800 */
[----:B0-----:R-:W-:-:S03]  /*19020*/  IADD3 R4, P2, R18, UR43, RZ ;  /* 0x0000002b12047c10 */ /* 0x001fc6000ff5e0ff */
[----:B------:R0:W-:Y:S04]  /*19030*/  STL [R1+0x2254], R6 ;  /* 0x0022540601007387 */ /* 0x0001e80000100800 */
[----:B------:R3:W-:Y:S01]  /*19040*/  STL [R1+0x225c], R4 ;  /* 0x00225c0401007387 */ /* 0x0007e20000100800 */
[----:B-1----:R-:W-:Y:S01]  /*19050*/  IADD3 R5, P3, R20, UR43, RZ ;  /* 0x0000002b14057c10 */ /* 0x002fe2000ff7e0ff */
[----:B------:R-:W-:Y:S01]  /*19060*/  USHF.R.S32.HI UR43, URZ, 0x1f, UR18 ;  /* 0x0000001f3f2b7899 */ /* 0x000fe20008011412 */
[----:B0-----:R-:W-:-:S03]  /*19070*/  IADD3.X R6, R15, UR46, RZ, P1, !PT ;  /* 0x0000002e0f067c10 */ /* 0x001fc60008ffe4ff */
        /* <DEDUP_REMOVED lines=96> */
[----:B-1----:R-:W-:Y:S02]  /*19680*/  IADD3.X R4, R19, UR13, RZ, P3, !PT ;  /* 0x0000000d13047c10 */ /* 0x002fe40009ffe4ff */
        /* <DEDUP_REMOVED lines=8> */
[----:B------:R-:W-:Y:S01]  /*19710*/  UIADD3 UR12, UP0, UR38, 0x80, URZ ;  /* 0x00000080260c7890 */ /* 0x000fe2000ff1e03f */
[----:B0-----:R-:W-:-:S03]  /*19720*/  IADD3.X R6, R15, UR7, RZ, P1, !PT ;  /* 0x000000070f067c10 */ /* 0x001fc60008ffe4ff */
[----:B------:R0:W-:Y:S01]  /*19730*/  STL [R1+0x2324], R5 ;  /* 0x0023240501007387 */ /* 0x0001e20000100800 */
[----:B---3--:R-:W-:-:S05]  /*19740*/  IADD3.X R4, R13, UR7, RZ, P0, !PT ;  /* 0x000000070d047c10 */ /* 0x008fca00087fe4ff */
[----:B------:R1:W-:Y:S01]  /*19750*/  STL [R1+0x2308], R4 ;  /* 0x0023080401007387 */ /* 0x0003e20000100800 */
[----:B0-----:R-:W-:-:S03]  /*19760*/  IADD3.X R5, R17, UR7, RZ, P2, !PT ;  /* 0x0000000711057c10 */ /* 0x001fc600097fe4ff */
[----:B------:R-:W-:Y:S04]  /*19770*/  STL [R1+0x2310], R6 ;  /* 0x0023100601007387 */ /* 0x000fe80000100800 */
[----:B------:R0:W-:Y:S01]  /*19780*/  STL [R1+0x2318], R5 ;  /* 0x0023180501007387 */ /* 0x0001e20000100800 */
[----:B-1----:R-:W-:Y:S01]  /*19790*/  IADD3.X R4, R19, UR7, RZ, P3, !PT ;  /* 0x0000000713047c10 */ /* 0x002fe20009ffe4ff */
[----:B------:R-:W-:-:S04]  /*197a0*/  USHF.R.S32.HI UR7, URZ, 0x1f, UR6 ;  /* 0x0000001f3f077899 */ /* 0x000fc80008011406 */
[----:B------:R1:W-:Y:S01]  /*197b0*/  STL [R1+0x2320], R4 ;  /* 0x0023200401007387 */ /* 0x0003e20000100800 */
[----:B0-----:R-:W-:Y:S01]  /*197c0*/  IADD3 R5, P4, R14, UR54, RZ ;  /* 0x000000360e057c10 */ /* 0x001fe2000ff9e0ff */
[----:B------:R-:W-:Y:S01]  /*197d0*/  UMOV UR13, URZ ;  /* 0x0000003f000d7c82 */ /* 0x000fe20008000000 */
[----:B------:R-:W-:Y:S01]  /*197e0*/  IADD3 R6, P0, R16, UR54, RZ ;  /* 0x0000003610067c10 */ /* 0x000fe2000ff1e0ff */
[----:B------:R-:W-:Y:S01]  /*197f0*/  UIADD3.X UR13, UR13, -0x3ffffff0, URZ, UP0, !UPT ;  /* 0xc00000100d0d7890 */ /* 0x000fe200087fe43f */
[----:B-1----:R-:W-:Y:S01]  /*19800*/  IADD3 R4, P1, R18, UR54, RZ ;  /* 0x0000003612047c10 */ /* 0x002fe2000ff3e0ff */
[----:B------:R0:W-:Y:S01]  /*19810*/  STL [R1+0x232c], R5 ;  /* 0x00232c0501007387 */ /* 0x0001e20000100800 */
[----:B------:R-:W-:Y:S02]  /*19820*/  CS2R R132, SRZ ;  /* 0x0000000000847805 */ /* 0x000fe4000001ff00 */
[----:B------:R-:W-:Y:S02]  /*19830*/  CS2R R134, SRZ ;  /* 0x0000000000867805 */ /* 0x000fe4000001ff00 */
[----:B------:R-:W-:Y:S01]  /*19840*/  CS2R R136, SRZ ;  /* 0x0000000000887805 */ /* 0x000fe2000001ff00 */
[----:B------:R1:W-:Y:S01]  /*19850*/  STL [R1+0x2334], R6 ;  /* 0x0023340601007387 */ /* 0x0003e20000100800 */
[----:B------:R-:W-:-:S02]  /*19860*/  CS2R R138, SRZ ;  /* 0x00000000008a7805 */ /* 0x000fc4000001ff00 */
[----:B------:R-:W-:Y:S02]  /*19870*/  CS2R R140, SRZ ;  /* 0x00000000008c7805 */ /* 0x000fe4000001ff00 */
[----:B------:R-:W-:Y:S01]  /*19880*/  CS2R R142, SRZ ;  /* 0x00000000008e7805 */ /* 0x000fe2000001ff00 */
[----:B------:R3:W-:Y:S01]  /*19890*/  STL [R1+0x233c], R4 ;  /* 0x00233c0401007387 */ /* 0x0007e20000100800 */
[----:B------:R-:W-:Y:S02]  /*198a0*/  CS2R R144, SRZ ;  /* 0x0000000000907805 */ /* 0x000fe4000001ff00 */
[----:B0-----:R-:W-:Y:S02]  /*198b0*/  IADD3 R5, P6, R20, UR54, RZ ;  /* 0x0000003614057c10 */ /* 0x001fe4000ffde0ff */
[----:B------:R-:W-:Y:S02]  /*198c0*/  CS2R R146, SRZ ;  /* 0x0000000000927805 */ /* 0x000fe4000001ff00 */
[----:B------:R-:W-:-:S02]  /*198d0*/  CS2R R148, SRZ ;  /* 0x0000000000947805 */ /* 0x000fc4000001ff00 */
[----:B------:R-:W-:Y:S02]  /*198e0*/  CS2R R150, SRZ ;  /* 0x0000000000967805 */ /* 0x000fe4000001ff00 */
[----:B-1----:R-:W-:Y:S01]  /*198f0*/  IADD3 R6, P3, R18, UR17, RZ ;  /* 0x0000001112067c10 */ /* 0x002fe2000ff7e0ff */
[----:B------:R0:W-:Y:S01]  /*19900*/  STL [R1+0x2344], R5 ;  /* 0x0023440501007387 */ /* 0x0001e20000100800 */
[----:B------:R-:W-:Y:S01]  /*19910*/  USHF.R.S32.HI UR54, URZ, 0x1f, UR5 ;  /* 0x0000001f3f367899 */ /* 0x000fe20008011405 */
[----:B---3--:R-:W-:Y:S02]  /*19920*/  SHF.R.S32.HI R4, RZ, 0x5, R130 ;  /* 0x00000005ff047819 */ /* 0x008fe40000011482 */
[----:B------:R-:W-:Y:S01]  /*19930*/  CS2R R130, SRZ ;  /* 0x0000000000827805 */ /* 0x000fe2000001ff00 */
[----:B------:R-:W-:Y:S02]  /*19940*/  UMOV UR11, 0xc0000010 ;  /* 0xc0000010000b7882 */ /* 0x000fe40000000000 */
[----:B------:R1:W-:Y:S01]  /*19950*/  STL [R1+0x2634], R4 ;  /* 0x0026340401007387 */ /* 0x0003e20000100800 */
[----:B0-----:R-:W-:-:S05]  /*19960*/  IADD3 R5, P5, R14, UR17, RZ ;  /* 0x000000110e057c10 */ /* 0x001fca000ffbe0ff */
[----:B------:R0:W-:Y:S01]  /*19970*/  STL [R1+0x234c], R5 ;  /* 0x00234c0501007387 */ /* 0x0001e20000100800 */
[----:B-1----:R-:W-:-:S05]  /*19980*/  IADD3 R4, P2, R16, UR17, RZ ;  /* 0x0000001110047c10 */ /* 0x002fca000ff5e0ff */
[----:B------:R1:W-:Y:S01]  /*19990*/  STL [R1+0x2354], R4 ;  /* 0x0023540401007387 */ /* 0x0003e20000100800 */
[----:B0-----:R-:W-:-:S03]  /*199a0*/  IADD3.X R5, R13, UR16, RZ, P4, !PT ;  /* 0x000000100d057c10 */ /* 0x001fc6000a7fe4ff */
[----:B------:R0:W-:Y:S04]  /*199b0*/  STL [R1+0x235c], R6 ;  /* 0x00235c0601007387 */ /* 0x0001e80000100800 */
[----:B------:R3:W-:Y:S01]  /*199c0*/  STL [R1+0x2328], R5 ;  /* 0x0023280501007387 */ /* 0x0007e20000100800 */
[----:B-1----:R-:W-:Y:S02]  /*199d0*/  IADD3 R4, P4, R20, UR17, RZ ;  /* 0x0000001114047c10 */ /* 0x002fe4000ff9e0ff */
[----:B0-----:R-:W-:-:S03]  /*199e0*/  IADD3.X R6, R15, UR16, RZ, P0, !PT ;  /* 0x000000100f067c10 */ /* 0x001fc600087fe4ff */
[----:B------:R0:W-:Y:S01]  /*199f0*/  STL [R1+0x2364], R4 ;  /* 0x0023640401007387 */ /* 0x0001e20000100800 */
[----:B---3--:R-:W-:-:S03]  /*19a00*/  IADD3.X R5, R17, UR16, RZ, P1, !PT ;  /* 0x0000001011057c10 */ /* 0x008fc60008ffe4ff */
[----:B------:R1:W-:Y:S04]  /*19a10*/  STL [R1+0x2330], R6 ;  /* 0x0023300601007387 */ /* 0x0003e80000100800 */
[----:B------:R3:W-:Y:S01]  /*19a20*/  STL [R1+0x2338], R5 ;  /* 0x0023380501007387 */ /* 0x0007e20000100800 */
[----:B0-----:R-:W-:Y:S01]  /*19a30*/  IADD3.X R4, R19, UR16, RZ, P6, !PT ;  /* 0x0000001013047c10 */ /* 0x001fe2000b7fe4ff */
[----:B------:R-:W-:Y:S01]  /*19a40*/  UIADD3.64 UR16, UR12, 0x80, URZ ;  /* 0x000000800c107897 */ /* 0x000fe2000fffe03f */
[----:B-1----:R-:W-:-:S03]  /*19a50*/  IADD3 R6, P1, R18, UR60, RZ ;  /* 0x0000003c12067c10 */ /* 0x002fc6000ff3e0ff */
[----:B------:R0:W-:Y:S01]  /*19a60*/  STL [R1+0x2340], R4 ;  /* 0x0023400401007387 */ /* 0x0001e20000100800 */
[----:B---3--:R-:W-:-:S05]  /*19a70*/  IADD3 R5, P6, R14, UR60, RZ ;  /* 0x0000003c0e057c10 */ /* 0x008fca000ffde0ff */
[----:B------:R1:W-:Y:S01]  /*19a80*/  STL [R1+0x236c], R5 ;  /* 0x00236c0501007387 */ /* 0x0003e20000100800 */
[----:B0-----:R-:W-:-:S05]  /*19a90*/  IADD3 R4, P0, R16, UR60, RZ ;  /* 0x0000003c10047c10 */ /* 0x001fca000ff1e0ff */
[----:B------:R0:W-:Y:S01]  /*19aa0*/  STL [R1+0x2374], R4 ;  /* 0x0023740401007387 */ /* 0x0001e20000100800 */
[----:B-1----:R-:W-:-:S03]  /*19ab0*/  IADD3.X R5, R13, UR61, RZ, P5, !PT ;  /* 0x0000003d0d057c10 */ /* 0x002fc6000affe4ff */
[----:B------:R1:W-:Y:S04]  /*19ac0*/  STL [R1+0x237c], R6 ;  /* 0x00237c0601007387 */ /* 0x0003e80000100800 */
[----:B------:R3:W-:Y:S01]  /*19ad0*/  STL [R1+0x2348], R5 ;  /* 0x0023480501007387 */ /* 0x0007e20000100800 */
[----:B0-----:R-:W-:Y:S02]  /*19ae0*/  IADD3 R4, P5, R20, UR60, RZ ;  /* 0x0000003c14047c10 */ /* 0x001fe4000ffbe0ff */
[----:B-1----:R-:W-:-:S03]  /*19af0*/  IADD3.X R6, R15, UR61, RZ, P2, !PT ;  /* 0x0000003d0f067c10 */ /* 0x002fc600097fe4ff */
[----:B------:R0:W-:Y:S01]  /*19b00*/  STL [R1+0x2384], R4 ;  /* 0x0023840401007387 */ /* 0x0001e20000100800 */
[----:B---3--:R-:W-:-:S03]  /*19b10*/  IADD3.X R5, R17, UR61, RZ, P3, !PT ;  /* 0x0000003d11057c10 */ /* 0x008fc60009ffe4ff */
[----:B------:R-:W-:Y:S04]  /*19b20*/  STL [R1+0x2350], R6 ;  /* 0x0023500601007387 */ /* 0x000fe80000100800 */
[----:B------:R1:W-:Y:S01]  /*19b30*/  STL [R1+0x2358], R5 ;  /* 0x0023580501007387 */ /* 0x0003e20000100800 */
[----:B0-----:R-:W-:Y:S01]  /*19b40*/  IADD3.X R4, R19, UR61, RZ, P4, !PT ;  /* 0x0000003d13047c10 */ /* 0x001fe2000a7fe4ff */
[----:B------:R-:W-:-:S04]  /*19b50*/  UIADD3.64 UR60, UR12, 0x100, URZ ;  /* 0x000001000c3c7897 */ /* 0x000fc8000fffe03f */
[----:B------:R0:W-:Y:S03]  /*19b60*/  STL [R1+0x2360], R4 ;  /* 0x0023600401007387 */ /* 0x0001e60000100800 */
[----:B------:R-:W-:Y:S02]  /*19b70*/  R2UR UR60, R0 ;  /* 0x00000000003c72ca */ /* 0x000fe400000e0000 */
[----:B------:R-:W-:Y:S02]  /*19b80*/  IADD3 R0, P3, R16, UR20, RZ ;  /* 0x0000001410007c10 */ /* 0x000fe4000ff7e0ff */
[----:B-1----:R-:W-:Y:S02]  /*19b90*/  IADD3 R5, P4, R18, UR20, RZ ;  /* 0x0000001412057c10 */ /* 0x002fe4000ff9e0ff */
[----:B0-----:R-:W-:-:S05]  /*19ba0*/  IADD3 R4, P2, R14, UR20, RZ ;  /* 0x000000140e047c10 */ /* 0x001fca000ff5e0ff */
[----:B------:R0:W-:Y:S04]  /*19bb0*/  STL [R1+0x238c], R4 ;  /* 0x00238c0401007387 */ /* 0x0001e80000100800 */
[----:B------:R1:W-:Y:S04]  /*19bc0*/  STL [R1+0x2394], R0 ;  /* 0x0023940001007387 */ /* 0x0003e80000100800 */
[----:B------:R3:W-:Y:S01]  /*19bd0*/  STL [R1+0x239c], R5 ;  /* 0x00239c0501007387 */ /* 0x0007e20000100800 */
[----:B0-----:R-:W-:Y:S02]  /*19be0*/  IADD3.X R4, R13, UR21, RZ, P6, !PT ;  /* 0x000000150d047c10 */ /* 0x001fe4000b7fe4ff */
[----:B-1----:R-:W-:-:S03]  /*19bf0*/  IADD3 R0, P6, R20, UR20, RZ ;  /* 0x0000001414007c10 */ /* 0x002fc6000ffde0ff */
[----:B------:R0:W-:Y:S01]  /*19c00*/  STL [R1+0x2368], R4 ;  /* 0x0023680401007387 */ /* 0x0001e20000100800 */
[----:B---3--:R-:W-:-:S03]  /*19c10*/  IADD3.X R5, R15, UR21, RZ, P0, !PT ;  /* 0x000000150f057c10 */ /* 0x008fc600087fe4ff */
[----:B------:R1:W-:Y:S04]  /*19c20*/  STL [R1+0x23a4], R0 ;  /* 0x0023a40001007387 */ /* 0x0003e80000100800 */
[----:B------:R3:W-:Y:S01]  /*19c30*/  STL [R1+0x2370], R5 ;  /* 0x0023700501007387 */ /* 0x0007e20000100800 */
[----:B0-----:R-:W-:Y:S02]  /*19c40*/  IADD3.X R4, R17, UR21, RZ, P1, !PT ;  /* 0x0000001511047c10 */ /* 0x001fe40008ffe4ff */
[----:B-1----:R-:W-:-:S03]  /*19c50*/  IADD3.X R0, R19, UR21, RZ, P5, !PT ;  /* 0x0000001513007c10 */ /* 0x002fc6000affe4ff */
[----:B------:R0:W-:Y:S01]  /*19c60*/  STL [R1+0x2378], R4 ;  /* 0x0023780401007387 */ /* 0x0001e20000100800 */
[----:B------:R-:W-:Y:S01]  /*19c70*/  UIADD3.64 UR20, UR12, 0x180, URZ ;  /* 0x000001800c147897 */ /* 0x000fe2000fffe03f */
[----:B---3--:R-:W-:Y:S02]  /*19c80*/  IADD3 R5, P1, R18, UR28, RZ ;  /* 0x0000001c12057c10 */ /* 0x008fe4000ff3e0ff */
[----:B------:R1:W-:Y:S01]  /*19c90*/  STL [R1+0x2380], R0 ;  /* 0x0023800001007387 */ /* 0x0003e20000100800 */
[----:B0-----:R-:W-:Y:S02]  /*19ca0*/  IADD3 R4, P5, R14, UR28, RZ ;  /* 0x0000001c0e047c10 */ /* 0x001fe4000ffbe0ff */
[----:B-1----:R-:W-:-:S03]  /*19cb0*/  IADD3 R0, P0, R16, UR28, RZ ;  /* 0x0000001c10007c10 */ /* 0x002fc6000ff1e0ff */
        /* <DEDUP_REMOVED lines=50> */
[----:B-1----:R-:W-:-:S05]  /*19fe0*/  LOP3.LUT R0, R3, 0x10, RZ, 0x3c, !PT ;  /* 0x0000001003007812 */ /* 0x002fca00078e3cff */
[----:B------:R0:W-:Y:S04]  /*19ff0*/  STL [R1+0x2638], R0 ;  /* 0x0026380001007387 */ /* 0x0001e80000100800 */
[----:B------:R1:W-:Y:S04]  /*1a000*/  STL [R1+0x240c], R5 ;  /* 0x00240c0501007387 */ /* 0x0003e80000100800 */
[----:B------:R3:W-:Y:S01]  /*1a010*/  STL [R1+0x2414], R4 ;  /* 0x0024140401007387 */ /* 0x0007e20000100800 */
[----:B0-----:R-:W-:Y:S02]  /*1a020*/  IADD3 R0, P3, R18, UR9, RZ ;  /* 0x0000000912007c10 */ /* 0x001fe4000ff7e0ff */
[----:B-1----:R-:W-:-:S03]  /*1a030*/  IADD3.X R5, R13, UR39, RZ, P2, !PT ;  /* 0x000000270d057c10 */ /* 0x002fc600097fe4ff */
[----:B------:R0:W-:Y:S01]  /*1a040*/  STL [R1+0x241c], R0 ;  /* 0x00241c0001007387 */ /* 0x0001e20000100800 */
[----:B---3--:R-:W-:-:S03]  /*1a050*/  IADD3 R4, P2, R20, UR9, RZ ;  /* 0x0000000914047c10 */ /* 0x008fc6000ff5e0ff */
[----:B------:R1:W-:Y:S01]  /*1a060*/  STL [R1+0x23e8], R5 ;  /* 0x0023e80501007387 */ /* 0x0003e20000100800 */
[----:B------:R-:W-:-:S03]  /*1a070*/  UMOV UR9, 0xc0000010 ;  /* 0xc000001000097882 */ /* 0x000fc60000000000 */
[----:B------:R3:W-:Y:S01]  /*1a080*/  STL [R1+0x2424], R4 ;  /* 0x0024240401007387 */ /* 0x0007e20000100800 */
[----:B0-----:R-:W-:Y:S02]  /*1a090*/  IADD3.X R0, R15, UR39, RZ, P1, !PT ;  /* 0x000000270f007c10 */ /* 0x001fe40008ffe4ff */
[----:B-1----:R-:W-:-:S03]  /*1a0a0*/  IADD3 R5, P1, R14, UR14, RZ ;  /* 0x0000000e0e057c10 */ /* 0x002fc6000ff3e0ff */
[----:B------:R0:W-:Y:S01]  /*1a0b0*/  STL [R1+0x23f0], R0 ;  /* 0x0023f00001007387 */ /* 0x0001e20000100800 */
[----:B---3--:R-:W-:-:S03]  /*1a0c0*/  IADD3.X R4, R17, UR39, RZ, P0, !PT ;  /* 0x0000002711047c10 */ /* 0x008fc600087fe4ff */
[----:B------:R1:W-:Y:S04]  /*1a0d0*/  STL [R1+0x242c], R5 ;  /* 0x00242c0501007387 */ /* 0x0003e80000100800 */
[----:B------:R3:W-:Y:S01]  /*1a0e0*/  STL [R1+0x23f8], R4 ;  /* 0x0023f80401007387 */ /* 0x0007e20000100800 */
[----:B0-----:R-:W-:Y:S02]  /*1a0f0*/  IADD3 R0, P0, R16, UR14, RZ ;  /* 0x0000000e10007c10 */ /* 0x001fe4000ff1e0ff */
[----:B-1----:R-:W-:-:S03]  /*1a100*/  IADD3.X R5, R19, UR39, RZ, P6, !PT ;  /* 0x0000002713057c10 */ /* 0x002fc6000b7fe4ff */
[----:B------:R0:W-:Y:S01]  /*1a110*/  STL [R1+0x2434], R0 ;  /* 0x0024340001007387 */ /* 0x0001e20000100800 */
[----:B---3--:R-:W-:-:S03]  /*1a120*/  IADD3 R4, P6, R18, UR14, RZ ;  /* 0x0000000e12047c10 */ /* 0x008fc6000ffde0ff */
        /* <DEDUP_REMOVED lines=228> */
[----:B------:R1:W-:Y:S01]  /*1af70*/  STL [R1+0x25c8], R5 ;  /* 0x0025c80501007387 */ /* 0x0003e20000100800 */
[----:B------:R-:W-:-:S03]  /*1af80*/  UMOV UR8, UR38 ;  /* 0x0000002600087c82 */ /* 0x000fc60008000000 */
[----:B------:R3:W-:Y:S01]  /*1af90*/  STL [R1+0x2604], R4 ;  /* 0x0026040401007387 */ /* 0x0007e20000100800 */
[----:B0-----:R-:W-:Y:S02]  /*1afa0*/  IADD3.X R0, R15, UR59, RZ, P4, !PT ;  /* 0x0000003b0f007c10 */ /* 0x001fe4000a7fe4ff */
[----:B-1----:R-:W-:-:S03]  /*1afb0*/  IADD3.X R5, R17, UR59, RZ, P3, !PT ;  /* 0x0000003b11057c10 */ /* 0x002fc60009ffe4ff */
[----:B------:R0:W-:Y:S01]  /*1afc0*/  STL [R1+0x25d0], R0 ;  /* 0x0025d00001007387 */ /* 0x0001e20000100800 */
[----:B---3--:R-:W-:-:S03]  /*1afd0*/  IADD3.X R4, R19, UR59, RZ, P2, !PT ;  /* 0x0000003b13047c10 */ /* 0x008fc600097fe4ff */
[----:B------:R1:W-:Y:S04]  /*1afe0*/  STL [R1+0x25d8], R5 ;  /* 0x0025d80501007387 */ /* 0x0003e80000100800 */
[----:B------:R3:W-:Y:S01]  /*1aff0*/  STL [R1+0x25e0], R4 ;  /* 0x0025e00401007387 */ /* 0x0007e20000100800 */
[----:B0-----:R-:W-:Y:S02]  /*1b000*/  IADD3.X R0, R13, UR60, RZ, P1, !PT ;  /* 0x0000003c0d007c10 */ /* 0x001fe40008ffe4ff */
[----:B-1----:R-:W-:-:S03]  /*1b010*/  IADD3.X R5, R15, UR60, RZ, P0, !PT ;  /* 0x0000003c0f057c10 */ /* 0x002fc600087fe4ff */
[----:B------:R0:W-:Y:S01]  /*1b020*/  STL [R1+0x25e8], R0 ;  /* 0x0025e80001007387 */ /* 0x0001e20000100800 */
[----:B---3--:R-:W-:-:S03]  /*1b030*/  IADD3.X R4, R17, UR60, RZ, P6, !PT ;  /* 0x0000003c11047c10 */ /* 0x008fc6000b7fe4ff */
[----:B------:R1:W-:Y:S04]  /*1b040*/  STL [R1+0x25f0], R5 ;  /* 0x0025f00501007387 */ /* 0x0003e80000100800 */
[----:B------:R1:W-:Y:S01]  /*1b050*/  STL [R1+0x25f8], R4 ;  /* 0x0025f80401007387 */ /* 0x0003e20000100800 */
[----:B0-----:R-:W-:-:S05]  /*1b060*/  IADD3.X R0, R19, UR60, RZ, P5, !PT ;  /* 0x0000003c13007c10 */ /* 0x001fca000affe4ff */
[----:B------:R1:W-:Y:S02]  /*1b070*/  STL [R1+0x2600], R0 ;  /* 0x0026000001007387 */ /* 0x0003e40000100800 */
.L_x_1:
[----:B------:R-:W-:Y:S01]  /*1b080*/  STL [R1+0x5bc4], R53 ;  /* 0x005bc43501007387 */ /* 0x000fe20000100800 */
[----:B-1----:R-:W0:Y:S03]  /*1b090*/  LDC R0, c[0x0][0x230] ;  /* 0x00008c00ff007b82 */ /* 0x002e260000000800 */
[----:B------:R-:W-:Y:S04]  /*1b0a0*/  STL [R1+0x5bc0], R50 ;  /* 0x005bc03201007387 */ /* 0x000fe80000100800 */
[----:B------:R1:W-:Y:S04]  /*1b0b0*/  STL [R1+0x5bbc], R51 ;  /* 0x005bbc3301007387 */ /* 0x0003e80000100800 */
[----:B-1----:R-:W3:Y:S04]  /*1b0c0*/  LDL R51, [R1+0x2604] ;  /* 0x0026040001337983 */ /* 0x002ee80000100800 */
[----:B------:R1:W-:Y:S04]  /*1b0d0*/  STL [R1+0x5bb8], R48 ;  /* 0x005bb83001007387 */ /* 0x0003e80000100800 */
[----:B-1----:R-:W4:Y:S04]  /*1b0e0*/  LDL R48, [R1+0x25e8] ;  /* 0x0025e80001307983 */ /* 0x002f280000100800 */
[----:B------:R1:W-:Y:S04]  /*1b0f0*/  STL [R1+0x5bb4], R49 ;  /* 0x005bb43101007387 */ /* 0x0003e80000100800 */
[----:B-1----:R-:W2:Y:S04]  /*1b100*/  LDL R49, [R1+0x25f8] ;  /* 0x0025f80001317983 */ /* 0x002ea80000100800 */
[----:B------:R1:W-:Y:S04]  /*1b110*/  STL [R1+0x5bb0], R46 ;  /* 0x005bb02e01007387 */ /* 0x0003e80000100800 */
[----:B-1----:R-:W4:Y:S04]  /*1b120*/  LDL R46, [R1+0x2600] ;  /* 0x00260000012e7983 */ /* 0x002f280000100800 */
[----:B------:R1:W-:Y:S04]  /*1b130*/  STL [R1+0x5bac], R47 ;  /* 0x005bac2f01007387 */ /* 0x0003e80000100800 */
[----:B-1----:R-:W2:Y:S04]  /*1b140*/  LDL R47, [R1+0x25f0] ;  /* 0x0025f000012f7983 */ /* 0x002ea80000100800 */
[----:B------:R-:W-:Y:S04]  /*1b150*/  STL [R1+0x5ba8], R44 ;  /* 0x005ba82c01007387 */ /* 0x000fe80000100800 */
[----:B------:R1:W-:Y:S04]  /*1b160*/  STL [R1+0x5ba4], R45 ;  /* 0x005ba42d01007387 */ /* 0x0003e80000100800 */
[----:B-1----:R-:W2:Y:S01]  /*1b170*/  LDL R45, [R1+0x25e0] ;  /* 0x0025e000012d7983 */ /* 0x002ea20000100800 */
[----:B0-----:R-:W-:-:S03]  /*1b180*/  IMAD R0, R21, -0x20, R0 ;  /* 0xffffffe015007824 */ /* 0x001fc600078e0200 */
[----:B------:R-:W-:Y:S02]  /*1b190*/  STL [R1+0x5ba0], R42 ;  /* 0x005ba02a01007387 */ /* 0x000fe40000100800 */
[----:B------:R-:W-:Y:S02]  /*1b1a0*/  ISETP.GT.AND P0, PT, R0, RZ, PT ;  /* 0x000000ff0000720c */ /* 0x000fe40003f04270 */
[----:B------:R-:W-:Y:S04]  /*1b1b0*/  STL [R1+0x5b9c], R43 ;  /* 0x005b9c2b01007387 */ /* 0x000fe80000100800 */
[----:B------:R-:W-:Y:S04]  /*1b1c0*/  STL [R1+0x5b98], R40 ;  /* 0x005b982801007387 */ /* 0x000fe80000100800 */
[----:B------:R0:W-:Y:S03]  /*1b1d0*/  STL [R1+0x5b94], R41 ;  /* 0x005b942901007387 */ /* 0x0001e60000100800 */
[----:B------:R-:W-:Y:S01]  /*1b1e0*/  @P0 IMAD.MOV.U32 R5, RZ, RZ, R19 ;  /* 0x000000ffff050224 */ /* 0x000fe200078e0013 */
[----:B------:R-:W-:Y:S01]  /*1b1f0*/  STL [R1+0x5b90], R38 ;  /* 0x005b902601007387 */ /* 0x000fe20000100800 */
[----:B------:R-:W-:-:S03]  /*1b200*/  @P0 IMAD.MOV.U32 R4, RZ, RZ, R20 ;  /* 0x000000ffff040224 */ /* 0x000fc600078e0014 */
[----:B------:R-:W-:Y:S01]  /*1b210*/  STL [R1+0x5b8c], R39 ;  /* 0x005b8c2701007387 */ /* 0x000fe20000100800 */
[----:B0-----:R-:W-:-:S03]  /*1b220*/  PRMT R41, RZ, 0x7610, R41 ;  /* 0x00007610ff297816 */ /* 0x001fc60000000029 */
[----:B------:R-:W-:Y:S04]  /*1b230*/  STL [R1+0x5b88], R36 ;  /* 0x005b882401007387 */ /* 0x000fe80000100800 */
        /* <DEDUP_REMOVED lines=41> */
[----:B-----5:R-:W-:Y:S04]  /*1b4d0*/  STL [R1+0x51d8], R12 ;  /* 0x0051d80c01007387 */ /* 0x020fe80000100800 */
[----:B------:R-:W-:Y:S04]  /*1b4e0*/  STL [R1+0x51d4], R11 ;  /* 0x0051d40b01007387 */ /* 0x000fe80000100800 */
[----:B------:R-:W-:Y:S04]  /*1b4f0*/  STL [R1+0x51d0], R10 ;  /* 0x0051d00a01007387 */ /* 0x000fe80000100800 */
[----:B------:R-:W-:Y:S04]  /*1b500*/  STL [R1+0x51cc], R9 ;  /* 0x0051cc0901007387 */ /* 0x000fe80000100800 */
[----:B------:R-:W-:Y:S04]  /*1b510*/  STL [R1+0x51c8], R8 ;  /* 0x0051c80801007387 */ /* 0x000fe80000100800 */
[----:B------:R-:W-:Y:S04]  /*1b520*/  STL [R1+0x5b20], R21 ;  /* 0x005b201501007387 */ /* 0x000fe80000100800 */
[----:B------:R-:W-:Y:S04]  /*1b530*/  STL [R1+0x5b28], R20 ;  /* 0x005b281401007387 */ /* 0x000fe80000100800 */
[----:B------:R0:W-:Y:S01]  /*1b540*/  STL [R1+0x5820], R19 ;  /* 0x0058201301007387 */ /* 0x0001e20000100800 */
[----:B------:R-:W-:-:S03]  /*1b550*/  PRMT R50, RZ, 0x7610, R50 ;  /* 0x00007610ff327816 */ /* 0x000fc60000000032 */
[----:B------:R1:W2:Y:S04]  /*1b560*/  @P0 LDG.E.U8 R41, desc[UR52][R4.64] ;  /* 0x0000003404290981 */ /* 0x0002a8000c1e1100 */
[----:B0-----:R-:W2:Y:S04]  /*1b570*/  LDL.LU R19, [R1+0x25fc] ;  /* 0x0025fc0001137983 */ /* 0x001ea80000300800 */
[----:B------:R-:W-:Y:S01]  /*1b580*/  STL [R1+0x5b2c], R18 ;  /* 0x005b2c1201007387 */ /* 0x000fe20000100800 */
[----:B-1----:R-:W-:Y:S02]  /*1b590*/  @P0 IMAD.MOV.U32 R4, RZ, RZ, R18 ;  /* 0x000000ffff040224 */ /* 0x002fe400078e0012 */
[----:B------:R-:W-:Y:S01]  /*1b5a0*/  @P0 IMAD.MOV.U32 R5, RZ, RZ, R17 ;  /* 0x000000ffff050224 */ /* 0x000fe200078e0011 */
[----:B------:R0:W-:Y:S01]  /*1b5b0*/  STL [R1+0x581c], R17 ;  /* 0x00581c1101007387 */ /* 0x0001e20000100800 */
[----:B------:R-:W-:-:S03]  /*1b5c0*/  PRMT R53, RZ, 0x7610, R53 ;  /* 0x00007610ff357816 */ /* 0x000fc60000000035 */
[----:B------:R1:W2:Y:S04]  /*1b5d0*/  @P0 LDG.E.U8 R50, desc[UR52][R4.64] ;  /* 0x0000003404320981 */ /* 0x0002a8000c1e1100 */
[----:B0-----:R-:W2:Y:S04]  /*1b5e0*/  LDL.LU R17, [R1+0x25f4] ;  /* 0x0025f40001117983 */ /* 0x001ea80000300800 */
[----:B------:R-:W-:Y:S01]  /*1b5f0*/  STL [R1+0x5b30], R16 ;  /* 0x005b301001007387 */ /* 0x000fe20000100800 */
[----:B-1----:R-:W-:Y:S02]  /*1b600*/  @P0 IMAD.MOV.U32 R4, RZ, RZ, R16 ;  /* 0x000000ffff040224 */ /* 0x002fe400078e0010 */
[----:B------:R-:W-:Y:S01]  /*1b610*/  @P0 IMAD.MOV.U32 R5, RZ, RZ, R15 ;  /* 0x000000ffff050224 */ /* 0x000fe200078e000f */
[----:B------:R0:W-:Y:S04]  /*1b620*/  STL [R1+0x5818], R15 ;  /* 0x0058180f01007387 */ /* 0x0001e80000100800 */
[----:B------:R1:W2:Y:S04]  /*1b630*/  @P0 LDG.E.U8 R53, desc[UR52][R4.64] ;  /* 0x0000003404350981 */ /* 0x0002a8000c1e1100 */
[----:B0-----:R-:W2:Y:S04]  /*1b640*/  LDL.LU R15, [R1+0x25ec] ;  /* 0x0025ec00010f7983 */ /* 0x001ea80000300800 */
[----:B------:R-:W-:Y:S01]  /*1b650*/  STL [R1+0x5b34], R14 ;  /* 0x005b340e01007387 */ /* 0x000fe20000100800 */
[----:B-1----:R-:W-:-:S03]  /*1b660*/  @P0 IMAD.MOV.U32 R5, RZ, RZ, R13 ;  /* 0x000000ffff050224 */ /* 0x002fc600078e000d */
[----:B------:R0:W-:Y:S01]  /*1b670*/  STL [R1+0x5814], R13 ;  /* 0x0058140d01007387 */ /* 0x0001e20000100800 */
[----:B------:R-:W-:-:S03]  /*1b680*/  ISETP.GT.AND P1, PT, R0, 0x1, PT ;  /* 0x000000010000780c */ /* 0x000fc60003f24270 */
[----:B0-----:R-:W2:Y:S04]  /*1b690*/  LDL.LU R13, [R1+0x25e4] ;  /* 0x0025e400010d7983 */ /* 0x001ea80000300800 */
[----:B------:R-:W2:Y:S01]  /*1b6a0*/  LDL R126, [R1+0x25dc] ;  /* 0x0025dc00017e7983 */ /* 0x000ea20000100800 */
[----:B------:R-:W-:Y:S01]  /*1b6b0*/  PRMT R152, RZ, 0x7610, R152 ;  /* 0x00007610ff987816 */ /* 0x000fe20000000098 */
[----:B------:R-:W-:Y:S02]  /*1b6c0*/  @P0 IMAD.MOV.U32 R4, RZ, RZ, R14 ;  /* 0x000000ffff040224 */ /* 0x000fe400078e000e */
[----:B------:R-:W2:Y:S04]  /*1b6d0*/  LDL R129, [R1+0x25d8] ;  /* 0x0025d80001817983 */ /* 0x000ea80000100800 */
[----:B------:R3:W2:Y:S01]  /*1b6e0*/  @P0 LDG.E.U8 R152, desc[UR52][R4.64] ;  /* 0x0000003404980981 */ /* 0x0006a2000c1e1100 */
[----:B------:R-:W-:-:S03]  /*1b6f0*/  PRMT R158, RZ, 0x7610, R158 ;  /* 0x00007610ff9e7816 */ /* 0x000fc6000000009e */
[----:B------:R-:W2:Y:S01]  /*1b700*/  LDL R43, [R1+0x25cc] ;  /* 0x0025cc00012b7983 */ /* 0x000ea20000100800 */
[----:B---3--:R-:W-:-:S03]  /*1b710*/  @P1 IMAD.MOV.U32 R4, RZ, RZ, R51 ;  /* 0x000000ffff041224 */ /* 0x008fc600078e0033 */
[----:B------:R-:W3:Y:S01]  /*1b720*/  LDL R51, [R1+0x25d0] ;  /* 0x0025d00001337983 */ /* 0x000ee20000100800 */
[----:B----4-:R-:W-:-:S03]  /*1b730*/  @P1 IMAD.MOV.U32 R5, RZ, RZ, R46 ;  /* 0x000000ffff051224 */ /* 0x010fc600078e002e */
[----:B------:R-:W4:Y:S04]  /*1b740*/  LDL R46, [R1+0x25d4] ;  /* 0x0025d400012e7983 */ /* 0x000f280000100800 */
[----:B------:R2:W4:Y:S02]  /*1b750*/  @P1 LDG.E.U8 R158, desc[UR52][R4.64] ;  /* 0x00000034049e1981 */ /* 0x000524000c1e1100 */
[----:B--2---:R-:W-:Y:S02]  /*1b760*/  @P1 IMAD.MOV.U32 R5, RZ, RZ, R49 ;  /* 0x000000ffff051224 */ /* 0x004fe400078e0031 */
[----:B------:R-:W2:Y:S04]  /*1b770*/  LDL R49, [R1+0x25c8] ;  /* 0x0025c80001317983 */ /* 0x000ea80000100800 */
[----:B------:R-:W-:Y:S04]  /*1b780*/  STL [R1+0x5b38], R19 ;  /* 0x005b381301007387 */ /* 0x000fe80000100800 */
[----:B------:R-:W2:Y:S01]  /*1b790*/  LDL R127, [R1+0x25c0] ;  /* 0x0025c000017f7983 */ /* 0x000ea20000100800 */
[----:B------:R-:W-:Y:S01]  /*1b7a0*/  PRMT R40, RZ, 0x7610, R40 ;  /* 0x00007610ff287816 */ /* 0x000fe20000000028 */
[----:B------:R-:W-:Y:S01]  /*1b7b0*/  @P1 IMAD.MOV.U32 R4, RZ, RZ, R19 ;  /* 0x000000ffff041224 */ /* 0x000fe200078e0013 */
[----:B------:R-:W-:Y:S01]  /*1b7c0*/  PRMT R35, RZ, 0x7610, R35 ;  /* 0x00007610ff237816 */ /* 0x000fe20000000023 */
[----:B------:R-:W2:Y:S01]  /*1b7d0*/  LDL R44, [R1+0x25c4] ;  /* 0x0025c400012c7983 */ /* 0x000ea20000100800 */
[----:B------:R-:W-:-:S03]  /*1b7e0*/  ISETP.GT.AND P0, PT, R0, 0x2, PT ;  /* 0x000000020000780c */ /* 0x000fc60003f04270 */
[----:B------:R0:W2:Y:S01]  /*1b7f0*/  @P1 LDG.E.U8 R40, desc[UR52][R4.64] ;  /* 0x0000003404281981 */ /* 0x0000a2000c1e1100 */
[----:B------:R-:W-:Y:S01]  /*1b800*/  PRMT R12, RZ, 0x7610, R12 ;  /* 0x00007610ff0c7816 */ /* 0x000fe2000000000c */
[----:B0-----:R-:W-:Y:S02]  /*1b810*/  @P1 IMAD.MOV.U32 R4, RZ, RZ, R17 ;  /* 0x000000ffff041224 */ /* 0x001fe400078e0011 */
[----:B------:R-:W-:Y:S01]  /*1b820*/  @P1 IMAD.MOV.U32 R5, RZ, RZ, R47 ;  /* 0x000000ffff051224 */ /* 0x000fe200078e002f */
[----:B------:R-:W-:Y:S04]  /*1b830*/  STL [R1+0x5b3c], R17 ;  /* 0x005b3c1101007387 */ /* 0x000fe80000100800 */
[----:B------:R0:W2:Y:S04]  /*1b840*/  @P1 LDG.E.U8 R35, desc[UR52][R4.64] ;  /* 0x0000003404231981 */ /* 0x0000a8000c1e1100 */
[----:B------:R-:W2:Y:S01]  /*1b850*/  LDL R125, [R1+0x25b8] ;  /* 0x0025b800017d7983 */ /* 0x000ea20000100800 */
[----:B------:R-:W-:-:S03]  /*1b860*/  PRMT R42, RZ, 0x7610, R42 ;  /* 0x00007610ff2a7816 */ /* 0x000fc6000000002a */
[----:B------:R-:W2:Y:S01]  /*1b870*/  LDL R128, [R1+0x25b0] ;  /* 0x0025b00001807983 */ /* 0x000ea20000100800 */
[----:B0-----:R-:W-:Y:S02]  /*1b880*/  @P1 IMAD.MOV.U32 R4, RZ, RZ, R15 ;  /* 0x000000ffff041224 */ /* 0x001fe400078e000f */
[----:B------:R-:W-:Y:S01]  /*1b890*/  @P1 IMAD.MOV.U32 R5, RZ, RZ, R48 ;  /* 0x000000ffff051224 */ /* 0x000fe200078e0030 */
[----:B------:R-:W2:Y:S04]  /*1b8a0*/  LDL R47, [R1+0x25b4] ;  /* 0x0025b400012f7983 */ /* 0x000ea80000100800 */
[----:B------:R-:W2:Y:S04]  /*1b8b0*/  LDL R48, [R1+0x25bc] ;  /* 0x0025bc0001307983 */ /* 0x000ea80000100800 */
[----:B------:R0:W2:Y:S04]  /*1b8c0*/  @P1 LDG.E.U8 R12, desc[UR52][R4.64] ;  /* 0x00000034040c1981 */ /* 0x0000a8000c1e1100 */
[----:B------:R-:W-:Y:S01]  /*1b8d0*/  STL [R1+0x5b40], R15 ;  /* 0x005b400f01007387 */ /* 0x000fe20000100800 */
[----:B0-----:R-:W-:-:S02]  /*1b8e0*/  @P0 IMAD.MOV.U32 R4, RZ, RZ, R13 ;  /* 0x000000ffff040224 */ /* 0x001fc400078e000d */
[----:B------:R-:W-:Y:S02]  /*1b8f0*/  @P0 IMAD.MOV.U32 R5, RZ, RZ, R45 ;  /* 0x000000ffff050224 */ /* 0x000fe400078e002d */
[----:B------:R-:W2:Y:S04]  /*1b900*/  LDL R45, [R1+0x25ac] ;  /* 0x0025ac00012d7983 */ /* 0x000ea80000100800 */
[----:B------:R0:W2:Y:S04]  /*1b910*/  @P0 LDG.E.U8 R42, desc[UR52][R4.64] ;  /* 0x00000034042a0981 */ /* 0x0000a8000c1e1100 */
[----:B------:R-:W-:Y:S01]  /*1b920*/  STL [R1+0x5b44], R13 ;  /* 0x005b440d01007387 */ /* 0x000fe20000100800 */
[----:B------:R-:W-:-:S02]  /*1b930*/  PRMT R39, RZ, 0x7610, R39 ;  /* 0x00007610ff277816 */ /* 0x000fc40000000027 */
[----:B------:R-:W-:Y:S01]  /*1b940*/  PRMT R33, RZ, 0x7610, R33 ;  /* 0x00007610ff217816 */ /* 0x000fe20000000021 */
[----:B------:R-:W2:Y:S01]  /*1b950*/  LDL R130, [R1+0x2280] ;  /* 0x0022800001827983 */ /* 0x000ea20000100800 */
[----:B0-----:R-:W-:-:S03]  /*1b960*/  @P0 IMAD.MOV.U32 R4, RZ, RZ, R126 ;  /* 0x000000ffff040224 */ /* 0x001fc600078e007e */
[----:B------:R-:W2:Y:S01]  /*1b970*/  LDL R126, [R1+0x25a8] ;  /* 0x0025a800017e7983 */ /* 0x000ea20000100800 */
[----:B------:R-:W-:Y:S01]  /*1b980*/  @P0 IMAD.MOV.U32 R5, RZ, RZ, R129 ;  /* 0x000000ffff050224 */ /* 0x000fe200078e0081 */
[----:B------:R-:W-:Y:S02]  /*1b990*/  ISETP.GT.AND P1, PT, R0, 0x3, PT ;  /* 0x000000030000780c */ /* 0x000fe40003f24270 */
[----:B------:R-:W-:Y:S01]  /*1b9a0*/  PRMT R11, RZ, 0x7610, R11 ;  /* 0x00007610ff0b7816 */ /* 0x000fe2000000000b */
[----:B------:R-:W2:Y:S04]  /*1b9b0*/  LDL R129, [R1+0x2578] ;  /* 0x0025780001817983 */ /* 0x000ea80000100800 */
[----:B------:R3:W2:Y:S02]  /*1b9c0*/  @P0 LDG.E.U8 R39, desc[UR52][R4.64] ;  /* 0x0000003404270981 */ /* 0x0006a4000c1e1100 */
[----:B---3--:R-:W-:-:S02]  /*1b9d0*/  @P0 IMAD.MOV.U32 R5, RZ, RZ, R51 ;  /* 0x000000ffff050224 */ /* 0x008fc400078e0033 */
[----:B------:R-:W3:Y:S01]  /*1b9e0*/  LDL R51, [R1+0x25a0] ;  /* 0x0025a00001337983 */ /* 0x000ee20000100800 */
[----:B----4-:R-:W-:-:S03]  /*1b9f0*/  @P0 IMAD.MOV.U32 R4, RZ, RZ, R46 ;  /* 0x000000ffff040224 */ /* 0x010fc600078e002e */
[----:B------:R-:W4:Y:S04]  /*1ba00*/  LDL R46, [R1+0x25a4] ;  /* 0x0025a400012e7983 */ /* 0x000f280000100800 */
[----:B------:R0:W4:Y:S02]  /*1ba10*/  @P0 LDG.E.U8 R33, desc[UR52][R4.64] ;  /* 0x0000003404210981 */ /* 0x000124000c1e1100 */
[----:B0-----:R-:W-:Y:S02]  /*1ba20*/  @P0 IMAD.MOV.U32 R4, RZ, RZ, R43 ;  /* 0x000000ffff040224 */ /* 0x001fe400078e002b */
[----:B--2---:R-:W-:Y:S01]  /*1ba30*/  @P0 IMAD.MOV.U32 R5, RZ, RZ, R49 ;  /* 0x000000ffff050224 */ /* 0x004fe200078e0031 */
[----:B------:R-:W2:Y:S04]  /*1ba40*/  LDL R43, [R1+0x259c] ;  /* 0x00259c00012b7983 */ /* 0x000ea80000100800 */
[----:B------:R-:W2:Y:S04]  /*1ba50*/  LDL R49, [R1+0x2598] ;  /* 0x0025980001317983 */ /* 0x000ea80000100800 */
[----:B------:R0:W2:Y:S02]  /*1ba60*/  @P0 LDG.E.U8 R11, desc[UR52][R4.64] ;  /* 0x00000034040b0981 */ /* 0x0000a4000c1e1100 */
[----:B0-----:R-:W-:-:S02]  /*1ba70*/  @P1 IMAD.MOV.U32 R5, RZ, RZ, R127 ;  /* 0x000000ffff051224 */ /* 0x001fc400078e007f */
[----:B------:R-:W2:Y:S01]  /*1ba80*/  LDL R127, [R1+0x2590] ;  /* 0x00259000017f7983 */ /* 0x000ea20000100800 */
[----:B------:R-:W-:Y:S01]  /*1ba90*/  PRMT R22, RZ, 0x7610, R22 ;  /* 0x00007610ff167816 */ /* 0x000fe20000000016 */
[----:B------:R-:W-:Y:S02]  /*1baa0*/  @P1 IMAD.MOV.U32 R4, RZ, RZ, R44 ;  /* 0x000000ffff041224 */ /* 0x000fe400078e002c */
[----:B------:R-:W2:Y:S01]  /*1bab0*/  LDL R44, [R1+0x2594] ;  /* 0x00259400012c7983 */ /* 0x000ea20000100800 */
[----:B------:R-:W-:-:S03]  /*1bac0*/  PRMT R38, RZ, 0x7610, R38 ;  /* 0x00007610ff267816 */ /* 0x000fc60000000026 */
[----:B------:R0:W2:Y:S01]  /*1bad0*/  @P1 LDG.E.U8 R22, desc[UR52][R4.64] ;  /* 0x0000003404161981 */ /* 0x0000a2000c1e1100 */
[----:B------:R-:W-:Y:S02]  /*1bae0*/  PRMT R31, RZ, 0x7610, R31 ;  /* 0x00007610ff1f7816 */ /* 0x000fe4000000001f */
[----:B------:R-:W-:Y:S01]  /*1baf0*/  ISETP.GT.AND P0, PT, R0, 0x4, PT ;  /* 0x000000040000780c */ /* 0x000fe20003f04270 */
[----:B0-----:R-:W-:Y:S02]  /*1bb00*/  @P1 IMAD.MOV.U32 R5, RZ, RZ, R125 ;  /* 0x000000ffff051224 */ /* 0x001fe400078e007d */
[----:B------:R-:W2:Y:S01]  /*1bb10*/  LDL R125, [R1+0x2588] ;  /* 0x00258800017d7983 */ /* 0x000ea20000100800 */
[----:B------:R-:W-:-:S03]  /*1bb20*/  @P1 IMAD.MOV.U32 R4, RZ, RZ, R48 ;  /* 0x000000ffff041224 */ /* 0x000fc600078e0030 */
[----:B------:R-:W2:Y:S04]  /*1bb30*/  LDL R48, [R1+0x258c] ;  /* 0x00258c0001307983 */ /* 0x000ea80000100800 */
[----:B------:R0:W2:Y:S02]  /*1bb40*/  @P1 LDG.E.U8 R38, desc[UR52][R4.64] ;  /* 0x0000003404261981 */ /* 0x0000a4000c1e1100 */
[----:B0-----:R-:W-:Y:S02]  /*1bb50*/  @P1 IMAD.MOV.U32 R4, RZ, RZ, R47 ;  /* 0x000000ffff041224 */ /* 0x001fe400078e002f */
[----:B------:R-:W-:Y:S01]  /*1bb60*/  @P1 IMAD.MOV.U32 R5, RZ, RZ, R128 ;  /* 0x000000ffff051224 */ /* 0x000fe200078e0080 */
[----:B------:R-:W2:Y:S04]  /*1bb70*/  LDL R47, [R1+0x2584] ;  /* 0x00258400012f7983 */ /* 0x000ea80000100800 */
[----:B------:R-:W2:Y:S04]  /*1bb80*/  LDL R128, [R1+0x2580] ;  /* 0x0025800001807983 */ /* 0x000ea80000100800 */
[----:B------:R0:W2:Y:S01]  /*1bb90*/  @P1 LDG.E.U8 R31, desc[UR52][R4.64] ;  /* 0x00000034041f1981 */ /* 0x0000a2000c1e1100 */
[----:B------:R-:W-:Y:S01]  /*1bba0*/  PRMT R10, RZ, 0x7610, R10 ;  /* 0x00007610ff0a7816 */ /* 0x000fe2000000000a */
[----:B0-----:R-:W-:-:S02]  /*1bbb0*/  @P1 IMAD.MOV.U32 R5, RZ, RZ, R126 ;  /* 0x000000ffff051224 */ /* 0x001fc400078e007e */
[----:B------:R-:W2:Y:S01]  /*1bbc0*/  LDL R126, [R1+0x257c] ;  /* 0x00257c00017e7983 */ /* 0x000ea20000100800 */
[----:B------:R-:W-:Y:S01]  /*1bbd0*/  @P1 IMAD.MOV.U32 R4, RZ, RZ, R45 ;  /* 0x000000ffff041224 */ /* 0x000fe200078e002d */
[----:B------:R-:W-:Y:S02]  /*1bbe0*/  PRMT R251, RZ, 0x7610, R251 ;  /* 0x00007610fffb7816 */ /* 0x000fe400000000fb */
[----:B------:R-:W2:Y:S04]  /*1bbf0*/  LDL R45, [R1+0x2574] ;  /* 0x00257400012d7983 */ /* 0x000ea80000100800 */
[----:B------:R3:W2:Y:S02]  /*1bc00*/  @P1 LDG.E.U8 R10, desc[UR52][R4.64] ;  /* 0x00000034040a1981 */ /* 0x0006a4000c1e1100 */
[----:B---3--:R-:W-:-:S02]  /*1bc10*/  @P0 IMAD.MOV.U32 R5, RZ, RZ, R51 ;  /* 0x000000ffff050224 */ /* 0x008fc400078e0033 */
[----:B------:R-:W3:Y:S01]  /*1bc20*/  LDL R51, [R1+0x2570] ;  /* 0x0025700001337983 */ /* 0x000ee20000100800 */
[----:B----4-:R-:W-:Y:S01]  /*1bc30*/  @P0 IMAD.MOV.U32 R4, RZ, RZ, R46 ;  /* 0x000000ffff040224 */ /* 0x010fe200078e002e */
[----:B------:R-:W-:Y:S02]  /*1bc40*/  PRMT R36, RZ, 0x7610, R36 ;  /* 0x00007610ff247816 */ /* 0x000fe40000000024 */
[----:B------:R-:W4:Y:S04]  /*1bc50*/  LDL R46, [R1+0x256c] ;  /* 0x00256c00012e7983 */ /* 0x000f280000100800 */
[----:B------:R2:W4:Y:S02]  /*1bc60*/  @P0 LDG.E.U8 R251, desc[UR52][R4.64] ;  /* 0x0000003404fb0981 */ /* 0x000524000c1e1100 */
[----:B--2---:R-:W-:Y:S01]  /*1bc70*/  @P0 IMAD.MOV.U32 R4, RZ, RZ, R43 ;  /* 0x000000ffff040224 */ /* 0x004fe200078e002b */
[----:B------:R-:W-:Y:S01]  /*1bc80*/  PRMT R28, RZ, 0x7610, R28 ;  /* 0x00007610ff1c7816 */ /* 0x000fe2000000001c */
[----:B------:R-:W2:Y:S01]  /*1bc90*/  LDL R43, [R1+0x2564] ;  /* 0x00256400012b7983 */ /* 0x000ea20000100800 */
[----:B------:R-:W-:-:S03]  /*1bca0*/  @P0 IMAD.MOV.U32 R5, RZ, RZ, R49 ;  /* 0x000000ffff050224 */ /* 0x000fc600078e0031 */
[----:B------:R-:W2:Y:S04]  /*1bcb0*/  LDL R49, [R1+0x2568] ;  /* 0x0025680001317983 */ /* 0x000ea80000100800 */
[----:B------:R0:W2:Y:S02]  /*1bcc0*/  @P0 LDG.E.U8 R36, desc[UR52][R4.64] ;  /* 0x0000003404240981 */ /* 0x0000a4000c1e1100 */
[----:B0-----:R-:W-:Y:S02]  /*1bcd0*/  @P0 IMAD.MOV.U32 R5, RZ, RZ, R127 ;  /* 0x000000ffff050224 */ /* 0x001fe400078e007f */
[----:B------:R-:W2:Y:S01]  /*1bce0*/  LDL R127, [R1+0x2560] ;  /* 0x00256000017f7983 */ /* 0x000ea20000100800 */
[----:B------:R-:W-:Y:S01]  /*1bcf0*/  ISETP.GT.AND P1, PT, R0, 0x5, PT ;  /* 0x000000050000780c */ /* 0x000fe20003f24270 */
[----:B------:R-:W-:Y:S01]  /*1bd00*/  @P0 IMAD.MOV.U32 R4, RZ, RZ, R44 ;  /* 0x000000ffff040224 */ /* 0x000fe200078e002c */
[----:B------:R-:W-:Y:S01]  /*1bd10*/  PRMT R9, RZ, 0x7610, R9 ;  /* 0x00007610ff097816 */ /* 0x000fe20000000009 */
[----:B------:R-:W2:Y:S04]  /*1bd20*/  LDL R44, [R1+0x255c] ;  /* 0x00255c00012c7983 */ /* 0x000ea80000100800 */
[----:B------:R0:W2:Y:S01]  /*1bd30*/  @P0 LDG.E.U8 R28, desc[UR52][R4.64] ;  /* 0x00000034041c0981 */ /* 0x0000a2000c1e1100 */
[----:B------:R-:W-:Y:S01]  /*1bd40*/  PRMT R23, RZ, 0x7610, R23 ;  /* 0x00007610ff177816 */ /* 0x000fe20000000017 */
[----:B0-----:R-:W-:-:S02]  /*1bd50*/  @P0 IMAD.MOV.U32 R5, RZ, RZ, R125 ;  /* 0x000000ffff050224 */ /* 0x001fc400078e007d */
[----:B------:R-:W2:Y:S01]  /*1bd60*/  LDL R125, [R1+0x2558] ;  /* 0x00255800017d7983 */ /* 0x000ea20000100800 */
[----:B------:R-:W-:-:S03]  /*1bd70*/  @P0 IMAD.MOV.U32 R4, RZ, RZ, R48 ;  /* 0x000000ffff040224 */ /* 0x000fc600078e0030 */
[----:B------:R-:W2:Y:S04]  /*1bd80*/  LDL R48, [R1+0x2554] ;  /* 0x0025540001307983 */ /* 0x000ea80000100800 */
[----:B------:R0:W2:Y:S02]  /*1bd90*/  @P0 LDG.E.U8 R9, desc[UR52][R4.64] ;  /* 0x0000003404090981 */ /* 0x0000a4000c1e1100 */
[----:B0-----:R-:W-:Y:S01]  /*1bda0*/  @P1 IMAD.MOV.U32 R4, RZ, RZ, R47 ;  /* 0x000000ffff041224 */ /* 0x001fe200078e002f */
[----:B------:R-:W-:Y:S01]  /*1bdb0*/  PRMT R252, RZ, 0x7610, R252 ;  /* 0x00007610fffc7816 */ /* 0x000fe200000000fc */
[----:B------:R-:W2:Y:S01]  /*1bdc0*/  LDL R47, [R1+0x254c] ;  /* 0x00254c00012f7983 */ /* 0x000ea20000100800 */
[----:B------:R-:W-:-:S03]  /*1bdd0*/  @P1 IMAD.MOV.U32 R5, RZ, RZ, R128 ;  /* 0x000000ffff051224 */ /* 0x000fc600078e0080 */
[----:B------:R-:W2:Y:S04]  /*1bde0*/  LDL R128, [R1+0x2550] ;  /* 0x0025500001807983 */ /* 0x000ea80000100800 */
[----:B------:R0:W2:Y:S02]  /*1bdf0*/  @P1 LDG.E.U8 R23, desc[UR52][R4.64] ;  /* 0x0000003404171981 */ /* 0x0000a4000c1e1100 */
[----:B0-----:R-:W-:Y:S02]  /*1be00*/  @P1 IMAD.MOV.U32 R4, RZ, RZ, R126 ;  /* 0x000000ffff041224 */ /* 0x001fe400078e007e */
[----:B------:R-:W2:Y:S01]  /*1be10*/  LDL R126, [R1+0x2548] ;  /* 0x00254800017e7983 */ /* 0x000ea20000100800 */
[----:B------:R-:W-:Y:S01]  /*1be20*/  @P1 IMAD.MOV.U32 R5, RZ, RZ, R129 ;  /* 0x000000ffff051224 */ /* 0x000fe200078e0081 */
[----:B------:R-:W-:-:S02]  /*1be30*/  PRMT R25, RZ, 0x7610, R25 ;  /* 0x00007610ff197816 */ /* 0x000fc40000000019 */
[----:B------:R-:W-:Y:S01]  /*1be40*/  ISETP.GT.AND P0, PT, R0, 0x6, PT ;  /* 0x000000060000780c */ /* 0x000fe20003f04270 */
[----:B------:R-:W2:Y:S04]  /*1be50*/  LDL R129, [R1+0x2518] ;  /* 0x0025180001817983 */ /* 0x000ea80000100800 */
[----:B------:R3:W2:Y:S02]  /*1be60*/  @P1 LDG.E.U8 R252, desc[UR52][R4.64] ;  /* 0x0000003404fc1981 */ /* 0x0006a4000c1e1100 */
[----:B---3--:R-:W-:Y:S02]  /*1be70*/  @P1 IMAD.MOV.U32 R5, RZ, RZ, R51 ;  /* 0x000000ffff051224 */ /* 0x008fe400078e0033 */
[----:B------:R-:W3:Y:S01]  /*1be80*/  LDL R51, [R1+0x2540] ;  /* 0x0025400001337983 */ /* 0x000ee20000100800 */
[----:B------:R-:W-:-:S03]  /*1be90*/  @P1 IMAD.MOV.U32 R4, RZ, RZ, R45 ;  /* 0x000000ffff041224 */ /* 0x000fc600078e002d */
[----:B------:R-:W3:Y:S01]  /*1bea0*/  LDL R45, [R1+0x2544] ;  /* 0x00254400012d7983 */ /* 0x000ee20000100800 */
[----:B------:R-:W-:-:S03]  /*1beb0*/  PRMT R8, RZ, 0x7610, R8 ;  /* 0x00007610ff087816 */ /* 0x000fc60000000008 */
[----:B------:R4:W3:Y:S02]  /*1bec0*/  @P1 LDG.E.U8 R25, desc[UR52][R4.64] ;  /* 0x0000003404191981 */ /* 0x0008e4000c1e1100 */
[----:B----4-:R-:W-:Y:S02]  /*1bed0*/  @P1 IMAD.MOV.U32 R4, RZ, RZ, R46 ;  /* 0x000000ffff041224 */ /* 0x010fe400078e002e */
[----:B------:R-:W4:Y:S01]  /*1bee0*/  LDL R46, [R1+0x253c] ;  /* 0x00253c00012e7983 */ /* 0x000f220000100800 */
[----:B--2---:R-:W-:-:S03]  /*1bef0*/  @P1 IMAD.MOV.U32 R5, RZ, RZ, R49 ;  /* 0x000000ffff051224 */ /* 0x004fc600078e0031 */
[----:B------:R-:W2:Y:S04]  /*1bf00*/  LDL R49, [R1+0x2538] ;  /* 0x0025380001317983 */ /* 0x000ea80000100800 */
[----:B------:R0:W2:Y:S02]  /*1bf10*/  @P1 LDG.E.U8 R8, desc[UR52][R4.64] ;  /* 0x0000003404081981 */ /* 0x0000a4000c1e1100 */
[----:B0-----:R-:W-:Y:S02]  /*1bf20*/  @P0 IMAD.MOV.U32 R5, RZ, RZ, R127 ;  /* 0x000000ffff050224 */ /* 0x001fe400078e007f */
[----:B------:R-:W2:Y:S01]  /*1bf30*/  LDL R127, [R1+0x2530] ;  /* 0x00253000017f7983 */ /* 0x000ea20000100800 */
[----:B------:R-:W-:Y:S01]  /*1bf40*/  PRMT R245, RZ, 0x7610, R245 ;  /* 0x00007610fff57816 */ /* 0x000fe200000000f5 */
[----:B------:R-:W-:-:S02]  /*1bf50*/  @P0 IMAD.MOV.U32 R4, RZ, RZ, R43 ;  /* 0x000000ffff040224 */ /* 0x000fc400078e002b */
[----:B------:R-:W2:Y:S01]  /*1bf60*/  LDL R43, [R1+0x2534] ;  /* 0x00253400012b7983 */ /* 0x000ea20000100800 */
[----:B------:R-:W-:-:S03]  /*1bf70*/  PRMT R248, RZ, 0x7610, R248 ;  /* 0x00007610fff87816 */ /* 0x000fc600000000f8 */
[----:B------:R0:W2:Y:S01]  /*1bf80*/  @P0 LDG.E.U8 R245, desc[UR52][R4.64] ;  /* 0x0000003404f50981 */ /* 0x0000a2000c1e1100 */
[----:B------:R-:W-:Y:S01]  /*1bf90*/  PRMT R249, RZ, 0x7610, R249 ;  /* 0x00007610fff97816 */ /* 0x000fe200000000f9 */
[----:B0-----:R-:W-:Y:S02]  /*1bfa0*/  @P0 IMAD.MOV.U32 R4, RZ, RZ, R44 ;  /* 0x000000ffff040224 */ /* 0x001fe400078e002c */
[----:B------:R-:W2:Y:S01]  /*1bfb0*/  LDL R44, [R1+0x252c] ;  /* 0x00252c00012c7983 */ /* 0x000ea20000100800 */
[----:B------:R-:W-:-:S03]  /*1bfc0*/  @P0 IMAD.MOV.U32 R5, RZ, RZ, R125 ;  /* 0x000000ffff050224 */ /* 0x000fc600078e007d */
[----:B------:R-:W2:Y:S04]  /*1bfd0*/  LDL R125, [R1+0x2528] ;  /* 0x00252800017d7983 */ /* 0x000ea80000100800 */
[----:B------:R0:W2:Y:S01]  /*1bfe0*/  @P0 LDG.E.U8 R248, desc[UR52][R4.64] ;  /* 0x0000003404f80981 */ /* 0x0000a2000c1e1100 */
[----:B------:R-:W-:Y:S01]  /*1bff0*/  ISETP.GT.AND P1, PT, R0, 0x7, PT ;  /* 0x000000070000780c */ /* 0x000fe20003f24270 */
[----:B0-----:R-:W-:Y:S02]  /*1c000*/  @P0 IMAD.MOV.U32 R4, RZ, RZ, R48 ;  /* 0x000000ffff040224 */ /* 0x001fe400078e0030 */
[----:B------:R-:W2:Y:S01]  /*1c010*/  LDL R48, [R1+0x2524] ;  /* 0x0025240001307983 */ /* 0x000ea20000100800 */
[----:B------:R-:W-:Y:S01]  /*1c020*/  PRMT R250, RZ, 0x7610, R250 ;  /* 0x00007610fffa7816 */ /* 0x000fe200000000fa */
[----:B------:R-:W-:-:S02]  /*1c030*/  @P0 IMAD.MOV.U32 R5, RZ, RZ, R128 ;  /* 0x000000ffff050224 */ /* 0x000fc400078e0080 */
[----:B------:R-:W2:Y:S04]  /*1c040*/  LDL R128, [R1+0x2520] ;  /* 0x0025200001807983 */ /* 0x000ea80000100800 */
[----:B------:R0:W2:Y:S02]  /*1c050*/  @P0 LDG.E.U8 R249, desc[UR52][R4.64] ;  /* 0x0000003404f90981 */ /* 0x0000a4000c1e1100 */
[----:B0-----:R-:W-:Y:S02]  /*1c060*/  @P0 IMAD.MOV.U32 R5, RZ, RZ, R126 ;  /* 0x000000ffff050224 */ /* 0x001fe400078e007e */
[----:B------:R-:W2:Y:S01]  /*1c070*/  LDL R126, [R1+0x251c] ;  /* 0x00251c00017e7983 */ /* 0x000ea20000100800 */
[----:B------:R-:W-:Y:S01]  /*1c080*/  @P0 IMAD.MOV.U32 R4, RZ, RZ, R47 ;  /* 0x000000ffff040224 */ /* 0x000fe200078e002f */
[----:B------:R-:W-:-:S02]  /*1c090*/  PRMT R153, RZ, 0x7610, R153 ;  /* 0x00007610ff997816 */ /* 0x000fc40000000099 */
[----:B------:R-:W2:Y:S04]  /*1c0a0*/  LDL R47, [R1+0x2514] ;  /* 0x00251400012f7983 */ /* 0x000ea80000100800 */
[----:B------:R3:W2:Y:S02]  /*1c0b0*/  @P0 LDG.E.U8 R250, desc[UR52][R4.64] ;  /* 0x0000003404fa0981 */ /* 0x0006a4000c1e1100 */
[----:B---3--:R-:W-:Y:S02]  /*1c0c0*/  @P1 IMAD.MOV.U32 R5, RZ, RZ, R51 ;  /* 0x000000ffff051224 */ /* 0x008fe400078e0033 */
[----:B------:R-:W3:Y:S01]  /*1c0d0*/  LDL R51, [R1+0x2510] ;  /* 0x0025100001337983 */ /* 0x000ee20000100800 */
[----:B------:R-:W-:Y:S01]  /*1c0e0*/  @P1 IMAD.MOV.U32 R4, RZ, RZ, R45 ;  /* 0x000000ffff041224 */ /* 0x000fe200078e002d */
[----:B------:R-:W-:-:S02]  /*1c0f0*/  PRMT R244, RZ, 0x7610, R244 ;  /* 0x00007610fff47816 */ /* 0x000fc400000000f4 */
[----:B------:R-:W3:Y:S04]  /*1c100*/  LDL R45, [R1+0x250c] ;  /* 0x00250c00012d7983 */ /* 0x000ee80000100800 */
[----:B------:R4:W3:Y:S02]  /*1c110*/  @P1 LDG.E.U8 R153, desc[UR52][R4.64] ;  /* 0x0000003404991981 */ /* 0x0008e4000c1e1100 */
[----:B----4-:R-:W-:Y:S01]  /*1c120*/  @P1 IMAD.MOV.U32 R4, RZ, RZ, R46 ;  /* 0x000000ffff041224 */ /* 0x010fe200078e002e */
[----:B------:R-:W-:Y:S01]  /*1c130*/  PRMT R246, RZ, 0x7610, R246 ;  /* 0x00007610fff67816 */ /* 0x000fe200000000f6 */
[----:B------:R-:W4:Y:S01]  /*1c140*/  LDL R46, [R1+0x2504] ;  /* 0x00250400012e7983 */ /* 0x000f220000100800 */
[----:B--2---:R-:W-:-:S03]  /*1c150*/  @P1 IMAD.MOV.U32 R5, RZ, RZ, R49 ;  /* 0x000000ffff051224 */ /* 0x004fc600078e0031 */
[----:B------:R-:W2:Y:S04]  /*1c160*/  LDL R49, [R1+0x2508] ;  /* 0x0025080001317983 */ /* 0x000ea80000100800 */
[----:B------:R0:W4:Y:S02]  /*1c170*/  @P1 LDG.E.U8 R244, desc[UR52][R4.64] ;  /* 0x0000003404f41981 */ /* 0x000124000c1e1100 */
[----:B0-----:R-:W-:Y:S02]  /*1c180*/  @P1 IMAD.MOV.U32 R5, RZ, RZ, R127 ;  /* 0x000000ffff051224 */ /* 0x001fe400078e007f */
[----:B------:R-:W4:Y:S01]  /*1c190*/  LDL R127, [R1+0x2500] ;  /* 0x00250000017f7983 */ /* 0x000f220000100800 */
[----:B------:R-:W-:Y:S01]  /*1c1a0*/  ISETP.GT.AND P0, PT, R0, 0x8, PT ;  /* 0x000000080000780c */ /* 0x000fe20003f04270 */
[----:B------:R-:W-:Y:S01]  /*1c1b0*/  @P1 IMAD.MOV.U32 R4, RZ, RZ, R43 ;  /* 0x000000ffff041224 */ /* 0x000fe200078e002b */
[----:B------:R-:W-:Y:S01]  /*1c1c0*/  PRMT R247, RZ, 0x7610, R247 ;  /* 0x00007610fff77816 */ /* 0x000fe200000000f7 */
[----:B------:R-:W4:Y:S04]  /*1c1d0*/  LDL R43, [R1+0x24fc] ;  /* 0x0024fc00012b7983 */ /* 0x000f280000100800 */
[----:B------:R0:W4:Y:S01]  /*1c1e0*/  @P1 LDG.E.U8 R246, desc[UR52][R4.64] ;  /* 0x0000003404f61981 */ /* 0x000122000c1e1100 */
[----:B------:R-:W-:Y:S01]  /*1c1f0*/  PRMT R239, RZ, 0x7610, R239 ;  /* 0x00007610ffef7816 */ /* 0x000fe200000000ef */
[----:B0-----:R-:W-:-:S02]  /*1c200*/  @P1 IMAD.MOV.U32 R4, RZ, RZ, R44 ;  /* 0x000000ffff041224 */ /* 0x001fc400078e002c */
[----:B------:R-:W4:Y:S01]  /*1c210*/  LDL R44, [R1+0x24f4] ;  /* 0x0024f400012c7983 */ /* 0x000f220000100800 */
[----:B------:R-:W-:-:S03]  /*1c220*/  @P1 IMAD.MOV.U32 R5, RZ, RZ, R125 ;  /* 0x000000ffff051224 */ /* 0x000fc600078e007d */
[----:B------:R-:W4:Y:S04]  /*1c230*/  LDL R125, [R1+0x24f8] ;  /* 0x0024f800017d7983 */ /* 0x000f280000100800 */
[----:B------:R0:W4:Y:S02]  /*1c240*/  @P1 LDG.E.U8 R247, desc[UR52][R4.64] ;  /* 0x0000003404f71981 */ /* 0x000124000c1e1100 */
[----:B0-----:R-:W-:Y:S01]  /*1c250*/  @P0 IMAD.MOV.U32 R4, RZ, RZ, R48 ;  /* 0x000000ffff040224 */ /* 0x001fe200078e0030 */
[----:B------:R-:W-:Y:S01]  /*1c260*/  PRMT R241, RZ, 0x7610, R241 ;  /* 0x00007610fff17816 */ /* 0x000fe200000000f1 */
[----:B------:R-:W4:Y:S01]  /*1c270*/  LDL R48, [R1+0x24ec] ;  /* 0x0024ec0001307983 */ /* 0x000f220000100800 */
[----:B------:R-:W-:-:S03]  /*1c280*/  @P0 IMAD.MOV.U32 R5, RZ, RZ, R128 ;  /* 0x000000ffff050224 */ /* 0x000fc600078e0080 */
[----:B------:R-:W4:Y:S04]  /*1c290*/  LDL R128, [R1+0x24f0] ;  /* 0x0024f00001807983 */ /* 0x000f280000100800 */
[----:B------:R0:W4:Y:S02]  /*1c2a0*/  @P0 LDG.E.U8 R239, desc[UR52][R4.64] ;  /* 0x0000003404ef0981 */ /* 0x000124000c1e1100 */
[----:B0-----:R-:W-:Y:S02]  /*1c2b0*/  @P0 IMAD.MOV.U32 R4, RZ, RZ, R126 ;  /* 0x000000ffff040224 */ /* 0x001fe400078e007e */
[----:B------:R-:W4:Y:S01]  /*1c2c0*/  LDL R126, [R1+0x24e8] ;  /* 0x0024e800017e7983 */ /* 0x000f220000100800 */
[----:B------:R-:W-:Y:S01]  /*1c2d0*/  @P0 IMAD.MOV.U32 R5, RZ, RZ, R129 ;  /* 0x000000ffff050224 */ /* 0x000fe200078e0081 */
[----:B------:R-:W-:-:S02]  /*1c2e0*/  PRMT R242, RZ, 0x7610, R242 ;  /* 0x00007610fff27816 */ /* 0x000fc400000000f2 */
[----:B------:R-:W-:Y:S01]  /*1c2f0*/  ISETP.GT.AND P1, PT, R0, 0x9, PT ;  /* 0x000000090000780c */ /* 0x000fe20003f24270 */
[----:B------:R-:W4:Y:S04]  /*1c300*/  LDL R129, [R1+0x24b8] ;  /* 0x0024b80001817983 */ /* 0x000f280000100800 */
[----:B------:R3:W4:Y:S02]  /*1c310*/  @P0 LDG.E.U8 R241, desc[UR52][R4.64] ;  /* 0x0000003404f10981 */ /* 0x000724000c1e1100 */
[----:B---3--:R-:W-:Y:S02]  /*1c320*/  @P0 IMAD.MOV.U32 R5, RZ, RZ, R51 ;  /* 0x000000ffff050224 */ /* 0x008fe400078e0033 */
[----:B------:R-:W3:Y:S01]  /*1c330*/  LDL R51, [R1+0x24e0] ;  /* 0x0024e00001337983 */ /* 0x000ee20000100800 */
[----:B------:R-:W-:-:S03]  /*1c340*/  @P0 IMAD.MOV.U32 R4, RZ, RZ, R47 ;  /* 0x000000ffff040224 */ /* 0x000fc600078e002f */
[----:B------:R-:W3:Y:S01]  /*1c350*/  LDL R47, [R1+0x24e4] ;  /* 0x0024e400012f7983 */ /* 0x000ee20000100800 */
[----:B------:R-:W-:-:S03]  /*1c360*/  PRMT R243, RZ, 0x7610, R243 ;  /* 0x00007610fff37816 */ /* 0x000fc600000000f3 */
[----:B------:R0:W3:Y:S02]  /*1c370*/  @P0 LDG.E.U8 R242, desc[UR52][R4.64] ;  /* 0x0000003404f20981 */ /* 0x0000e4000c1e1100 */
[----:B0-----:R-:W-:Y:S02]  /*1c380*/  @P0 IMAD.MOV.U32 R4, RZ, RZ, R45 ;  /* 0x000000ffff040224 */ /* 0x001fe400078e002d */
[----:B------:R-:W3:Y:S01]  /*1c390*/  LDL R45, [R1+0x24dc] ;  /* 0x0024dc00012d7983 */ /* 0x000ee20000100800 */
[----:B--2---:R-:W-:-:S03]  /*1c3a0*/  @P0 IMAD.MOV.U32 R5, RZ, RZ, R49 ;  /* 0x000000ffff050224 */ /* 0x004fc600078e0031 */
[----:B------:R-:W2:Y:S04]  /*1c3b0*/  LDL R49, [R1+0x24d8] ;  /* 0x0024d80001317983 */ /* 0x000ea80000100800 */
[----:B------:R4:W2:Y:S02]  /*1c3c0*/  @P0 LDG.E.U8 R243, desc[UR52][R4.64] ;  /* 0x0000003404f30981 */ /* 0x0008a4000c1e1100 */
[----:B----4-:R-:W-:Y:S02]  /*1c3d0*/  @P1 IMAD.MOV.U32 R5, RZ, RZ, R127 ;  /* 0x000000ffff051224 */ /* 0x010fe400078e007f */
[----:B------:R-:W4:Y:S01]  /*1c3e0*/  LDL R127, [R1+0x24d0] ;  /* 0x0024d000017f7983 */ /* 0x000f220000100800 */
[----:B------:R-:W-:Y:S01]  /*1c3f0*/  PRMT R154, RZ, 0x7610, R154 ;  /* 0x00007610ff9a7816 */ /* 0x000fe2000000009a */
[----:B------:R-:W-:-:S02]  /*1c400*/  @P1 IMAD.MOV.U32 R4, RZ, RZ, R46 ;  /* 0x000000ffff041224 */ /* 0x000fc400078e002e */
[----:B------:R-:W4:Y:S01]  /*1c410*/  LDL R46, [R1+0x24d4] ;  /* 0x0024d400012e7983 */ /* 0x000f220000100800 */
[----:B------:R-:W-:-:S03]  /*1c420*/  PRMT R237, RZ, 0x7610, R237 ;  /* 0x00007610ffed7816 */ /* 0x000fc600000000ed */
[----:B------:R0:W4:Y:S01]  /*1c430*/  @P1 LDG.E.U8 R154, desc[UR52][R4.64] ;  /* 0x00000034049a1981 */ /* 0x000122000c1e1100 */
[----:B------:R-:W-:Y:S01]  /*1c440*/  PRMT R238, RZ, 0x7610, R238 ;  /* 0x00007610ffee7816 */ /* 0x000fe200000000ee */
[----:B0-----:R-:W-:Y:S02]  /*1c450*/  @P1 IMAD.MOV.U32 R4, RZ, RZ, R43 ;  /* 0x000000ffff041224 */ /* 0x001fe400078e002b */
[----:B------:R-:W4:Y:S01]  /*1c460*/  LDL R43, [R1+0x24cc] ;  /* 0x0024cc00012b7983 */ /* 0x000f220000100800 */
[----:B------:R-:W-:-:S03]  /*1c470*/  @P1 IMAD.MOV.U32 R5, RZ, RZ, R125 ;  /* 0x000000ffff051224 */ /* 0x000fc600078e007d */
[----:B------:R-:W4:Y:S04]  /*1c480*/  LDL R125, [R1+0x24c8] ;  /* 0x0024c800017d7983 */ /* 0x000f280000100800 */
[----:B------:R0:W4:Y:S01]  /*1c490*/  @P1 LDG.E.U8 R237, desc[UR52][R4.64] ;  /* 0x0000003404ed1981 */ /* 0x000122000c1e1100 */
[----:B------:R-:W-:Y:S01]  /*1c4a0*/  ISETP.GT.AND P0, PT, R0, 0xa, PT ;  /* 0x0000000a0000780c */ /* 0x000fe20003f04270 */
[----:B0-----:R-:W-:Y:S02]  /*1c4b0*/  @P1 IMAD.MOV.U32 R4, RZ, RZ, R44 ;  /* 0x000000ffff041224 */ /* 0x001fe400078e002c */
[----:B------:R-:W4:Y:S01]  /*1c4c0*/  LDL R44, [R1+0x24c4] ;  /* 0x0024c400012c7983 */ /* 0x000f220000100800 */
[----:B------:R-:W-:Y:S01]  /*1c4d0*/  PRMT R240, RZ, 0x7610, R240 ;  /* 0x00007610fff07816 */ /* 0x000fe200000000f0 */
[----:B------:R-:W-:-:S02]  /*1c4e0*/  @P1 IMAD.MOV.U32 R5, RZ, RZ, R128 ;  /* 0x000000ffff051224 */ /* 0x000fc400078e0080 */
[----:B------:R-:W4:Y:S04]  /*1c4f0*/  LDL R128, [R1+0x24c0] ;  /* 0x0024c00001807983 */ /* 0x000f280000100800 */
[----:B------:R0:W4:Y:S02]  /*1c500*/  @P1 LDG.E.U8 R238, desc[UR52][R4.64] ;  /* 0x0000003404ee1981 */ /* 0x000124000c1e1100 */
[----:B0-----:R-:W-:Y:S02]  /*1c510*/  @P1 IMAD.MOV.U32 R5, RZ, RZ, R126 ;  /* 0x000000ffff051224 */ /* 0x001fe400078e007e */
[----:B------:R-:W4:Y:S01]  /*1c520*/  LDL R126, [R1+0x24bc] ;  /* 0x0024bc00017e7983 */ /* 0x000f220000100800 */
[----:B------:R-:W-:Y:S01]  /*1c530*/  @P1 IMAD.MOV.U32 R4, RZ, RZ, R48 ;  /* 0x000000ffff041224 */ /* 0x000fe200078e0030 */
[----:B------:R-:W-:-:S02]  /*1c540*/  PRMT R233, RZ, 0x7610, R233 ;  /* 0x00007610ffe97816 */ /* 0x000fc400000000e9 */
[----:B------:R-:W4:Y:S04]  /*1c550*/  LDL R48, [R1+0x24b4] ;  /* 0x0024b40001307983 */ /* 0x000f280000100800 */
[----:B------:R3:W4:Y:S02]  /*1c560*/  @P1 LDG.E.U8 R240, desc[UR52][R4.64] ;  /* 0x0000003404f01981 */ /* 0x000724000c1e1100 */
[----:B---3--:R-:W-:Y:S02]  /*1c570*/  @P0 IMAD.MOV.U32 R5, RZ, RZ, R51 ;  /* 0x000000ffff050224 */ /* 0x008fe400078e0033 */
[----:B------:R-:W3:Y:S01]  /*1c580*/  LDL R51, [R1+0x24b0] ;  /* 0x0024b00001337983 */ /* 0x000ee20000100800 */
[----:B------:R-:W-:Y:S01]  /*1c590*/  @P0 IMAD.MOV.U32 R4, RZ, RZ, R47 ;  /* 0x000000ffff040224 */ /* 0x000fe200078e002f */
[----:B------:R-:W-:-:S02]  /*1c5a0*/  PRMT R234, RZ, 0x7610, R234 ;  /* 0x00007610ffea7816 */ /* 0x000fc400000000ea */
[----:B------:R-:W3:Y:S04]  /*1c5b0*/  LDL R47, [R1+0x24ac] ;  /* 0x0024ac00012f7983 */ /* 0x000ee80000100800 */
[----:B------:R0:W3:Y:S02]  /*1c5c0*/  @P0 LDG.E.U8 R233, desc[UR52][R4.64] ;  /* 0x0000003404e90981 */ /* 0x0000e4000c1e1100 */
[----:B0-----:R-:W-:Y:S01]  /*1c5d0*/  @P0 IMAD.MOV.U32 R4, RZ, RZ, R45 ;  /* 0x000000ffff040224 */ /* 0x001fe200078e002d */
[----:B------:R-:W-:Y:S01]  /*1c5e0*/  PRMT R235, RZ, 0x7610, R235 ;  /* 0x00007610ffeb7816 */ /* 0x000fe200000000eb */
[----:B------:R-:W3:Y:S01]  /*1c5f0*/  LDL R45, [R1+0x24a4] ;  /* 0x0024a400012d7983 */ /* 0x000ee20000100800 */
[----:B--2---:R-:W-:-:S03]  /*1c600*/  @P0 IMAD.MOV.U32 R5, RZ, RZ, R49 ;  /* 0x000000ffff050224 */ /* 0x004fc600078e0031 */
[----:B------:R-:W2:Y:S04]  /*1c610*/  LDL R49, [R1+0x24a8] ;  /* 0x0024a80001317983 */ /* 0x000ea80000100800 */
[----:B------:R4:W2:Y:S02]  /*1c620*/  @P0 LDG.E.U8 R234, desc[UR52][R4.64] ;  /* 0x0000003404ea0981 */ /* 0x0008a4000c1e1100 */
[----:B----4-:R-:W-:Y:S02]  /*1c630*/  @P0 IMAD.MOV.U32 R5, RZ, RZ, R127 ;  /* 0x000000ffff050224 */ /* 0x010fe400078e007f */
        /* <DEDUP_REMOVED lines=58> */
[----:B------:R-:W-:-:S03]  /*1c9e0*/  @P0 IMAD.MOV.U32 R4, RZ, RZ, R44 ;  /* 0x000000ffff040224 */ /* 0x000fc600078e002c */
[----:B------:R-:W4:Y:S04]  /*1c9f0*/  LDL R44, [R1+0x2454] ;  /* 0x00245400012c7983 */ /* 0x000f280000100800 */
[----:B------:R3:W4:Y:S01]  /*1ca00*/  @P0 LDG.E.U8 R228, desc[UR52][R4.64] ;  /* 0x0000003404e40981 */ /* 0x000722000c1e1100 */
[----:B------:R-:W-:Y:S01]  /*1ca10*/  PRMT R221, RZ, 0x7610, R221 ;  /* 0x00007610ffdd7816 */ /* 0x000fe200000000dd */
[----:B---3--:R-:W-:Y:S02]  /*1ca20*/  @P1 IMAD.MOV.U32 R5, RZ, RZ, R51 ;  /* 0x000000ffff051224 */ /* 0x008fe400078e0033 */
[----:B------:R-:W3:Y:S01]  /*1ca30*/  LDL R51, [R1+0x2450] ;  /* 0x0024500001337983 */ /* 0x000ee20000100800 */
[----:B------:R-:W-:-:S03]  /*1ca40*/  @P1 IMAD.MOV.U32 R4, RZ, RZ, R48 ;  /* 0x000000ffff041224 */ /* 0x000fc600078e0030 */
[----:B------:R-:W3:Y:S01]  /*1ca50*/  LDL R48, [R1+0x244c] ;  /* 0x00244c0001307983 */ /* 0x000ee20000100800 */
[----:B------:R-:W-:-:S03]  /*1ca60*/  PRMT R222, RZ, 0x7610, R222 ;  /* 0x00007610ffde7816 */ /* 0x000fc600000000de */
        /* <DEDUP_REMOVED lines=33> */
[----:B0-----:R-:W-:Y:S02]  /*1cc80*/  @P0 IMAD.MOV.U32 R4, RZ, RZ, R44 ;  /* 0x000000ffff040224 */ /* 0x001fe400078e002c */
[----:B---3--:R-:W-:Y:S01]  /*1cc90*/  @P0 IMAD.MOV.U32 R5, RZ, RZ, R51 ;  /* 0x000000ffff050224 */ /* 0x008fe200078e0033 */
[----:B------:R-:W3:Y:S04]  /*1cca0*/  LDL R44, [R1+0x2424] ;  /* 0x00242400012c7983 */ /* 0x000ee80000100800 */
[----:B------:R-:W3:Y:S04]  /*1ccb0*/  LDL R51, [R1+0x2420] ;  /* 0x0024200001337983 */ /* 0x000ee80000100800 */
[----:B------:R0:W3:Y:S01]  /*1ccc0*/  @P0 LDG.E.U8 R218, desc[UR52][R4.64] ;  /* 0x0000003404da0981 */ /* 0x0000e2000c1e1100 */
[----:B------:R-:W-:Y:S01]  /*1ccd0*/  PRMT R220, RZ, 0x7610, R220 ;  /* 0x00007610ffdc7816 */ /* 0x000fe200000000dc */
[----:B0-----:R-:W-:-:S02]  /*1cce0*/  @P0 IMAD.MOV.U32 R4, RZ, RZ, R48 ;  /* 0x000000ffff040224 */ /* 0x001fc400078e0030 */
        /* <DEDUP_REMOVED lines=29> */
[----:B------:R3:W4:Y:S01]  /*1cec0*/  @P1 LDG.E.U8 R213, desc[UR52][R4.64] ;  /* 0x0000003404d51981 */ /* 0x000722000c1e1100 */
[----:B------:R-:W-:Y:S01]  /*1ced0*/  PRMT R215, RZ, 0x7610, R215 ;  /* 0x00007610ffd77816 */ /* 0x000fe200000000d7 */
[----:B---3--:R-:W-:Y:S02]  /*1cee0*/  @P0 IMAD.MOV.U32 R4, RZ, RZ, R44 ;  /* 0x000000ffff040224 */ /* 0x008fe400078e002c */
[----:B------:R-:W3:Y:S01]  /*1cef0*/  LDL R44, [R1+0x23ec] ;  /* 0x0023ec00012c7983 */ /* 0x000ee20000100800 */
[----:B------:R-:W-:-:S03]  /*1cf00*/  @P0 IMAD.MOV.U32 R5, RZ, RZ, R51 ;  /* 0x000000ffff050224 */ /* 0x000fc600078e0033 */
[----:B------:R-:W3:Y:S04]  /*1cf10*/  LDL R51, [R1+0x23f0] ;  /* 0x0023f00001337983 */ /* 0x000ee80000100800 */
[----:B------:R0:W3:Y:S02]  /*1cf20*/  @P0 LDG.E.U8 R214, desc[UR52][R4.64] ;  /* 0x0000003404d60981 */ /* 0x0000e4000c1e1100 */
[----:B0-----:R-:W-:Y:S02]  /*1cf30*/  @P0 IMAD.MOV.U32 R4, RZ, RZ, R48 ;  /* 0x000000ffff040224 */ /* 0x001fe400078e0030 */
[----:B------:R-:W3:Y:S01]  /*1cf40*/  LDL R48, [R1+0x23e8] ;  /* 0x0023e80001307983 */ /* 0x000ee20000100800 */
[----:B--2---:R-:W-:Y:S01]  /*1cf50*/  @P0 IMAD.MOV.U32 R5, RZ, RZ, R49 ;  /* 0x000000ffff050224 */ /* 0x004fe200078e0031 */
[----:B------:R-:W-:-:S02]  /*1cf60*/  PRMT R217, RZ, 0x7610, R217 ;  /* 0x00007610ffd97816 */ /* 0x000fc400000000d9 */
[----:B------:R-:W2:Y:S04]  /*1cf70*/  LDL R49, [R1+0x23e4] ;  /* 0x0023e40001317983 */ /* 0x000ea80000100800 */
[----:B------:R4:W2:Y:S02]  /*1cf80*/  @P0 LDG.E.U8 R215, desc[UR52][R4.64] ;  /* 0x0000003404d70981 */ /* 0x0008a4000c1e1100 */
[----:B----4-:R-:W-:Y:S02]  /*1cf90*/  @P0 IMAD.MOV.U32 R5, RZ, RZ, R127 ;  /* 0x000000ffff050224 */ /* 0x010fe400078e007f */
[----:B------:R-:W4:Y:S01]  /*1cfa0*/  LDL R127, [R1+0x23e0] ;  /* 0x0023e000017f7983 */ /* 0x000f220000100800 */
        /* <DEDUP_REMOVED lines=24> */
[----:B0-----:R-:W-:Y:S02]  /*1d130*/  @P1 IMAD.MOV.U32 R4, RZ, RZ, R43 ;  /* 0x000000ffff041224 */ /* 0x001fe400078e002b */
[----:B------:R-:W2:Y:S01]  /*1d140*/  LDL R43, [R1+0x23c4] ;  /* 0x0023c400012b7983 */ /* 0x000ea20000100800 */
[----:B---3--:R-:W-:-:S03]  /*1d150*/  @P1 IMAD.MOV.U32 R5, RZ, RZ, R51 ;  /* 0x000000ffff051224 */ /* 0x008fc600078e0033 */
[----:B------:R-:W3:Y:S04]  /*1d160*/  LDL R51, [R1+0x23c0] ;  /* 0x0023c00001337983 */ /* 0x000ee80000100800 */
[----:B------:R0:W3:Y:S01]  /*1d170*/  @P1 LDG.E.U8 R210, desc[UR52][R4.64] ;  /* 0x0000003404d21981 */ /* 0x0000e2000c1e1100 */
[----:B------:R-:W-:Y:S01]  /*1d180*/  PRMT R212, RZ, 0x7610, R212 ;  /* 0x00007610ffd47816 */ /* 0x000fe200000000d4 */
[----:B0-----:R-:W-:Y:S02]  /*1d190*/  @P1 IMAD.MOV.U32 R5, RZ, RZ, R48 ;  /* 0x000000ffff051224 */ /* 0x001fe400078e0030 */
[----:B------:R-:W3:Y:S01]  /*1d1a0*/  LDL R48, [R1+0x23b8] ;  /* 0x0023b80001307983 */ /* 0x000ee20000100800 */
[----:B------:R-:W-:-:S03]  /*1d1b0*/  @P1 IMAD.MOV.U32 R4, RZ, RZ, R44 ;  /* 0x000000ffff041224 */ /* 0x000fc600078e002c */
[----:B------:R-:W3:Y:S04]  /*1d1c0*/  LDL R44, [R1+0x23bc] ;  /* 0x0023bc00012c7983 */ /* 0x000ee80000100800 */
[----:B------:R4:W3:Y:S02]  /*1d1d0*/  @P1 LDG.E.U8 R212, desc[UR52][R4.64] ;  /* 0x0000003404d41981 */ /* 0x0008e4000c1e1100 */
[----:B----4-:R-:W-:Y:S02]  /*1d1e0*/  @P0 IMAD.MOV.U32 R5, RZ, RZ, R127 ;  /* 0x000000ffff050224 */ /* 0x010fe400078e007f */
[----:B------:R-:W4:Y:S01]  /*1d1f0*/  LDL R127, [R1+0x23b0] ;  /* 0x0023b000017f7983 */ /* 0x000f220000100800 */
[----:B------:R-:W-:Y:S01]  /*1d200*/  PRMT R203, RZ, 0x7610, R203 ;  /* 0x00007610ffcb7816 */ /* 0x000fe200000000cb */
[----:B--2---:R-:W-:-:S02]  /*1d210*/  @P0 IMAD.MOV.U32 R4, RZ, RZ, R49 ;  /* 0x000000ffff040224 */ /* 0x004fc400078e0031 */
        /* <DEDUP_REMOVED lines=22> */
[----:B0-----:R-:W-:Y:S01]  /*1d380*/  @P1 IMAD.MOV.U32 R4, RZ, RZ, R43 ;  /* 0x000000ffff041224 */ /* 0x001fe200078e002b */
[----:B------:R-:W-:Y:S01]  /*1d390*/  PRMT R200, RZ, 0x7610, R200 ;  /* 0x00007610ffc87816 */ /* 0x000fe200000000c8 */
[----:B------:R-:W2:Y:S01]  /*1d3a0*/  LDL R43, [R1+0x238c] ;  /* 0x00238c00012b7983 */ /* 0x000ea20000100800 */
[----:B---3--:R-:W-:-:S03]  /*1d3b0*/  @P1 IMAD.MOV.U32 R5, RZ, RZ, R51 ;  /* 0x000000ffff051224 */ /* 0x008fc600078e0033 */
[----:B------:R-:W3:Y:S04]  /*1d3c0*/  LDL R51, [R1+0x2390] ;  /* 0x0023900001337983 */ /* 0x000ee80000100800 */
[----:B------:R0:W3:Y:S02]  /*1d3d0*/  @P1 LDG.E.U8 R199, desc[UR52][R4.64] ;  /* 0x0000003404c71981 */ /* 0x0000e4000c1e1100 */
        /* <DEDUP_REMOVED lines=8> */
[----:B--2---:R-:W-:Y:S01]  /*1d460*/  @P1 IMAD.MOV.U32 R4, RZ, RZ, R49 ;  /* 0x000000ffff041224 */ /* 0x004fe200078e0031 */
[----:B------:R-:W-:Y:S01]  /*1d470*/  ISETP.GT.AND P0, PT, R0, 0x14, PT ;  /* 0x000000140000780c */ /* 0x000fe20003f04270 */
        /* <DEDUP_REMOVED lines=33> */
[----:B0-----:R-:W-:Y:S02]  /*1d690*/  @P1 IMAD.MOV.U32 R4, RZ, RZ, R44 ;  /* 0x000000ffff041224 */ /* 0x001fe400078e002c */
[----:B------:R-:W3:Y:S01]  /*1d6a0*/  LDL R44, [R1+0x2354] ;  /* 0x00235400012c7983 */ /* 0x000ee20000100800 */
[----:B----4-:R-:W-:-:S03]  /*1d6b0*/  @P1 IMAD.MOV.U32 R5, RZ, RZ, R127 ;  /* 0x000000ffff051224 */ /* 0x010fc600078e007f */
[----:B------:R-:W4:Y:S01]  /*1d6c0*/  LDL R127, [R1+0x2350] ;  /* 0x00235000017f7983 */ /* 0x000f220000100800 */
[----:B------:R-:W-:Y:S02]  /*1d6d0*/  PRMT R191, RZ, 0x7610, R191 ;  /* 0x00007610ffbf7816 */ /* 0x000fe400000000bf */
[----:B------:R-:W-:-:S04]  /*1d6e0*/  PRMT R192, RZ, 0x7610, R192 ;  /* 0x00007610ffc07816 */ /* 0x000fc800000000c0 */
[----:B------:R2:W4:Y:S01]  /*1d6f0*/  @P1 LDG.E.U8 R191, desc[UR52][R4.64] ;  /* 0x0000003404bf1981 */ /* 0x000522000c1e1100 */
[----:B------:R-:W-:Y:S01]  /*1d700*/  PRMT R193, RZ, 0x7610, R193 ;  /* 0x00007610ffc17816 */ /* 0x000fe200000000c1 */
[----:B--2---:R-:W-:Y:S02]  /*1d710*/  @P1 IMAD.MOV.U32 R4, RZ, RZ, R49 ;  /* 0x000000ffff041224 */ /* 0x004fe400078e0031 */
        /* <DEDUP_REMOVED lines=33> */
[----:B------:R-:W-:Y:S02]  /*1d930*/  ISETP.GT.AND P1, PT, R0, 0x17, PT ;  /* 0x000000170000780c */ /* 0x000fe40003f24270 */
[----:B------:R-:W-:Y:S02]  /*1d940*/  PRMT R190, RZ, 0x7610, R190 ;  /* 0x00007610ffbe7816 */ /* 0x000fe400000000be */
[----:B------:R2:W4:Y:S01]  /*1d950*/  @P0 LDG.E.U8 R189, desc[UR52][R4.64] ;  /* 0x0000003404bd0981 */ /* 0x000522000c1e1100 */
[----:B------:R-:W-:Y:S01]  /*1d960*/  PRMT R183, RZ, 0x7610, R183 ;  /* 0x00007610ffb77816 */ /* 0x000fe200000000b7 */
[----:B--2---:R-:W-:Y:S02]  /*1d970*/  @P0 IMAD.MOV.U32 R4, RZ, RZ, R49 ;  /* 0x000000ffff040224 */ /* 0x004fe400078e0031 */
        /* <DEDUP_REMOVED lines=26> */
[----:B------:R-:W3:Y:S01]  /*1db20*/  LDL R46, [R1+0x22fc] ;  /* 0x0022fc00012e7983 */ /* 0x000ee20000100800 */
[----:B------:R-:W-:-:S03]  /*1db30*/  PRMT R179, RZ, 0x7610, R179 ;  /* 0x00007610ffb37816 */ /* 0x000fc600000000b3 */
[----:B------:R0:W3:Y:S02]  /*1db40*/  @P1 LDG.E.U8 R186, desc[UR52][R4.64] ;  /* 0x0000003404ba1981 */ /* 0x0000e4000c1e1100 */
[----:B0-----:R-:W-:Y:S02]  /*1db50*/  @P0 IMAD.MOV.U32 R4, RZ, RZ, R43 ;  /* 0x000000ffff040224 */ /* 0x001fe400078e002b */
[----:B------:R-:W3:Y:S01]  /*1db60*/  LDL R43, [R1+0x22f4] ;  /* 0x0022f400012b7983 */ /* 0x000ee20000100800 */
[----:B----4-:R-:W-:-:S03]  /*1db70*/  @P0 IMAD.MOV.U32 R5, RZ, RZ, R127 ;  /* 0x000000ffff050224 */ /* 0x010fc600078e007f */
[----:B------:R-:W4:Y:S04]  /*1db80*/  LDL R127, [R1+0x22f0] ;  /* 0x0022f000017f7983 */ /* 0x000f280000100800 */
[----:B------:R0:W4:Y:S02]  /*1db90*/  @P0 LDG.E.U8 R179, desc[UR52][R4.64] ;  /* 0x0000003404b30981 */ /* 0x000124000c1e1100 */
[----:B0-----:R-:W-:Y:S02]  /*1dba0*/  @P0 IMAD.MOV.U32 R4, RZ, RZ, R44 ;  /* 0x000000ffff040224 */ /* 0x001fe400078e002c */
[----:B------:R-:W4:Y:S01]  /*1dbb0*/  LDL R44, [R1+0x22ec] ;  /* 0x0022ec00012c7983 */ /* 0x000f220000100800 */
[----:B------:R-:W-:Y:S02]  /*1dbc0*/  PRMT R180, RZ, 0x7610, R180 ;  /* 0x00007610ffb47816 */ /* 0x000fe400000000b4 */
[----:B------:R-:W-:Y:S01]  /*1dbd0*/  PRMT R181, RZ, 0x7610, R181 ;  /* 0x00007610ffb57816 */ /* 0x000fe200000000b5 */
[----:B--2---:R-:W-:-:S02]  /*1dbe0*/  @P0 IMAD.MOV.U32 R5, RZ, RZ, R125 ;  /* 0x000000ffff050224 */ /* 0x004fc400078e007d */
        /* <DEDUP_REMOVED lines=34> */
[----:B------:R-:W-:Y:S02]  /*1de10*/  ISETP.GT.AND P0, PT, R0, 0x1a, PT ;  /* 0x0000001a0000780c */ /* 0x000fe40003f04270 */
[----:B------:R-:W-:-:S02]  /*1de20*/  PRMT R178, RZ, 0x7610, R178 ;  /* 0x00007610ffb27816 */ /* 0x000fc400000000b2 */
[----:B------:R-:W-:Y:S01]  /*1de30*/  PRMT R171, RZ, 0x7610, R171 ;  /* 0x00007610ffab7816 */ /* 0x000fe200000000ab */
[----:B--2---:R-:W-:Y:S02]  /*1de40*/  @P1 IMAD.MOV.U32 R5, RZ, RZ, R125 ;  /* 0x000000ffff051224 */ /* 0x004fe400078e007d */
        /* <DEDUP_REMOVED lines=14> */
[----:B------:R0:W2:Y:S01]  /*1df30*/  @P0 LDG.E.U8 R172, desc[UR52][R4.64] ;  /* 0x0000003404ac0981 */ /* 0x0000a2000c1e1100 */
[----:B------:R-:W-:Y:S01]  /*1df40*/  PRMT R174, RZ, 0x7610, R174 ;  /* 0x00007610ffae7816 */ /* 0x000fe200000000ae */
[----:B0-----:R-:W-:Y:S02]  /*1df50*/  @P0 IMAD.MOV.U32 R4, RZ, RZ, R47 ;  /* 0x000000ffff040224 */ /* 0x001fe400078e002f */
[----:B------:R-:W2:Y:S01]  /*1df60*/  LDL R47, [R1+0x22a4] ;  /* 0x0022a400012f7983 */ /* 0x000ea20000100800 */
[----:B---3--:R-:W-:-:S03]  /*1df70*/  @P0 IMAD.MOV.U32 R5, RZ, RZ, R51 ;  /* 0x000000ffff050224 */ /* 0x008fc600078e0033 */
[----:B------:R-:W3:Y:S04]  /*1df80*/  LDL R51, [R1+0x22a0] ;  /* 0x0022a00001337983 */ /* 0x000ee80000100800 */
[----:B------:R0:W3:Y:S02]  /*1df90*/  @P0 LDG.E.U8 R173, desc[UR52][R4.64] ;  /* 0x0000003404ad0981 */ /* 0x0000e4000c1e1100 */
[----:B0-----:R-:W-:Y:S02]  /*1dfa0*/  @P0 IMAD.MOV.U32 R4, RZ, RZ, R45 ;  /* 0x000000ffff040224 */ /* 0x001fe400078e002d */
[----:B------:R-:W-:Y:S01]  /*1dfb0*/  @P0 IMAD.MOV.U32 R5, RZ, RZ, R48 ;  /* 0x000000ffff050224 */ /* 0x000fe200078e0030 */
[----:B------:R-:W3:Y:S04]  /*1dfc0*/  LDL R45, [R1+0x229c] ;  /* 0x00229c00012d7983 */ /* 0x000ee80000100800 */
[----:B------:R-:W3:Y:S04]  /*1dfd0*/  LDL R48, [R1+0x2298] ;  /* 0x0022980001307983 */ /* 0x000ee80000100800 */
[----:B------:R0:W3:Y:S01]  /*1dfe0*/  @P0 LDG.E.U8 R174, desc[UR52][R4.64] ;  /* 0x0000003404ae0981 */ /* 0x0000e2000c1e1100 */
[----:B------:R-:W-:Y:S01]  /*1dff0*/  PRMT R167, RZ, 0x7610, R167 ;  /* 0x00007610ffa77816 */ /* 0x000fe200000000a7 */
[----:B0-----:R-:W-:-:S02]  /*1e000*/  @P1 IMAD.MOV.U32 R4, RZ, RZ, R46 ;  /* 0x000000ffff041224 */ /* 0x001fc400078e002e */
[----:B------:R-:W3:Y:S01]  /*1e010*/  LDL R46, [R1+0x2294] ;  /* 0x00229400012e7983 */ /* 0x000ee20000100800 */
[----:B----4-:R-:W-:-:S03]  /*1e020*/  @P1 IMAD.MOV.U32 R5, RZ, RZ, R127 ;  /* 0x000000ffff051224 */ /* 0x010fc600078e007f */
[----:B------:R-:W4:Y:S04]  /*1e030*/  LDL R127, [R1+0x2290] ;  /* 0x00229000017f7983 */ /* 0x000f280000100800 */
[----:B------:R0:W4:Y:S02]  /*1e040*/  @P1 LDG.E.U8 R167, desc[UR52][R4.64] ;  /* 0x0000003404a71981 */ /* 0x000124000c1e1100 */
[----:B0-----:R-:W-:Y:S02]  /*1e050*/  @P1 IMAD.MOV.U32 R4, RZ, RZ, R43 ;  /* 0x000000ffff041224 */ /* 0x001fe400078e002b */
[----:B------:R-:W-:Y:S01]  /*1e060*/  @P1 IMAD.MOV.U32 R5, RZ, RZ, R44 ;  /* 0x000000ffff051224 */ /* 0x000fe200078e002c */
[----:B------:R-:W4:Y:S04]  /*1e070*/  LDL R43, [R1+0x228c] ;  /* 0x00228c00012b7983 */ /* 0x000f280000100800 */
[----:B------:R-:W4:Y:S01]  /*1e080*/  LDL R44, [R1+0x2288] ;  /* 0x00228800012c7983 */ /* 0x000f220000100800 */
[----:B------:R-:W-:-:S02]  /*1e090*/  PRMT R168, RZ, 0x7610, R168 ;  /* 0x00007610ffa87816 */ /* 0x000fc400000000a8 */
[----:B------:R-:W-:-:S04]  /*1e0a0*/  PRMT R169, RZ, 0x7610, R169 ;  /* 0x00007610ffa97816 */ /* 0x000fc800000000a9 */
[----:B------:R2:W4:Y:S01]  /*1e0b0*/  @P1 LDG.E.U8 R168, desc[UR52][R4.64] ;  /* 0x0000003404a81981 */ /* 0x000522000c1e1100 */
[----:B------:R-:W-:Y:S01]  /*1e0c0*/  ISETP.GT.AND P0, PT, R0, 0x1c, PT ;  /* 0x0000001c0000780c */ /* 0x000fe20003f04270 */
[----:B--2---:R-:W-:Y:S02]  /*1e0d0*/  @P1 IMAD.MOV.U32 R4, RZ, RZ, R125 ;  /* 0x000000ffff041224 */ /* 0x004fe400078e007d */
[----:B------:R-:W2:Y:S01]  /*1e0e0*/  LDL R125, [R1+0x2284] ;  /* 0x00228400017d7983 */ /* 0x000ea20000100800 */
[----:B------:R-:W-:Y:S02]  /*1e0f0*/  PRMT R170, RZ, 0x7610, R170 ;  /* 0x00007610ffaa7816 */ /* 0x000fe400000000aa */
[----:B------:R-:W-:Y:S01]  /*1e100*/  PRMT R163, RZ, 0x7610, R163 ;  /* 0x00007610ffa37816 */ /* 0x000fe200000000a3 */
[----:B------:R-:W-:Y:S01]  /*1e110*/  @P1 IMAD.MOV.U32 R5, RZ, RZ, R128 ;  /* 0x000000ffff051224 */ /* 0x000fe200078e0080 */
[----:B------:R-:W-:Y:S01]  /*1e120*/  PRMT R164, RZ, 0x7610, R164 ;  /* 0x00007610ffa47816 */ /* 0x000fe200000000a4 */
[----:B------:R-:W2:Y:S04]  /*1e130*/  LDL R128, [R1+0x2258] ;  /* 0x0022580001807983 */ /* 0x000ea80000100800 */
[----:B------:R0:W2:Y:S02]  /*1e140*/  @P1 LDG.E.U8 R169, desc[UR52][R4.64] ;  /* 0x0000003404a91981 */ /* 0x0000a4000c1e1100 */
[----:B0-----:R-:W-:-:S02]  /*1e150*/  @P1 IMAD.MOV.U32 R5, RZ, RZ, R126 ;  /* 0x000000ffff051224 */ /* 0x001fc400078e007e */
[----:B------:R-:W2:Y:S01]  /*1e160*/  LDL R126, [R1+0x227c] ;  /* 0x00227c00017e7983 */ /* 0x000ea20000100800 */
[----:B------:R-:W-:-:S03]  /*1e170*/  @P1 IMAD.MOV.U32 R4, RZ, RZ, R49 ;  /* 0x000000ffff041224 */ /* 0x000fc600078e0031 */
[----:B------:R-:W2:Y:S04]  /*1e180*/  LDL R49, [R1+0x2274] ;  /* 0x0022740001317983 */ /* 0x000ea80000100800 */
[----:B------:R0:W2:Y:S02]  /*1e190*/  @P1 LDG.E.U8 R170, desc[UR52][R4.64] ;  /* 0x0000003404aa1981 */ /* 0x0000a4000c1e1100 */
[----:B0-----:R-:W-:Y:S02]  /*1e1a0*/  @P0 IMAD.MOV.U32 R4, RZ, RZ, R47 ;  /* 0x000000ffff040224 */ /* 0x001fe400078e002f */
        /* <DEDUP_REMOVED lines=8> */
[----:B------:R0:W3:Y:S01]  /*1e230*/  @P0 LDG.E.U8 R164, desc[UR52][R4.64] ;  /* 0x0000003404a40981 */ /* 0x0000e2000c1e1100 */
[----:B------:R-:W-:Y:S01]  /*1e240*/  PRMT R165, RZ, 0x7610, R165 ;  /* 0x00007610ffa57816 */ /* 0x000fe200000000a5 */
[----:B0-----:R-:W-:Y:S02]  /*1e250*/  @P0 IMAD.MOV.U32 R4, RZ, RZ, R46 ;  /* 0x000000ffff040224 */ /* 0x001fe400078e002e */
[----:B------:R-:W3:Y:S01]  /*1e260*/  LDL R46, [R1+0x2260] ;  /* 0x00226000012e7983 */ /* 0x000ee20000100800 */
[----:B----4-:R-:W-:-:S03]  /*1e270*/  @P0 IMAD.MOV.U32 R5, RZ, RZ, R127 ;  /* 0x000000ffff050224 */ /* 0x010fc600078e007f */
[----:B------:R-:W4:Y:S04]  /*1e280*/  LDL R127, [R1+0x225c] ;  /* 0x00225c00017f7983 */ /* 0x000f280000100800 */
[----:B------:R0:W4:Y:S02]  /*1e290*/  @P0 LDG.E.U8 R165, desc[UR52][R4.64] ;  /* 0x0000003404a50981 */ /* 0x000124000c1e1100 */
[----:B0-----:R-:W-:Y:S02]  /*1e2a0*/  @P0 IMAD.MOV.U32 R4, RZ, RZ, R43 ;  /* 0x000000ffff040224 */ /* 0x001fe400078e002b */
[----:B------:R-:W4:Y:S01]  /*1e2b0*/  LDL R43, [R1+0x2254] ;  /* 0x00225400012b7983 */ /* 0x000f220000100800 */
[----:B------:R-:W-:-:S03]  /*1e2c0*/  @P0 IMAD.MOV.U32 R5, RZ, RZ, R44 ;  /* 0x000000ffff050224 */ /* 0x000fc600078e002c */
[----:B------:R-:W4:Y:S01]  /*1e2d0*/  LDL R44, [R1+0x2250] ;  /* 0x00225000012c7983 */ /* 0x000f220000100800 */
[----:B------:R-:W-:Y:S02]  /*1e2e0*/  ISETP.GT.AND P1, PT, R0, 0x1d, PT ;  /* 0x0000001d0000780c */ /* 0x000fe40003f24270 */
[----:B------:R-:W-:Y:S02]  /*1e2f0*/  PRMT R166, RZ, 0x7610, R166 ;  /* 0x00007610ffa67816 */ /* 0x000fe400000000a6 */
[----:B------:R-:W-:-:S04]  /*1e300*/  PRMT R159, RZ, 0x7610, R159 ;  /* 0x00007610ff9f7816 */ /* 0x000fc8000000009f */
[----:B------:R2:W4:Y:S05]  /*1e310*/  @P0 LDG.E.U8 R166, desc[UR52][R4.64] ;  /* 0x0000003404a60981 */ /* 0x00052a000c1e1100 */
[----:B--2---:R-:W-:Y:S02]  /*1e320*/  @P1 IMAD.MOV.U32 R4, RZ, RZ, R125 ;  /* 0x000000ffff041224 */ /* 0x004fe400078e007d */
[----:B------:R-:W-:Y:S01]  /*1e330*/  @P1 IMAD.MOV.U32 R5, RZ, RZ, R130 ;  /* 0x000000ffff051224 */ /* 0x000fe200078e0082 */
[----:B------:R-:W2:Y:S04]  /*1e340*/  LDL R125, [R1+0x224c] ;  /* 0x00224c00017d7983 */ /* 0x000ea80000100800 */
[----:B------:R0:W2:Y:S01]  /*1e350*/  @P1 LDG.E.U8 R159, desc[UR52][R4.64] ;  /* 0x00000034049f1981 */ /* 0x0000a2000c1e1100 */
[----:B------:R-:W-:-:S02]  /*1e360*/  PRMT R160, RZ, 0x7610, R160 ;  /* 0x00007610ffa07816 */ /* 0x000fc400000000a0 */
[----:B------:R-:W-:Y:S02]  /*1e370*/  PRMT R161, RZ, 0x7610, R161 ;  /* 0x00007610ffa17816 */ /* 0x000fe400000000a1 */
[----:B------:R-:W-:Y:S01]  /*1e380*/  ISETP.GT.AND P0, PT, R0, 0x1e, PT ;  /* 0x0000001e0000780c */ /* 0x000fe20003f04270 */
[----:B0-----:R-:W-:Y:S01]  /*1e390*/  @P1 IMAD.MOV.U32 R5, RZ, RZ, R129 ;  /* 0x000000ffff051224 */ /* 0x001fe200078e0081 */
[----:B------:R-:W-:Y:S01]  /*1e3a0*/  PRMT R162, RZ, 0x7610, R162 ;  /* 0x00007610ffa27816 */ /* 0x000fe200000000a2 */
[----:B------:R-:W-:Y:S02]  /*1e3b0*/  @P1 IMAD.MOV.U32 R4, RZ, RZ, R126 ;  /* 0x000000ffff041224 */ /* 0x000fe400078e007e */
[----:B------:R-:W2:Y:S04]  /*1e3c0*/  LDL R126, [R1+0x2248] ;  /* 0x00224800017e7983 */ /* 0x000ea80000100800 */
[----:B------:R0:W2:Y:S02]  /*1e3d0*/  @P1 LDG.E.U8 R160, desc[UR52][R4.64] ;  /* 0x0000003404a01981 */ /* 0x0000a4000c1e1100 */
[----:B0-----:R-:W-:-:S02]  /*1e3e0*/  @P1 IMAD.MOV.U32 R4, RZ, RZ, R49 ;  /* 0x000000ffff041224 */ /* 0x001fc400078e0031 */
        /* <DEDUP_REMOVED lines=9> */
[----:B------:R0:W3:Y:S01]  /*1e480*/  @P1 LDG.E.U8 R162, desc[UR52][R4.64] ;  /* 0x0000003404a21981 */ /* 0x0000e2000c1e1100 */
[----:B------:R-:W-:Y:S01]  /*1e490*/  PRMT R156, RZ, 0x7610, R156 ;  /* 0x00007610ff9c7816 */ /* 0x000fe2000000009c */
[----:B0-----:R-:W-:Y:S02]  /*1e4a0*/  @P0 IMAD.MOV.U32 R4, RZ, RZ, R45 ;  /* 0x000000ffff040224 */ /* 0x001fe400078e002d */
[----:B------:R-:W-:Y:S01]  /*1e4b0*/  @P0 IMAD.MOV.U32 R5, RZ, RZ, R46 ;  /* 0x000000ffff050224 */ /* 0x000fe200078e002e */
[----:B------:R-:W3:Y:S04]  /*1e4c0*/  LDL R45, [R1+0x2234] ;  /* 0x00223400012d7983 */ /* 0x000ee80000100800 */
[----:B------:R0:W3:Y:S04]  /*1e4d0*/  @P0 LDG.E.U8 R155, desc[UR52][R4.64] ;  /* 0x00000034049b0981 */ /* 0x0000e8000c1e1100 */
[----:B------:R-:W3:Y:S01]  /*1e4e0*/  LDL R46, [R1+0x2230] ;  /* 0x00223000012e7983 */ /* 0x000ee20000100800 */
[----:B0-----:R-:W-:-:S02]  /*1e4f0*/  @P0 IMAD.MOV.U32 R5, RZ, RZ, R128 ;  /* 0x000000ffff050224 */ /* 0x001fc400078e0080 */
[----:B----4-:R-:W-:-:S05]  /*1e500*/  @P0 IMAD.MOV.U32 R4, RZ, RZ, R127 ;  /* 0x000000ffff040224 */ /* 0x010fca00078e007f */
[----:B------:R0:W4:Y:S02]  /*1e510*/  @P0 LDG.E.U8 R156, desc[UR52][R4.64] ;  /* 0x00000034049c0981 */ /* 0x000124000c1e1100 */
[----:B0-----:R-:W-:Y:S02]  /*1e520*/  @P0 IMAD.MOV.U32 R4, RZ, RZ, R43 ;  /* 0x000000ffff040224 */ /* 0x001fe400078e002b */
[----:B------:R-:W4:Y:S01]  /*1e530*/  LDL R43, [R1+0x222c] ;  /* 0x00222c00012b7983 */ /* 0x000f220000100800 */
[----:B------:R-:W-:-:S03]  /*1e540*/  @P0 IMAD.MOV.U32 R5, RZ, RZ, R44 ;  /* 0x000000ffff050224 */ /* 0x000fc600078e002c */
[----:B------:R-:W4:Y:S01]  /*1e550*/  LDL R44, [R1+0x2228] ;  /* 0x00222800012c7983 */ /* 0x000f220000100800 */
[----:B------:R-:W-:Y:S02]  /*1e560*/  PRMT R157, RZ, 0x7610, R157 ;  /* 0x00007610ff9d7816 */ /* 0x000fe4000000009d */
[----:B------:R-:W-:-:S04]  /*1e570*/  LOP3.LUT R158, R158, 0xffff, RZ, 0xc0, !PT ;  /* 0x0000ffff9e9e7812 */ /* 0x000fc800078ec0ff */
[----:B------:R0:W4:Y:S02]  /*1e580*/  @P0 LDG.E.U8 R157, desc[UR52][R4.64] ;  /* 0x00000034049d0981 */ /* 0x000124000c1e1100 */
[----:B0-----:R-:W-:-:S04]  /*1e590*/  LOP3.LUT R4, R41, 0xffff, RZ, 0xc0, !PT ;  /* 0x0000ffff29047812 */ /* 0x001fc800078ec0ff */
[--C-:B------:R-:W-:Y:S01]  /*1e5a0*/  PRMT R41, R4, 0x3340, R158.reuse ;  /* 0x0000334004297816 */ /* 0x100fe2000000009e */
[----:B--2---:R-:W-:Y:S01]  /*1e5b0*/  @P0 IMAD.MOV.U32 R4, RZ, RZ, R125 ;  /* 0x000000ffff040224 */ /* 0x004fe200078e007d */
[----:B------:R-:W-:Y:S02]  /*1e5c0*/  PRMT R158, RZ, 0x7610, R158 ;  /* 0x00007610ff9e7816 */ /* 0x000fe4000000009e */
[----:B------:R-:W-:Y:S02]  /*1e5d0*/  LOP3.LUT R22, R22, 0xffff, RZ, 0xc0, !PT ;  /* 0x0000ffff16167812 */ /* 0x000fe400078ec0ff */
[----:B------:R-:W-:Y:S02]  /*1e5e0*/  LOP3.LUT R251, R251, 0xffff, RZ, 0xc0, !PT ;  /* 0x0000fffffbfb7812 */ /* 0x000fe400078ec0ff */
[----:B------:R-:W-:Y:S02]  /*1e5f0*/  LOP3.LUT R23, R23, 0xffff, RZ, 0xc0, !PT ;  /* 0x0000ffff17177812 */ /* 0x000fe400078ec0ff */
[----:B------:R-:W-:-:S02]  /*1e600*/  LOP3.LUT R245, R245, 0xffff, RZ, 0xc0, !PT ;  /* 0x0000fffff5f57812 */ /* 0x000fc400078ec0ff */
[----:B------:R-:W-:Y:S01]  /*1e610*/  PRMT R251, R251, 0x3340, R23 ;  /* 0x00003340fbfb7816 */ /* 0x000fe20000000017 */
[----:B------:R-:W-:-:S05]  /*1e620*/  @P0 IMAD.MOV.U32 R5, RZ, RZ, R126 ;  /* 0x000000ffff050224 */ /* 0x000fca00078e007e */
[----:B------:R0:W2:Y:S01]  /*1e630*/  @P0 LDG.E.U8 R158, desc[UR52][R4.64] ;  /* 0x00000034049e0981 */ /* 0x0000a2000c1e1100 */
[----:B------:R-:W-:Y:S02]  /*1e640*/  ISETP.GT.AND P0, PT, R0, 0x1f, PT ;  /* 0x0000001f0000780c */ /* 0x000fe40003f04270 */
[----:B0-----:R-:W-:-:S04]  /*1e650*/  LOP3.LUT R4, R42, 0xffff, RZ, 0xc0, !PT ;  /* 0x0000ffff2a047812 */ /* 0x001fc800078ec0ff */
[----:B------:R-:W-:-:S07]  /*1e660*/  PRMT R42, R4, 0x3340, R22 ;  /* 0x00003340042a7816 */ /* 0x000fce0000000016 */
[----:B------:R-:W-:Y:S01]  /*1e670*/  @P0 IMAD.MOV.U32 R4, RZ, RZ, R49 ;  /* 0x000000ffff040224 */ /* 0x000fe200078e0031 */
[----:B------:R-:W-:Y:S01]  /*1e680*/  PRMT R22, RZ, 0x7610, R22 ;  /* 0x00007610ff167816 */ /* 0x000fe20000000016 */
[----:B---3--:R-:W-:Y:S01]  /*1e690*/  @P0 IMAD.MOV.U32 R5, RZ, RZ, R51 ;  /* 0x000000ffff050224 */ /* 0x008fe200078e0033 */
[----:B------:R-:W-:Y:S02]  /*1e6a0*/  PRMT R23, RZ, 0x7610, R23 ;  /* 0x00007610ff177816 */ /* 0x000fe40000000017 */
[----:B------:R-:W-:Y:S02]  /*1e6b0*/  LOP3.LUT R153, R153, 0xffff, RZ, 0xc0, !PT ;  /* 0x0000ffff99997812 */ /* 0x000fe400078ec0ff */
[----:B------:R0:W3:Y:S02]  /*1e6c0*/  @P0 LDG.E.U8 R22, desc[UR52][R4.64] ;  /* 0x0000003404160981 */ /* 0x0000e4000c1e1100 */
[--C-:B------:R-:W-:Y:S02]  /*1e6d0*/  PRMT R245, R245, 0x3340, R153.reuse ;  /* 0x00003340f5f57816 */ /* 0x100fe40000000099 */
[----:B------:R-:W-:Y:S01]  /*1e6e0*/  PRMT R153, RZ, 0x7610, R153 ;  /* 0x00007610ff997816 */ /* 0x000fe20000000099 */
[----:B0-----:R-:W-:-:S02]  /*1e6f0*/  @P0 IMAD.MOV.U32 R4, RZ, RZ, R47 ;  /* 0x000000ffff040224 */ /* 0x001fc400078e002f */
[----:B------:R-:W-:Y:S01]  /*1e700*/  @P0 IMAD.MOV.U32 R5, RZ, RZ, R48 ;  /* 0x000000ffff050224 */ /* 0x000fe200078e0030 */
[----:B------:R-:W-:Y:S02]  /*1e710*/  LOP3.LUT R239, R239, 0xffff, RZ, 0xc0, !PT ;  /* 0x0000ffffefef7812 */ /* 0x000fe400078ec0ff */
[----:B------:R-:W-:Y:S02]  /*1e720*/  LOP3.LUT R154, R154, 0xffff, RZ, 0xc0, !PT ;  /* 0x0000ffff9a9a7812 */ /* 0x000fe400078ec0ff */
[----:B------:R0:W2:Y:S02]  /*1e730*/  @P0 LDG.E.U8 R23, desc[UR52][R4.64] ;  /* 0x0000003404170981 */ /* 0x0000a4000c1e1100 */
[--C-:B------:R-:W-:Y:S02]  /*1e740*/  PRMT R239, R239, 0x3340, R154.reuse ;  /* 0x00003340efef7816 */ /* 0x100fe4000000009a */
[----:B------:R-:W-:Y:S01]  /*1e750*/  PRMT R154, RZ, 0x7610, R154 ;  /* 0x00007610ff9a7816 */ /* 0x000fe2000000009a */
[----:B0-----:R-:W-:-:S02]  /*1e760*/  @P0 IMAD.MOV.U32 R4, RZ, RZ, R45 ;  /* 0x000000ffff040224 */ /* 0x001fc400078e002d */
[----:B------:R-:W-:-:S05]  /*1e770*/  @P0 IMAD.MOV.U32 R5, RZ, RZ, R46 ;  /* 0x000000ffff050224 */ /* 0x000fca00078e002e */
[----:B------:R4:W2:Y:S01]  /*1e780*/  @P0 LDG.E.U8 R153, desc[UR52][R4.64] ;  /* 0x0000003404990981 */ /* 0x0008a2000c1e1100 */
[----:B------:R-:W-:Y:S02]  /*1e790*/  LOP3.LUT R233, R233, 0xffff, RZ, 0xc0, !PT ;  /* 0x0000ffffe9e97812 */ /* 0x000fe400078ec0ff */
[----:B------:R-:W-:Y:S02]  /*1e7a0*/  LOP3.LUT R229, R229, 0xffff, RZ, 0xc0, !PT ;  /* 0x0000ffffe5e57812 */ /* 0x000fe400078ec0ff */
[----:B------:R-:W-:Y:S02]  /*1e7b0*/  LOP3.LUT R225, R225, 0xffff, RZ, 0xc0, !PT ;  /* 0x0000ffffe1e17812 */ /* 0x000fe400078ec0ff */
[----:B------:R-:W-:Y:S02]  /*1e7c0*/  LOP3.LUT R221, R221, 0xffff, RZ, 0xc0, !PT ;  /* 0x0000ffffdddd7812 */ /* 0x000fe400078ec0ff */
[----:B------:R-:W-:Y:S02]  /*1e7d0*/  LOP3.LUT R7, R7, 0xffff, RZ, 0xc0, !PT ;  /* 0x0000ffff07077812 */ /* 0x000fe400078ec0ff */
[----:B------:R-:W-:-:S02]  /*1e7e0*/  LOP3.LUT R6, R6, 0xffff, RZ, 0xc0, !PT ;  /* 0x0000ffff06067812 */ /* 0x000fc400078ec0ff */
[----:B------:R-:W-:Y:S02]  /*1e7f0*/  PRMT R229, R233, 0x3340, R229 ;  /* 0x00003340e9e57816 */ /* 0x000fe400000000e5 */
[----:B------:R-:W-:Y:S02]  /*1e800*/  PRMT R221, R225, 0x3340, R221 ;  /* 0x00003340e1dd7816 */ /* 0x000fe400000000dd */
[----:B------:R-:W-:Y:S02]  /*1e810*/  PRMT R7, R7, 0x3340, R6 ;  /* 0x0000334007077816 */ /* 0x000fe40000000006 */
[----:B------:R-:W-:Y:S02]  /*1e820*/  PRMT R6, R239, 0x5410, R229 ;  /* 0x00005410ef067816 */ /* 0x000fe400000000e5 */
[----:B------:R-:W-:Y:S02]  /*1e830*/  PRMT R7, R221, 0x5410, R7 ;  /* 0x00005410dd077816 */ /* 0x000fe40000000007 */
[----:B------:R-:W-:-:S02]  /*1e840*/  LOP3.LUT R252, R252, 0xffff, RZ, 0xc0, !PT ;  /* 0x0000fffffcfc7812 */ /* 0x000fc400078ec0ff */
[----:B------:R-:W-:Y:S02]  /*1e850*/  LOP3.LUT R248, R248, 0xffff, RZ, 0xc0, !PT ;  /* 0x0000fffff8f87812 */ /* 0x000fe400078ec0ff */
[----:B------:R-:W-:Y:S02]  /*1e860*/  LOP3.LUT R244, R244, 0xffff, RZ, 0xc0, !PT ;  /* 0x0000fffff4f47812 */ /* 0x000fe400078ec0ff */
[----:B------:R-:W-:Y:S02]  /*1e870*/  LOP3.LUT R241, R241, 0xffff, RZ, 0xc0, !PT ;  /* 0x0000fffff1f17812 */ /* 0x000fe400078ec0ff */
[----:B------:R-:W-:Y:S02]  /*1e880*/  LOP3.LUT R237, R237, 0xffff, RZ, 0xc0, !PT ;  /* 0x0000ffffeded7812 */ /* 0x000fe400078ec0ff */
[----:B------:R-:W-:Y:S02]  /*1e890*/  LOP3.LUT R234, R234, 0xffff, RZ, 0xc0, !PT ;  /* 0x0000ffffeaea7812 */ /* 0x000fe400078ec0ff */
[----:B------:R-:W-:-:S02]  /*1e8a0*/  LOP3.LUT R230, R230, 0xffff, RZ, 0xc0, !PT ;  /* 0x0000ffffe6e67812 */ /* 0x000fc400078ec0ff */
[----:B------:R-:W-:Y:S02]  /*1e8b0*/  LOP3.LUT R226, R226, 0xffff, RZ, 0xc0, !PT ;  /* 0x0000ffffe2e27812 */ /* 0x000fe400078ec0ff */
[----:B------:R-:W-:Y:S02]  /*1e8c0*/  LOP3.LUT R222, R222, 0xffff, RZ, 0xc0, !PT ;  /* 0x0000ffffdede7812 */ /* 0x000fe400078ec0ff */
[----:B------:R-:W-:Y:S02]  /*1e8d0*/  LOP3.LUT R216, R216, 0xffff, RZ, 0xc0, !PT ;  /* 0x0000ffffd8d87812 */ /* 0x000fe400078ec0ff */
[----:B------:R-:W-:Y:S02]  /*1e8e0*/  LOP3.LUT R209, R209, 0xffff, RZ, 0xc0, !PT ;  /* 0x0000ffffd1d17812 */ /* 0x000fe400078ec0ff */
[----:B------:R-:W-:Y:S02]  /*1e8f0*/  PRMT R237, R241, 0x3340, R237 ;  /* 0x00003340f1ed7816 */ /* 0x000fe400000000ed */
[----:B------:R-:W-:-:S02]  /*1e900*/  PRMT R222, R226, 0x3340, R222 ;  /* 0x00003340e2de7816 */ /* 0x000fc400000000de */
        /* <DEDUP_REMOVED lines=11> */
[----:B------:R-:W-:Y:S01]  /*1e9c0*/  PRMT R223, R227, 0x3340, R223 ;  /* 0x00003340e3df7816 */ /* 0x000fe200000000df */
[----:B----4-:R-:W-:-:S02]  /*1e9d0*/  @P0 IMAD.MOV.U32 R4, RZ, RZ, R43 ;  /* 0x000000ffff040224 */ /* 0x010fc400078e002b */
[----:B------:R-:W-:-:S05]  /*1e9e0*/  @P0 IMAD.MOV.U32 R5, RZ, RZ, R44 ;  /* 0x000000ffff050224 */ /* 0x000fca00078e002c */
[----:B------:R0:W4:Y:S02]  /*1e9f0*/  @P0 LDG.E.U8 R154, desc[UR52][R4.64] ;  /* 0x00000034049a0981 */ /* 0x000124000c1e1100 */
[----:B0-----:R-:W-:Y:S02]  /*1ea00*/  PRMT R4, R41, 0x5410, R42 ;  /* 0x0000541029047816 */ /* 0x001fe4000000002a */
[----:B------:R-:W-:Y:S01]  /*1ea10*/  PRMT R5, R251, 0x5410, R245 ;  /* 0x00005410fb057816 */ /* 0x000fe200000000f5 */
[----:B------:R-:W-:Y:S06]  /*1ea20*/  BAR.SYNC.DEFER_BLOCKING 0x0 ;  /* 0x0000000000007b1d */ /* 0x000fec0000010000 */
[----:B------:R0:W-:Y:S02]  /*1ea30*/  STS.128 [R3+UR4], R4 ;  /* 0x0000000403007988 */ /* 0x0001e40008000c04 */
[----:B0-----:R-:W-:-:S02]  /*1ea40*/  LOP3.LUT R5, R39, 0xffff, RZ, 0xc0, !PT ;  /* 0x0000ffff27057812 */ /* 0x001fc400078ec0ff */
[----:B------:R-:W-:Y:S02]  /*1ea50*/  LOP3.LUT R4, R38, 0xffff, RZ, 0xc0, !PT ;  /* 0x0000ffff26047812 */ /* 0x000fe400078ec0ff */
[----:B------:R-:W-:Y:S02]  /*1ea60*/  LOP3.LUT R7, R50, 0xffff, RZ, 0xc0, !PT ;  /* 0x0000ffff32077812 */ /* 0x000fe400078ec0ff */
[----:B------:R-:W-:Y:S02]  /*1ea70*/  LOP3.LUT R6, R40, 0xffff, RZ, 0xc0, !PT ;  /* 0x0000ffff28067812 */ /* 0x000fe400078ec0ff */
[----:B------:R-:W-:Y:S02]  /*1ea80*/  PRMT R221, R5, 0x3340, R4 ;  /* 0x0000334005dd7816 */ /* 0x000fe40000000004 */
[----:B------:R-:W-:Y:S02]  /*1ea90*/  LOP3.LUT R4, R36, 0xffff, RZ, 0xc0, !PT ;  /* 0x0000ffff24047812 */ /* 0x000fe400078ec0ff */
[----:B------:R-:W-:-:S02]  /*1eaa0*/  PRMT R225, R7, 0x3340, R6 ;  /* 0x0000334007e17816 */ /* 0x000fc40000000006 */
[----:B------:R-:W-:Y:S02]  /*1eab0*/  PRMT R252, R4, 0x3340, R252 ;  /* 0x0000334004fc7816 */ /* 0x000fe400000000fc */
[----:B------:R-:W-:Y:S02]  /*1eac0*/  PRMT R5, R248, 0x3340, R244 ;  /* 0x00003340f8057816 */ /* 0x000fe400000000f4 */
[----:B------:R-:W-:Y:S02]  /*1ead0*/  PRMT R6, R234, 0x3340, R230 ;  /* 0x00003340ea067816 */ /* 0x000fe400000000e6 */
[----:B------:R-:W-:Y:S02]  /*1eae0*/  PRMT R7, R216, 0x3340, R209 ;  /* 0x00003340d8077816 */ /* 0x000fe400000000d1 */
[----:B------:R-:W-:Y:S02]  /*1eaf0*/  PRMT R4, R225, 0x5410, R221 ;  /* 0x00005410e1047816 */ /* 0x000fe400000000dd */
[----:B------:R-:W-:-:S02]  /*1eb00*/  PRMT R5, R252, 0x5410, R5 ;  /* 0x00005410fc057816 */ /* 0x000fc40000000005 */
[----:B------:R-:W-:Y:S02]  /*1eb10*/  PRMT R6, R237, 0x5410, R6 ;  /* 0x00005410ed067816 */ /* 0x000fe40000000006 */
[----:B------:R-:W-:-:S05]  /*1eb20*/  PRMT R7, R222, 0x5410, R7 ;  /* 0x00005410de077816 */ /* 0x000fca0000000007 */
[----:B------:R0:W-:Y:S02]  /*1eb30*/  STS.128 [R3+UR4+0x1000], R4 ;  /* 0x0010000403007988 */ /* 0x0001e40008000c04 */
[----:B0-----:R-:W-:Y:S02]  /*1eb40*/  LOP3.LUT R5, R33, 0xffff, RZ, 0xc0, !PT ;  /* 0x0000ffff21057812 */ /* 0x001fe400078ec0ff */
[----:B------:R-:W-:Y:S02]  /*1eb50*/  LOP3.LUT R4, R31, 0xffff, RZ, 0xc0, !PT ;  /* 0x0000ffff1f047812 */ /* 0x000fe400078ec0ff */
[----:B------:R-:W-:Y:S02]  /*1eb60*/  LOP3.LUT R7, R53, 0xffff, RZ, 0xc0, !PT ;  /* 0x0000ffff35077812 */ /* 0x000fe400078ec0ff */
[----:B------:R-:W-:Y:S02]  /*1eb70*/  PRMT R216, R5, 0x3340, R4 ;  /* 0x0000334005d87816 */ /* 0x000fe40000000004 */
[----:B------:R-:W-:-:S02]  /*1eb80*/  LOP3.LUT R6, R35, 0xffff, RZ, 0xc0, !PT ;  /* 0x0000ffff23067812 */ /* 0x000fc400078ec0ff */
[----:B------:R-:W-:Y:S02]  /*1eb90*/  LOP3.LUT R5, R28, 0xffff, RZ, 0xc0, !PT ;  /* 0x0000ffff1c057812 */ /* 0x000fe400078ec0ff */
[----:B------:R-:W-:Y:S02]  /*1eba0*/  LOP3.LUT R4, R25, 0xffff, RZ, 0xc0, !PT ;  /* 0x0000ffff19047812 */ /* 0x000fe400078ec0ff */
[----:B------:R-:W-:Y:S02]  /*1ebb0*/  PRMT R221, R7, 0x3340, R6 ;  /* 0x0000334007dd7816 */ /* 0x000fe40000000006 */
[----:B------:R-:W-:Y:S02]  /*1ebc0*/  PRMT R209, R5, 0x3340, R4 ;  /* 0x0000334005d17816 */ /* 0x000fe40000000004 */
[----:B------:R-:W-:Y:S02]  /*1ebd0*/  PRMT R5, R249, 0x3340, R246 ;  /* 0x00003340f9057816 */ /* 0x000fe400000000f6 */
[----:B------:R-:W-:-:S02]  /*1ebe0*/  PRMT R6, R235, 0x3340, R231 ;  /* 0x00003340eb067816 */ /* 0x000fc400000000e7 */
[----:B------:R-:W-:Y:S02]  /*1ebf0*/  PRMT R7, R218, 0x3340, R211 ;  /* 0x00003340da077816 */ /* 0x000fe400000000d3 */
[----:B------:R-:W-:Y:S02]  /*1ec00*/  PRMT R4, R221, 0x5410, R216 ;  /* 0x00005410dd047816 */ /* 0x000fe400000000d8 */
[----:B------:R-:W-:Y:S02]  /*1ec10*/  PRMT R5, R209, 0x5410, R5 ;  /* 0x00005410d1057816 */ /* 0x000fe40000000005 */
[----:B------:R-:W-:Y:S02]  /*1ec20*/  PRMT R6, R238, 0x5410, R6 ;  /* 0x00005410ee067816 */ /* 0x000fe40000000006 */
[----:B------:R-:W-:-:S05]  /*1ec30*/  PRMT R7, R223, 0x5410, R7 ;  /* 0x00005410df077816 */ /* 0x000fca0000000007 */
[----:B------:R0:W-:Y:S02]  /*1ec40*/  STS.128 [R3+UR4+0x2000], R4 ;  /* 0x0020000403007988 */ /* 0x0001e40008000c04 */
[----:B0-----:R-:W-:Y:S02]  /*1ec50*/  LOP3.LUT R5, R11, 0xffff, RZ, 0xc0, !PT ;  /* 0x0000ffff0b057812 */ /* 0x001fe400078ec0ff */
[----:B------:R-:W-:-:S04]  /*1ec60*/  LOP3.LUT R4, R10, 0xffff, RZ, 0xc0, !PT ;  /* 0x0000ffff0a047812 */ /* 0x000fc800078ec0ff */
[----:B------:R-:W-:Y:S02]  /*1ec70*/  PRMT R211, R5, 0x3340, R4 ;  /* 0x0000334005d37816 */ /* 0x000fe40000000004 */
[----:B------:R-:W-:Y:S02]  /*1ec80*/  LOP3.LUT R4, R8, 0xffff, RZ, 0xc0, !PT ;  /* 0x0000ffff08047812 */ /* 0x000fe400078ec0ff */
[----:B------:R-:W0:Y:S01]  /*1ec90*/  S2R R8, SR_TID.X ;  /* 0x0000000000087919 */ /* 0x000e220000002100 */
[----:B------:R-:W-:Y:S02]  /*1eca0*/  LOP3.LUT R7, R152, 0xffff, RZ, 0xc0, !PT ;  /* 0x0000ffff98077812 */ /* 0x000fe400078ec0ff */
[----:B------:R-:W-:Y:S02]  /*1ecb0*/  LOP3.LUT R6, R12, 0xffff, RZ, 0xc0, !PT ;  /* 0x0000ffff0c067812 */ /* 0x000fe400078ec0ff */
[----:B------:R-:W-:Y:S02]  /*1ecc0*/  LOP3.LUT R5, R9, 0xffff, RZ, 0xc0, !PT ;  /* 0x0000ffff09057812 */ /* 0x000fe400078ec0ff */
[----:B------:R-:W-:Y:S01]  /*1ecd0*/  LOP3.LUT R250, R250, 0xffff, RZ, 0xc0, !PT ;  /* 0x0000fffffafa7812 */ /* 0x000fe200078ec0ff */
[----:B------:R-:W4:Y:S01]  /*1ece0*/  LDL R9, [R1+0x2638] ;  /* 0x0026380001097983 */ /* 0x000f220000100800 */
        /* <DEDUP_REMOVED lines=16> */
[----:B0-----:R-:W-:Y:S02]  /*1edf0*/  LOP3.LUT R8, R8, 0x1f, RZ, 0xc0, !PT ;  /* 0x0000001f08087812 */ /* 0x001fe400078ec0ff */
[----:B------:R-:W-:Y:S02]  /*1ee00*/  PRMT R4, R216, 0x5410, R211 ;  /* 0x00005410d8047816 */ /* 0x000fe400000000d3 */
[----:B------:R-:W-:-:S02]  /*1ee10*/  PRMT R5, R209, 0x5410, R5 ;  /* 0x00005410d1057816 */ /* 0x000fc40000000005 */
[----:B------:R-:W-:Y:S02]  /*1ee20*/  PRMT R6, R240, 0x5410, R6 ;  /* 0x00005410f0067816 */ /* 0x000fe40000000006 */
[----:B------:R-:W-:Y:S01]  /*1ee30*/  PRMT R7, R224, 0x5410, R7 ;  /* 0x00005410e0077816 */ /* 0x000fe20000000007 */
[----:B------:R-:W-:Y:S01]  /*1ee40*/  STL [R1+0x51dc], R3 ;  /* 0x0051dc0301007387 */ /* 0x000fe20000100800 */
[----:B------:R-:W-:-:S03]  /*1ee50*/  ISETP.GE.AND P0, PT, R8, R0, PT ;  /* 0x000000000800720c */ /* 0x000fc60003f06270 */
[----:B------:R-:W4:Y:S04]  /*1ee60*/  LDL R25, [R1+0x1e58] ;  /* 0x001e580001197983 */ /* 0x000f280000100800 */
[----:B------:R0:W-:Y:S04]  /*1ee70*/  STS.128 [R3+UR4+0x3000], R4 ;  /* 0x0030000403007988 */ /* 0x0001e80008000c04 */
[----:B------:R-:W4:Y:S04]  /*1ee80*/  LDL.LU R8, [R1+0x1e54] ;  /* 0x001e540001087983 */ /* 0x000f280000300800 */
[----:B0-----:R-:W4:Y:S04]  /*1ee90*/  LDL.LU R3, [R1+0x1e7c] ;  /* 0x001e7c0001037983 */ /* 0x001f280000300800 */
[----:B------:R-:W2:Y:S01]  /*1eea0*/  LDL.LU R12, [R1+0x1e74] ;  /* 0x001e7400010c7983 */ /* 0x000ea20000300800 */
        /* <DEDUP_REMOVED lines=15> */
[----:B---3--:R-:W-:Y:S02]  /*1efa0*/  LOP3.LUT R22, R22, 0xffff, RZ, 0xc0, !PT ;  /* 0x0000ffff16167812 */ /* 0x008fe400078ec0ff */
[----:B------:R-:W-:Y:S02]  /*1efb0*/  PRMT R207, R214, 0x3340, R207 ;  /* 0x00003340d6cf7816 */ /* 0x000fe400000000cf */
[----:B------:R-:W-:Y:S02]  /*1efc0*/  PRMT R4, R203, 0x3340, R199 ;  /* 0x00003340cb047816 */ /* 0x000fe400000000c7 */
[----:B------:R-:W-:Y:S01]  /*1efd0*/  PRMT R191, R195, 0x3340, R191 ;  /* 0x00003340c3bf7816 */ /* 0x000fe200000000bf */
[----:B--2---:R-:W-:Y:S04]  /*1efe0*/  STL [R1+0x5b50], R12 ;  /* 0x005b500c01007387 */ /* 0x004fe80000100800 */
[----:B------:R-:W2:Y:S04]  /*1eff0*/  LDL.LU R11, [R1+0x1e6c] ;  /* 0x001e6c00010b7983 */ /* 0x000ea80000300800 */
[----:B------:R-:W3:Y:S01]  /*1f000*/  LDL.LU R10, [R1+0x1e64] ;  /* 0x001e6400010a7983 */ /* 0x000ee20000300800 */
        /* <DEDUP_REMOVED lines=8> */
[----:B------:R-:W-:Y:S02]  /*1f090*/  PRMT R7, R159, 0x5410, R7 ;  /* 0x000054109f077816 */ /* 0x000fe40000000007 */
        /* <DEDUP_REMOVED lines=15> */
[----:B------:R-:W-:Y:S01]  /*1f190*/  LOP3.LUT R23, R23, 0xffff, RZ, 0xc0, !PT ;  /* 0x0000ffff17177812 */ /* 0x000fe200078ec0ff */
[----:B----4-:R0:W-:Y:S01]  /*1f1a0*/  STS.128 [R9+UR4], R4 ;  /* 0x0000000409007988 */ /* 0x0101e20008000c04 */
[----:B------:R-:W-:-:S02]  /*1f1b0*/  PRMT R208, R215, 0x3340, R208 ;  /* 0x00003340d7d07816 */ /* 0x000fc400000000d0 */
[----:B------:R-:W-:Y:S02]  /*1f1c0*/  PRMT R192, R196, 0x3340, R192 ;  /* 0x00003340c4c07816 */ /* 0x000fe400000000c0 */
[----:B------:R-:W-:Y:S02]  /*1f1d0*/  PRMT R176, R180, 0x3340, R176 ;  /* 0x00003340b4b07816 */ /* 0x000fe400000000b0 */
[----:B------:R-:W-:Y:S02]  /*1f1e0*/  PRMT R160, R164, 0x3340, R160 ;  /* 0x00003340a4a07816 */ /* 0x000fe400000000a0 */
[----:B------:R-:W-:Y:S02]  /*1f1f0*/  LOP3.LUT R217, R217, 0xffff, RZ, 0xc0, !PT ;  /* 0x0000ffffd9d97812 */ /* 0x000fe400078ec0ff */
[----:B0-----:R-:W-:Y:S02]  /*1f200*/  PRMT R4, R204, 0x3340, R200 ;  /* 0x00003340cc047816 */ /* 0x001fe400000000c8 */
[----:B------:R-:W-:-:S02]  /*1f210*/  PRMT R5, R188, 0x3340, R184 ;  /* 0x00003340bc057816 */ /* 0x000fc400000000b8 */
[----:B------:R-:W-:Y:S02]  /*1f220*/  PRMT R6, R172, 0x3340, R168 ;  /* 0x00003340ac067816 */ /* 0x000fe400000000a8 */
[----:B------:R-:W-:Y:S02]  /*1f230*/  PRMT R7, R156, 0x3340, R23 ;  /* 0x000033409c077816 */ /* 0x000fe40000000017 */
[----:B------:R-:W-:Y:S02]  /*1f240*/  PRMT R4, R208, 0x5410, R4 ;  /* 0x00005410d0047816 */ /* 0x000fe40000000004 */
[----:B------:R-:W-:Y:S02]  /*1f250*/  PRMT R5, R192, 0x5410, R5 ;  /* 0x00005410c0057816 */ /* 0x000fe40000000005 */
        /* <DEDUP_REMOVED lines=16> */
[----:B------:R-:W-:Y:S01]  /*1f360*/  LOP3.LUT R153, R153, 0xffff, RZ, 0xc0, !PT ;  /* 0x0000ffff99997812 */ /* 0x000fe200078ec0ff */
[----:B------:R0:W-:Y:S01]  /*1f370*/  STS.128 [R9+UR4+0x1000], R4 ;  /* 0x0010000409007988 */ /* 0x0001e20008000c04 */
[----:B------:R-:W-:Y:S02]  /*1f380*/  PRMT R210, R217, 0x3340, R210 ;  /* 0x00003340d9d27816 */ /* 0x000fe400000000d2 */
[----:B------:R-:W-:Y:S02]  /*1f390*/  PRMT R193, R197, 0x3340, R193 ;  /* 0x00003340c5c17816 */ /* 0x000fe400000000c1 */
[----:B------:R-:W-:-:S02]  /*1f3a0*/  PRMT R177, R181, 0x3340, R177 ;  /* 0x00003340b5b17816 */ /* 0x000fc400000000b1 */
[----:B------:R-:W-:Y:S02]  /*1f3b0*/  PRMT R161, R165, 0x3340, R161 ;  /* 0x00003340a5a17816 */ /* 0x000fe400000000a1 */
[----:B------:R-:W-:Y:S02]  /*1f3c0*/  LOP3.LUT R219, R219, 0xffff, RZ, 0xc0, !PT ;  /* 0x0000ffffdbdb7812 */ /* 0x000fe400078ec0ff */
[----:B0-----:R-:W-:Y:S02]  /*1f3d0*/  PRMT R4, R205, 0x3340, R201 ;  /* 0x00003340cd047816 */ /* 0x001fe400000000c9 */
[----:B------:R-:W-:Y:S02]  /*1f3e0*/  PRMT R5, R189, 0x3340, R185 ;  /* 0x00003340bd057816 */ /* 0x000fe400000000b9 */
[----:B------:R-:W-:Y:S02]  /*1f3f0*/  PRMT R6, R173, 0x3340, R169 ;  /* 0x00003340ad067816 */ /* 0x000fe400000000a9 */
[----:B------:R-:W-:-:S02]  /*1f400*/  PRMT R7, R157, 0x3340, R153 ;  /* 0x000033409d077816 */ /* 0x000fc40000000099 */
[----:B------:R-:W-:Y:S02]  /*1f410*/  PRMT R4, R210, 0x5410, R4 ;  /* 0x00005410d2047816 */ /* 0x000fe40000000004 */
[----:B------:R-:W-:Y:S02]  /*1f420*/  PRMT R5, R193, 0x5410, R5 ;  /* 0x00005410c1057816 */ /* 0x000fe40000000005 */
[----:B------:R-:W-:Y:S02]  /*1f430*/  PRMT R6, R177, 0x5410, R6 ;  /* 0x00005410b1067816 */ /* 0x000fe40000000006 */
[----:B------:R-:W-:Y:S02]  /*1f440*/  PRMT R7, R161, 0x5410, R7 ;  /* 0x00005410a1077816 */ /* 0x000fe40000000007 */
        /* <DEDUP_REMOVED lines=14> */
[----:B------:R-:W-:Y:S01]  /*1f530*/  LOP3.LUT R154, R154, 0xffff, RZ, 0xc0, !PT ;  /* 0x0000ffff9a9a7812 */ /* 0x000fe200078ec0ff */
[----:B------:R0:W-:Y:S01]  /*1f540*/  STS.128 [R9+UR4+0x2000], R4 ;  /* 0x0020000409007988 */ /* 0x0001e20008000c04 */
[----:B------:R-:W-:Y:S02]  /*1f550*/  PRMT R212, R219, 0x3340, R212 ;  /* 0x00003340dbd47816 */ /* 0x000fe400000000d4 */
[----:B------:R-:W-:Y:S02]  /*1f560*/  PRMT R194, R198, 0x3340, R194 ;  /* 0x00003340c6c27816 */ /* 0x000fe400000000c2 */
[----:B------:R-:W-:Y:S02]  /*1f570*/  PRMT R178, R182, 0x3340, R178 ;  /* 0x00003340b6b27816 */ /* 0x000fe400000000b2 */
[----:B------:R-:W-:Y:S02]  /*1f580*/  PRMT R162, R166, 0x3340, R162 ;  /* 0x00003340a6a27816 */ /* 0x000fe400000000a2 */
[----:B0-----:R-:W-:-:S02]  /*1f590*/  PRMT R4, R206, 0x3340, R202 ;  /* 0x00003340ce047816 */ /* 0x001fc400000000ca */
[----:B------:R-:W-:Y:S02]  /*1f5a0*/  PRMT R5, R190, 0x3340, R186 ;  /* 0x00003340be057816 */ /* 0x000fe400000000ba */
[----:B------:R-:W-:Y:S02]  /*1f5b0*/  PRMT R6, R174, 0x3340, R170 ;  /* 0x00003340ae067816 */ /* 0x000fe400000000aa */
[----:B------:R-:W-:Y:S02]  /*1f5c0*/  PRMT R7, R158, 0x3340, R154 ;  /* 0x000033409e077816 */ /* 0x000fe4000000009a */
[----:B------:R-:W-:Y:S02]  /*1f5d0*/  PRMT R4, R212, 0x5410, R4 ;  /* 0x00005410d4047816 */ /* 0x000fe40000000004 */
[----:B------:R-:W-:Y:S02]  /*1f5e0*/  PRMT R5, R194, 0x5410, R5 ;  /* 0x00005410c2057816 */ /* 0x000fe40000000005 */
[----:B------:R-:W-:-:S02]  /*1f5f0*/  PRMT R6, R178, 0x5410, R6 ;  /* 0x00005410b2067816 */ /* 0x000fc40000000006 */
[----:B------:R-:W-:-:S05]  /*1f600*/  PRMT R7, R162, 0x5410, R7 ;  /* 0x00005410a2077816 */ /* 0x000fca0000000007 */
[----:B------:R0:W-:Y:S02]  /*1f610*/  STS.128 [R9+UR4+0x3000], R4 ;  /* 0x0030000409007988 */ /* 0x0001e40008000c04 */
[----:B0-----:R-:W-:Y:S02]  /*1f620*/  @!P0 IMAD.MOV.U32 R4, RZ, RZ, R25 ;  /* 0x000000ffff048224 */ /* 0x001fe400078e0019 */
[----:B---3--:R0:W-:Y:S04]  /*1f630*/  STL [R1+0x5b4c], R10 ;  /* 0x005b4c0a01007387 */ /* 0x0081e80000100800 */
[----:B------:R-:W3:Y:S04]  /*1f640*/  LDL.LU R9, [R1+0x1e5c] ;  /* 0x001e5c0001097983 */ /* 0x000ee80000300800 */
[----:B------:R-:W4:Y:S04]  /*1f650*/  LDL R45, [R1+0x262c] ;  /* 0x00262c00012d7983 */ /* 0x000f280000100800 */
[----:B------:R-:W2:Y:S04]  /*1f660*/  LDL R33, [R1+0x2630] ;  /* 0x0026300001217983 */ /* 0x000ea80000100800 */
[----:B------:R-:W3:Y:S04]  /*1f670*/  LDL R31, [R1+0x2618] ;  /* 0x00261800011f7983 */ /* 0x000ee80000100800 */
[----:B------:R-:W3:Y:S04]  /*1f680*/  LDL R25, [R1+0x2628] ;  /* 0x0026280001197983 */ /* 0x000ee80000100800 */
[----:B------:R-:W3:Y:S04]  /*1f690*/  LDL R44, [R1+0x2610] ;  /* 0x00261000012c7983 */ /* 0x000ee80000100800 */
[----:B------:R-:W3:Y:S04]  /*1f6a0*/  LDL R28, [R1+0x2620] ;  /* 0x00262000011c7983 */ /* 0x000ee80000100800 */
[----:B------:R-:W3:Y:S04]  /*1f6b0*/  LDL R43, [R1+0x221c] ;  /* 0x00221c00012b7983 */ /* 0x000ee80000100800 */
[----:B------:R-:W3:Y:S04]  /*1f6c0*/  LDL R38, [R1+0x2220] ;  /* 0x0022200001267983 */ /* 0x000ee80000100800 */
[----:B------:R-:W3:Y:S04]  /*1f6d0*/  LDL R42, [R1+0x220c] ;  /* 0x00220c00012a7983 */ /* 0x000ee80000100800 */
[----:B------:R-:W3:Y:S01]  /*1f6e0*/  LDL R41, [R1+0x2210] ;  /* 0x0022100001297983 */ /* 0x000ee20000100800 */
[----:B------:R-:W-:Y:S01]  /*1f6f0*/  PRMT R21, RZ, 0x7610, R21 ;  /* 0x00007610ff157816 */ /* 0x000fe20000000015 */
[----:B------:R-:W-:Y:S01]  /*1f700*/  @!P0 IMAD.MOV.U32 R5, RZ, RZ, R8 ;  /* 0x000000ffff058224 */ /* 0x000fe200078e0008 */
[----:B------:R-:W-:Y:S01]  /*1f710*/  PRMT R0, RZ, 0x7610, R0 ;  /* 0x00007610ff007816 */ /* 0x000fe20000000000 */
[----:B------:R-:W3:Y:S04]  /*1f720*/  LDL R40, [R1+0x21fc] ;  /* 0x0021fc0001287983 */ /* 0x000ee80000100800 */
[----:B------:R4:W3:Y:S01]  /*1f730*/  @!P0 LDG.E.U8 R21, desc[UR52][R4.64] ;  /* 0x0000003404158981 */ /* 0x0008e2000c1e1100 */
[----:B------:R-:W-:-:S02]  /*1f740*/  PRMT R6, RZ, 0x7610, R6 ;  /* 0x00007610ff067816 */ /* 0x000fc40000000006 */
[----:B------:R-:W-:Y:S01]  /*1f750*/  PRMT R12, RZ, 0x7610, R12 ;  /* 0x00007610ff0c7816 */ /* 0x000fe2000000000c */
[----:B------:R-:W3:Y:S01]  /*1f760*/  LDL R39, [R1+0x2200] ;  /* 0x0022000001277983 */ /* 0x000ee20000100800 */
[----:B0-----:R-:W-:Y:S02]  /*1f770*/  PRMT R10, RZ, 0x7610, R10 ;  /* 0x00007610ff0a7816 */ /* 0x001fe4000000000a */
[----:B------:R-:W-:Y:S01]  /*1f780*/  PRMT R29, RZ, 0x7610, R29 ;  /* 0x00007610ff1d7816 */ /* 0x000fe2000000001d */
[----:B------:R-:W3:Y:S04]  /*1f790*/  LDL R36, [R1+0x21ec] ;  /* 0x0021ec0001247983 */ /* 0x000ee80000100800 */
[----:B------:R-:W3:Y:S04]  /*1f7a0*/  LDL R35, [R1+0x21f0] ;  /* 0x0021f00001237983 */ /* 0x000ee80000100800 */
[----:B------:R-:W3:Y:S04]  /*1f7b0*/  LDL.LU R127, [R1+0x215c] ;  /* 0x00215c00017f7983 */ /* 0x000ee80000300800 */
        /* <DEDUP_REMOVED lines=11> */
[----:B------:R-:W3:Y:S01]  /*1f870*/  LDL.LU R151, [R1+0x20fc] ;  /* 0x0020fc0001977983 */ /* 0x000ee20000300800 */
[----:B----4-:R-:W-:-:S02]  /*1f880*/  @!P0 IMAD.MOV.U32 R5, RZ, RZ, R45 ;  /* 0x000000ffff058224 */ /* 0x010fc400078e002d */
[----:B--2---:R-:W-:-:S05]  /*1f890*/  @!P0 IMAD.MOV.U32 R4, RZ, RZ, R33 ;  /* 0x000000ffff048224 */ /* 0x004fca00078e0021 */
[----:B------:R3:W2:Y:S02]  /*1f8a0*/  @!P0 LDG.E.U8 R0, desc[UR52][R4.64] ;  /* 0x0000003404008981 */ /* 0x0006a4000c1e1100 */
[----:B---3--:R-:W-:Y:S02]  /*1f8b0*/  @!P0 IMAD.MOV.U32 R4, RZ, RZ, R25 ;  /* 0x000000ffff048224 */ /* 0x008fe400078e0019 */
[----:B------:R-:W-:-:S05]  /*1f8c0*/  @!P0 IMAD.MOV.U32 R5, RZ, RZ, R31 ;  /* 0x000000ffff058224 */ /* 0x000fca00078e001f */
[----:B------:R0:W3:Y:S02]  /*1f8d0*/  @!P0 LDG.E.U8 R6, desc[UR52][R4.64] ;  /* 0x0000003404068981 */ /* 0x0000e4000c1e1100 */
[----:B0-----:R-:W-:Y:S02]  /*1f8e0*/  @!P0 IMAD.MOV.U32 R4, RZ, RZ, R28 ;  /* 0x000000ffff048224 */ /* 0x001fe400078e001c */
[----:B------:R-:W-:-:S05]  /*1f8f0*/  @!P0 IMAD.MOV.U32 R5, RZ, RZ, R44 ;  /* 0x000000ffff058224 */ /* 0x000fca00078e002c */
[----:B------:R0:W4:Y:S02]  /*1f900*/  @!P0 LDG.E.U8 R12, desc[UR52][R4.64] ;  /* 0x00000034040c8981 */ /* 0x000124000c1e1100 */
[----:B0-----:R-:W-:Y:S02]  /*1f910*/  @!P0 IMAD.MOV.U32 R4, RZ, RZ, R38 ;  /* 0x000000ffff048224 */ /* 0x001fe400078e0026 */
[----:B------:R-:W-:-:S05]  /*1f920*/  @!P0 IMAD.MOV.U32 R5, RZ, RZ, R43 ;  /* 0x000000ffff058224 */ /* 0x000fca00078e002b */
[----:B------:R0:W2:Y:S02]  /*1f930*/  @!P0 LDG.E.U8 R10, desc[UR52][R4.64] ;  /* 0x00000034040a8981 */ /* 0x0000a4000c1e1100 */
[----:B0-----:R-:W-:Y:S02]  /*1f940*/  @!P0 IMAD.MOV.U32 R4, RZ, RZ, R41 ;  /* 0x000000ffff048224 */ /* 0x001fe400078e0029 */
[----:B------:R-:W-:-:S05]  /*1f950*/  @!P0 IMAD.MOV.U32 R5, RZ, RZ, R42 ;  /* 0x000000ffff058224 */ /* 0x000fca00078e002a */
[----:B------:R0:W3:Y:S04]  /*1f960*/  @!P0 LDG.E.U8 R29, desc[UR52][R4.64] ;  /* 0x00000034041d8981 */ /* 0x0000e8000c1e1100 */
[----:B------:R1:W-:Y:S04]  /*1f970*/  STL [R1+0x51e0], R8 ;  /* 0x0051e00801007387 */ /* 0x0003e80000100800 */
[----:B-1----:R-:W2:Y:S04]  /*1f980*/  LDL.LU R8, [R1+0x1e84] ;  /* 0x001e840001087983 */ /* 0x002ea80000300800 */
[----:B------:R-:W-:Y:S04]  /*1f990*/  STL [R1+0x5b48], R21 ;  /* 0x005b481501007387 */ /* 0x000fe80000100800 */
[----:B------:R-:W4:Y:S04]  /*1f9a0*/  LDL R33, [R1+0x21e0] ;  /* 0x0021e00001217983 */ /* 0x000f280000100800 */
[----:B------:R-:W2:Y:S04]  /*1f9b0*/  LDL R31, [R1+0x21d0] ;  /* 0x0021d000011f7983 */ /* 0x000ea80000100800 */
[----:B------:R-:W2:Y:S04]  /*1f9c0*/  LDL.LU R25, [R1+0x21dc] ;  /* 0x0021dc0001197983 */ /* 0x000ea80000300800 */
[----:B------:R-:W2:Y:S04]  /*1f9d0*/  LDL R28, [R1+0x21c0] ;  /* 0x0021c000011c7983 */ /* 0x000ea80000100800 */
[----:B------:R-:W2:Y:S01]  /*1f9e0*/  LDL.LU R38, [R1+0x21cc] ;  /* 0x0021cc0001267983 */ /* 0x000ea20000300800 */
[----:B------:R-:W-:-:S03]  /*1f9f0*/  PRMT R37, RZ, 0x7610, R37 ;  /* 0x00007610ff257816 */ /* 0x000fc60000000025 */
[----:B------:R-:W2:Y:S01]  /*1fa00*/  LDL.LU R43, [R1+0x21bc] ;  /* 0x0021bc00012b7983 */ /* 0x000ea20000300800 */
[----:B0-----:R-:W-:Y:S02]  /*1fa10*/  @!P0 IMAD.MOV.U32 R4, RZ, RZ, R39 ;  /* 0x000000ffff048224 */ /* 0x001fe400078e0027 */
[----:B------:R-:W-:-:S05]  /*1fa20*/  @!P0 IMAD.MOV.U32 R5, RZ, RZ, R40 ;  /* 0x000000ffff058224 */ /* 0x000fca00078e0028 */
[----:B------:R0:W2:Y:S02]  /*1fa30*/  @!P0 LDG.E.U8 R37, desc[UR52][R4.64] ;  /* 0x0000003404258981 */ /* 0x0000a4000c1e1100 */
[----:B0-----:R-:W-:Y:S02]  /*1fa40*/  @!P0 IMAD.MOV.U32 R5, RZ, RZ, R36 ;  /* 0x000000ffff058224 */ /* 0x001fe400078e0024 */
[----:B---3--:R0:W-:Y:S04]  /*1fa50*/  STL [R1+0x1e4c], R29 ;  /* 0x001e4c1d01007387 */ /* 0x0081e80000100800 */
[----:B0-----:R-:W3:Y:S04]  /*1fa60*/  LDL.LU R29, [R1+0x21b0] ;  /* 0x0021b000011d7983 */ /* 0x001ee80000300800 */
[----:B------:R-:W3:Y:S04]  /*1fa70*/  LDL.LU R47, [R1+0x21ac] ;  /* 0x0021ac00012f7983 */ /* 0x000ee80000300800 */
[----:B------:R-:W3:Y:S04]  /*1fa80*/  LDL.LU R36, [R1+0x21a0] ;  /* 0x0021a00001247983 */ /* 0x000ee80000300800 */
[----:B------:R-:W3:Y:S01]  /*1fa90*/  LDL.LU R51, [R1+0x219c] ;  /* 0x00219c0001337983 */ /* 0x000ee20000300800 */
[----:B------:R-:W-:Y:S01]  /*1faa0*/  PRMT R34, RZ, 0x7610, R34 ;  /* 0x00007610ff227816 */ /* 0x000fe20000000022 */
[----:B------:R-:W-:Y:S01]  /*1fab0*/  @!P0 IMAD.MOV.U32 R4, RZ, RZ, R35 ;  /* 0x000000ffff048224 */ /* 0x000fe200078e0023 */
[----:B------:R-:W-:Y:S01]  /*1fac0*/  PRMT R32, RZ, 0x7610, R32 ;  /* 0x00007610ff207816 */ /* 0x000fe20000000020 */
[----:B------:R-:W3:Y:S04]  /*1fad0*/  LDL.LU R42, [R1+0x2190] ;  /* 0x00219000012a7983 */ /* 0x000ee80000300800 */
[----:B------:R4:W3:Y:S01]  /*1fae0*/  @!P0 LDG.E.U8 R34, desc[UR52][R4.64] ;  /* 0x0000003404228981 */ /* 0x0008e2000c1e1100 */
[----:B------:R-:W-:Y:S01]  /*1faf0*/  PRMT R30, RZ, 0x7610, R30 ;  /* 0x00007610ff1e7816 */ /* 0x000fe2000000001e */
[----:B----4-:R-:W-:-:S02]  /*1fb00*/  @!P0 IMAD.MOV.U32 R4, RZ, RZ, R33 ;  /* 0x000000ffff048224 */ /* 0x010fc400078e0021 */
[----:B--2---:R-:W-:-:S05]  /*1fb10*/  @!P0 IMAD.MOV.U32 R5, RZ, RZ, R25 ;  /* 0x000000ffff058224 */ /* 0x004fca00078e0019 */
[----:B------:R0:W2:Y:S01]  /*1fb20*/  @!P0 LDG.E.U8 R32, desc[UR52][R4.64] ;  /* 0x0000003404208981 */ /* 0x0000a2000c1e1100 */
[----:B------:R-:W-:Y:S01]  /*1fb30*/  PRMT R27, RZ, 0x7610, R27 ;  /* 0x00007610ff1b7816 */ /* 0x000fe2000000001b */
[----:B0-----:R-:W-:Y:S02]  /*1fb40*/  @!P0 IMAD.MOV.U32 R4, RZ, RZ, R31 ;  /* 0x000000ffff048224 */ /* 0x001fe400078e001f */
[----:B------:R-:W-:-:S05]  /*1fb50*/  @!P0 IMAD.MOV.U32 R5, RZ, RZ, R38 ;  /* 0x000000ffff058224 */ /* 0x000fca00078e0026 */
[----:B------:R0:W4:Y:S01]  /*1fb60*/  @!P0 LDG.E.U8 R30, desc[UR52][R4.64] ;  /* 0x00000034041e8981 */ /* 0x000122000c1e1100 */
[----:B------:R-:W-:Y:S01]  /*1fb70*/  PRMT R24, RZ, 0x7610, R24 ;  /* 0x00007610ff187816 */ /* 0x000fe20000000018 */
[----:B0-----:R-:W-:Y:S02]  /*1fb80*/  @!P0 IMAD.MOV.U32 R4, RZ, RZ, R28 ;  /* 0x000000ffff048224 */ /* 0x001fe400078e001c */
[----:B------:R-:W-:-:S05]  /*1fb90*/  @!P0 IMAD.MOV.U32 R5, RZ, RZ, R43 ;  /* 0x000000ffff058224 */ /* 0x000fca00078e002b */
[----:B------:R3:W2:Y:S01]  /*1fba0*/  @!P0 LDG.E.U8 R27, desc[UR52][R4.64] ;  /* 0x00000034041b8981 */ /* 0x0006a2000c1e1100 */
[----:B------:R-:W-:Y:S01]  /*1fbb0*/  PRMT R26, RZ, 0x7610, R26 ;  /* 0x00007610ff1a7816 */ /* 0x000fe2000000001a */
[----:B---3--:R-:W-:Y:S02]  /*1fbc0*/  @!P0 IMAD.MOV.U32 R4, RZ, RZ, R29 ;  /* 0x000000ffff048224 */ /* 0x008fe400078e001d */
[----:B------:R-:W-:-:S05]  /*1fbd0*/  @!P0 IMAD.MOV.U32 R5, RZ, RZ, R47 ;  /* 0x000000ffff058224 */ /* 0x000fca00078e002f */
[----:B------:R0:W3:Y:S02]  /*1fbe0*/  @!P0 LDG.E.U8 R24, desc[UR52][R4.64] ;  /* 0x0000003404188981 */ /* 0x0000e4000c1e1100 */
[----:B0-----:R-:W-:Y:S02]  /*1fbf0*/  @!P0 IMAD.MOV.U32 R4, RZ, RZ, R36 ;  /* 0x000000ffff048224 */ /* 0x001fe400078e0024 */
[----:B------:R-:W-:-:S05]  /*1fc00*/  @!P0 IMAD.MOV.U32 R5, RZ, RZ, R51 ;  /* 0x000000ffff058224 */ /* 0x000fca00078e0033 */
[----:B------:R-:W3:Y:S04]  /*1fc10*/  @!P0 LDG.E.U8 R26, desc[UR52][R4.64] ;  /* 0x00000034041a8981 */ /* 0x000ee8000c1e1100 */
[----:B------:R0:W-:Y:S04]  /*1fc20*/  STL [R1+0x1e40], R37 ;  /* 0x001e402501007387 */ /* 0x0001e80000100800 */
[----:B0-----:R-:W3:Y:S04]  /*1fc30*/  LDL.LU R37, [R1+0x218c] ;  /* 0x00218c0001257983 */ /* 0x001ee80000300800 */
[----:B----4-:R0:W-:Y:S04]  /*1fc40*/  STL [R1+0x1e34], R30 ;  /* 0x001e341e01007387 */ /* 0x0101e80000100800 */
[----:B0-----:R-:W4:Y:S04]  /*1fc50*/  LDL.LU R30, [R1+0x217c] ;  /* 0x00217c00011e7983 */ /* 0x001f280000300800 */
[----:B------:R-:W4:Y:S04]  /*1fc60*/  LDL.LU R46, [R1+0x2180] ;  /* 0x00218000012e7983 */ /* 0x000f280000300800 */
[----:B------:R-:W4:Y:S04]  /*1fc70*/  LDL.LU R50, [R1+0x2170] ;  /* 0x0021700001327983 */ /* 0x000f280000300800 */
[----:B------:R-:W4:Y:S04]  /*1fc80*/  LDL.LU R31, [R1+0x216c] ;  /* 0x00216c00011f7983 */ /* 0x000f280000300800 */
[----:B--2---:R0:W-:Y:S04]  /*1fc90*/  STL [R1+0x1e38], R32 ;  /* 0x001e382001007387 */ /* 0x0041e80000100800 */
[----:B0-----:R-:W2:Y:S04]  /*1fca0*/  LDL.LU R32, [R1+0x2160] ;  /* 0x0021600001207983 */ /* 0x001ea80000300800 */
[----:B---3--:R0:W-:Y:S04]  /*1fcb0*/  STL [R1+0x1e2c], R24 ;  /* 0x001e2c1801007387 */ /* 0x0081e80000100800 */
[----:B0-----:R-:W3:Y:S04]  /*1fcc0*/  LDL.LU R24, [R1+0x2150] ;  /* 0x0021500001187983 */ /* 0x001ee80000300800 */
[----:B------:R-:W3:Y:S04]  /*1fcd0*/  LDL R49, [R1+0x20ec] ;  /* 0x0020ec0001317983 */ /* 0x000ee80000100800 */
[----:B------:R-:W3:Y:S04]  /*1fce0*/  LDL R48, [R1+0x20dc] ;  /* 0x0020dc0001307983 */ /* 0x000ee80000100800 */
[----:B------:R-:W-:Y:S04]  /*1fcf0*/  STL [R1+0x1e3c], R34 ;  /* 0x001e3c2201007387 */ /* 0x000fe80000100800 */
[----:B------:R-:W3:Y:S04]  /*1fd00*/  LDL R33, [R1+0x20cc] ;  /* 0x0020cc0001217983 */ /* 0x000ee80000100800 */
[----:B------:R0:W-:Y:S04]  /*1fd10*/  STL [R1+0x1e28], R26 ;  /* 0x001e281a01007387 */ /* 0x0001e80000100800 */
[----:B------:R-:W3:Y:S04]  /*1fd20*/  LDL R41, [R1+0x20bc] ;  /* 0x0020bc0001297983 */ /* 0x000ee80000100800 */
[----:B0-----:R-:W3:Y:S04]  /*1fd30*/  LDL R26, [R1+0x20d0] ;  /* 0x0020d000011a7983 */ /* 0x001ee80000100800 */
[----:B------:R0:W-:Y:S04]  /*1fd40*/  STL [R1+0x1e30], R27 ;  /* 0x001e301b01007387 */ /* 0x0001e80000100800 */
[----:B------:R-:W3:Y:S04]  /*1fd50*/  LDL R45, [R1+0x20ac] ;  /* 0x0020ac00012d7983 */ /* 0x000ee80000100800 */
[----:B------:R-:W3:Y:S04]  /*1fd60*/  LDL R44, [R1+0x20b0] ;  /* 0x0020b000012c7983 */ /* 0x000ee80000100800 */
[----:B0-----:R-:W3:Y:S04]  /*1fd70*/  LDL R27, [R1+0x20c0] ;  /* 0x0020c000011b7983 */ /* 0x001ee80000100800 */
[----:B------:R-:W3:Y:S04]  /*1fd80*/  LDL R40, [R1+0x209c] ;  /* 0x00209c0001287983 */ /* 0x000ee80000100800 */
[----:B------:R-:W3:Y:S04]  /*1fd90*/  LDL R39, [R1+0x20a0] ;  /* 0x0020a00001277983 */ /* 0x000ee80000100800 */
[----:B------:R-:W3:Y:S04]  /*1fda0*/  LDL R35, [R1+0x208c] ;  /* 0x00208c0001237983 */ /* 0x000ee80000100800 */
[----:B------:R-:W3:Y:S04]  /*1fdb0*/  LDL R34, [R1+0x2090] ;  /* 0x0020900001227983 */ /* 0x000ee80000100800 */
[----:B------:R-:W3:Y:S01]  /*1fdc0*/  LDL.LU R28, [R1+0x2140] ;  /* 0x00214000011c7983 */ /* 0x000ee20000300800 */
[----:B------:R-:W-:Y:S01]  /*1fdd0*/  PRMT R21, RZ, 0x7610, R21 ;  /* 0x00007610ff157816 */ /* 0x000fe20000000015 */
[----:B------:R-:W-:-:S02]  /*1fde0*/  @!P0 IMAD.MOV.U32 R4, RZ, RZ, R42 ;  /* 0x000000ffff048224 */ /* 0x000fc400078e002a */
[----:B------:R-:W-:Y:S01]  /*1fdf0*/  @!P0 IMAD.MOV.U32 R5, RZ, RZ, R37 ;  /* 0x000000ffff058224 */ /* 0x000fe200078e0025 */
[----:B------:R-:W-:Y:S01]  /*1fe00*/  PRMT R13, RZ, 0x7610, R13 ;  /* 0x00007610ff0d7816 */ /* 0x000fe2000000000d */
[----:B------:R-:W3:Y:S04]  /*1fe10*/  LDL R125, [R1+0x1edc] ;  /* 0x001edc00017d7983 */ /* 0x000ee80000100800 */
[----:B------:R4:W3:Y:S01]  /*1fe20*/  @!P0 LDG.E.U8 R21, desc[UR52][R4.64] ;  /* 0x0000003404158981 */ /* 0x0008e2000c1e1100 */
[----:B------:R-:W-:Y:S02]  /*1fe30*/  PRMT R15, RZ, 0x7610, R15 ;  /* 0x00007610ff0f7816 */ /* 0x000fe4000000000f */
[----:B------:R-:W-:Y:S01]  /*1fe40*/  PRMT R17, RZ, 0x7610, R17 ;  /* 0x00007610ff117816 */ /* 0x000fe20000000011 */
[----:B------:R-:W3:Y:S01]  /*1fe50*/  LDL R53, [R1+0x1ee0] ;  /* 0x001ee00001357983 */ /* 0x000ee20000100800 */
[----:B----4-:R-:W-:-:S02]  /*1fe60*/  @!P0 IMAD.MOV.U32 R4, RZ, RZ, R46 ;  /* 0x000000ffff048224 */ /* 0x010fc400078e002e */
[----:B------:R-:W-:-:S05]  /*1fe70*/  @!P0 IMAD.MOV.U32 R5, RZ, RZ, R30 ;  /* 0x000000ffff058224 */ /* 0x000fca00078e001e */
[----:B------:R0:W4:Y:S02]  /*1fe80*/  @!P0 LDG.E.U8 R13, desc[UR52][R4.64] ;  /* 0x00000034040d8981 */ /* 0x000124000c1e1100 */
[----:B0-----:R-:W-:Y:S02]  /*1fe90*/  @!P0 IMAD.MOV.U32 R4, RZ, RZ, R50 ;  /* 0x000000ffff048224 */ /* 0x001fe400078e0032 */
[----:B------:R-:W-:-:S05]  /*1fea0*/  @!P0 IMAD.MOV.U32 R5, RZ, RZ, R31 ;  /* 0x000000ffff058224 */ /* 0x000fca00078e001f */
[----:B------:R2:W4:Y:S01]  /*1feb0*/  @!P0 LDG.E.U8 R15, desc[UR52][R4.64] ;  /* 0x00000034040f8981 */ /* 0x000522000c1e1100 */
[----:B------:R-:W-:Y:S01]  /*1fec0*/  PRMT R19, RZ, 0x7610, R19 ;  /* 0x00007610ff137816 */ /* 0x000fe20000000013 */
[----:B--2---:R-:W-:Y:S02]  /*1fed0*/  @!P0 IMAD.MOV.U32 R4, RZ, RZ, R32 ;  /* 0x000000ffff048224 */ /* 0x004fe400078e0020 */
[----:B------:R-:W-:-:S05]  /*1fee0*/  @!P0 IMAD.MOV.U32 R5, RZ, RZ, R127 ;  /* 0x000000ffff058224 */ /* 0x000fca00078e007f */
[----:B------:R0:W2:Y:S01]  /*1fef0*/  @!P0 LDG.E.U8 R17, desc[UR52][R4.64] ;  /* 0x0000003404118981 */ /* 0x0000a2000c1e1100 */
[----:B------:R-:W-:Y:S01]  /*1ff00*/  PRMT R14, RZ, 0x7610, R14 ;  /* 0x00007610ff0e7816 */ /* 0x000fe2000000000e */
[----:B0-----:R-:W-:Y:S01]  /*1ff10*/  @!P0 IMAD.MOV.U32 R5, RZ, RZ, R131 ;  /* 0x000000ffff058224 */ /* 0x001fe200078e0083 */
[----:B------:R-:W-:Y:S02]  /*1ff20*/  PRMT R16, RZ, 0x7610, R16 ;  /* 0x00007610ff107816 */ /* 0x000fe40000000010 */
[----:B------:R-:W-:Y:S02]  /*1ff30*/  PRMT R18, RZ, 0x7610, R18 ;  /* 0x00007610ff127816 */ /* 0x000fe40000000012 */
[----:B------:R-:W-:Y:S02]  /*1ff40*/  PRMT R20, RZ, 0x7610, R20 ;  /* 0x00007610ff147816 */ /* 0x000fe40000000014 */
[----:B------:R-:W-:Y:S02]  /*1ff50*/  PRMT R2, RZ, 0x7610, R2 ;  /* 0x00007610ff027816 */ /* 0x000fe40000000002 */
[----:B------:R-:W-:-:S02]  /*1ff60*/  PRMT R252, RZ, 0x7610, R252 ;  /* 0x00007610fffc7816 */ /* 0x000fc400000000fc */
[----:B------:R-:W-:Y:S01]  /*1ff70*/  PRMT R251, RZ, 0x7610, R251 ;  /* 0x00007610fffb7816 */ /* 0x000fe200000000fb */
[----:B---3--:R-:W-:-:S05]  /*1ff80*/  @!P0 IMAD.MOV.U32 R4, RZ, RZ, R24 ;  /* 0x000000ffff048224 */ /* 0x008fca00078e0018 */
[----:B------:R0:W3:Y:S02]  /*1ff90*/  @!P0 LDG.E.U8 R19, desc[UR52][R4.64] ;  /* 0x0000003404138981 */ /* 0x0000e4000c1e1100 */
[----:B0-----:R-:W-:Y:S02]  /*1ffa0*/  @!P0 IMAD.MOV.U32 R5, RZ, RZ, R135 ;  /* 0x000000ffff058224 */ /* 0x001fe400078e0087 */
[----:B------:R-:W-:-:S05]  /*1ffb0*/  @!P0 IMAD.MOV.U32 R4, RZ, RZ, R28 ;  /* 0x000000ffff048224 */ /* 0x000fca00078e001c */
        /* <DEDUP_REMOVED lines=14> */
[----:B------:R-:W-:Y:S01]  /*200a0*/  @!P0 IMAD.MOV.U32 R5, RZ, RZ, R49 ;  /* 0x000000ffff058224 */ /* 0x000fe200078e0031 */
[----:B------:R-:W-:Y:S01]  /*200b0*/  PRMT R250, RZ, 0x7610, R250 ;  /* 0x00007610fffa7816 */ /* 0x000fe200000000fa */
[----:B------:R-:W4:Y:S04]  /*200c0*/  LDL R49, [R1+0x1f6c] ;  /* 0x001f6c0001317983 */ /* 0x000f280000100800 */
[----:B------:R0:W3:Y:S02]  /*200d0*/  @!P0 LDG.E.U8 R252, desc[UR52][R4.64] ;  /* 0x0000003404fc8981 */ /* 0x0000e4000c1e1100 */
[----:B0-----:R-:W-:-:S02]  /*200e0*/  @!P0 IMAD.MOV.U32 R4, RZ, RZ, R148 ;  /* 0x000000ffff048224 */ /* 0x001fc400078e0094 */
[----:B------:R-:W-:Y:S01]  /*200f0*/  @!P0 IMAD.MOV.U32 R5, RZ, RZ, R48 ;  /* 0x000000ffff058224 */ /* 0x000fe200078e0030 */
[----:B------:R-:W-:Y:S01]  /*20100*/  PRMT R249, RZ, 0x7610, R249 ;  /* 0x00007610fff97816 */ /* 0x000fe200000000f9 */
[----:B------:R-:W2:Y:S04]  /*20110*/  LDL R48, [R1+0x1f70] ;  /* 0x001f700001307983 */ /* 0x000ea80000100800 */
[----:B------:R0:W3:Y:S02]  /*20120*/  @!P0 LDG.E.U8 R251, desc[UR52][R4.64] ;  /* 0x0000003404fb8981 */ /* 0x0000e4000c1e1100 */
[----:B0-----:R-:W-:Y:S02]  /*20130*/  @!P0 IMAD.MOV.U32 R4, RZ, RZ, R26 ;  /* 0x000000ffff048224 */ /* 0x001fe400078e001a */
[----:B------:R-:W4:Y:S01]  /*20140*/  LDL R26, [R1+0x2080] ;  /* 0x00208000011a7983 */ /* 0x000f220000100800 */
[----:B------:R-:W-:-:S03]  /*20150*/  @!P0 IMAD.MOV.U32 R5, RZ, RZ, R33 ;  /* 0x000000ffff058224 */ /* 0x000fc600078e0021 */
[----:B------:R-:W2:Y:S04]  /*20160*/  LDL R33, [R1+0x207c] ;  /* 0x00207c0001217983 */ /* 0x000ea80000100800 */
[----:B------:R0:W3:Y:S01]  /*20170*/  @!P0 LDG.E.U8 R250, desc[UR52][R4.64] ;  /* 0x0000003404fa8981 */ /* 0x0000e2000c1e1100 */
[----:B------:R-:W-:Y:S01]  /*20180*/  PRMT R248, RZ, 0x7610, R248 ;  /* 0x00007610fff87816 */ /* 0x000fe200000000f8 */
[----:B0-----:R-:W-:Y:S02]  /*20190*/  @!P0 IMAD.MOV.U32 R4, RZ, RZ, R27 ;  /* 0x000000ffff048224 */ /* 0x001fe400078e001b */
[----:B------:R-:W-:Y:S01]  /*201a0*/  @!P0 IMAD.MOV.U32 R5, RZ, RZ, R41 ;  /* 0x000000ffff058224 */ /* 0x000fe200078e0029 */
[----:B------:R-:W3:Y:S04]  /*201b0*/  LDL R27, [R1+0x2070] ;  /* 0x00207000011b7983 */ /* 0x000ee80000100800 */
[----:B------:R-:W3:Y:S04]  /*201c0*/  LDL R41, [R1+0x206c] ;  /* 0x00206c0001297983 */ /* 0x000ee80000100800 */
[----:B------:R0:W3:Y:S01]  /*201d0*/  @!P0 LDG.E.U8 R249, desc[UR52][R4.64] ;  /* 0x0000003404f98981 */ /* 0x0000e2000c1e1100 */
[----:B------:R-:W-:Y:S01]  /*201e0*/  PRMT R247, RZ, 0x7610, R247 ;  /* 0x00007610fff77816 */ /* 0x000fe200000000f7 */
[----:B0-----:R-:W-:-:S02]  /*201f0*/  @!P0 IMAD.MOV.U32 R4, RZ, RZ, R44 ;  /* 0x000000ffff048224 */ /* 0x001fc400078e002c */
        /* <DEDUP_REMOVED lines=9> */
[----:B------:R0:W3:Y:S02]  /*20290*/  @!P0 LDG.E.U8 R247, desc[UR52][R4.64] ;  /* 0x0000003404f78981 */ /* 0x0000e4000c1e1100 */
[----:B0-----:R-:W-:-:S02]  /*202a0*/  @!P0 IMAD.MOV.U32 R4, RZ, RZ, R34 ;  /* 0x000000ffff048224 */ /* 0x001fc400078e0022 */
[----:B------:R-:W-:Y:S01]  /*202b0*/  @!P0 IMAD.MOV.U32 R5, RZ, RZ, R35 ;  /* 0x000000ffff058224 */ /* 0x000fe200078e0023 */
[----:B------:R-:W3:Y:S04]  /*202c0*/  LDL R34, [R1+0x2040] ;  /* 0x0020400001227983 */ /* 0x000ee80000100800 */
[----:B------:R-:W3:Y:S04]  /*202d0*/  LDL R35, [R1+0x203c] ;  /* 0x00203c0001237983 */ /* 0x000ee80000100800 */
[----:B------:R4:W3:Y:S02]  /*202e0*/  @!P0 LDG.E.U8 R246, desc[UR52][R4.64] ;  /* 0x0000003404f68981 */ /* 0x0008e4000c1e1100 */
[----:B----4-:R-:W-:-:S02]  /*202f0*/  @!P0 IMAD.MOV.U32 R4, RZ, RZ, R26 ;  /* 0x000000ffff048224 */ /* 0x010fc400078e001a */
[----:B------:R-:W4:Y:S01]  /*20300*/  LDL R26, [R1+0x2030] ;  /* 0x00203000011a7983 */ /* 0x000f220000100800 */
[----:B--2---:R-:W-:-:S03]  /*20310*/  @!P0 IMAD.MOV.U32 R5, RZ, RZ, R33 ;  /* 0x000000ffff058224 */ /* 0x004fc600078e0021 */
[----:B------:R-:W2:Y:S01]  /*20320*/  LDL R33, [R1+0x202c] ;  /* 0x00202c0001217983 */ /* 0x000ea20000100800 */
[----:B------:R-:W-:Y:S02]  /*20330*/  PRMT R245, RZ, 0x7610, R245 ;  /* 0x00007610fff57816 */ /* 0x000fe400000000f5 */
[----:B------:R-:W-:-:S04]  /*20340*/  PRMT R244, RZ, 0x7610, R244 ;  /* 0x00007610fff47816 */ /* 0x000fc800000000f4 */
[----:B------:R3:W2:Y:S01]  /*20350*/  @!P0 LDG.E.U8 R245, desc[UR52][R4.64] ;  /* 0x0000003404f58981 */ /* 0x0006a2000c1e1100 */
[----:B------:R-:W-:Y:S01]  /*20360*/  PRMT R243, RZ, 0x7610, R243 ;  /* 0x00007610fff37816 */ /* 0x000fe200000000f3 */
[----:B---3--:R-:W-:Y:S02]  /*20370*/  @!P0 IMAD.MOV.U32 R4, RZ, RZ, R27 ;  /* 0x000000ffff048224 */ /* 0x008fe400078e001b */
        /* <DEDUP_REMOVED lines=30> */
[----:B------:R-:W3:Y:S01]  /*20560*/  LDL R27, [R1+0x1fd0] ;  /* 0x001fd000011b7983 */ /* 0x000ee20000100800 */
[----:B------:R-:W-:-:S03]  /*20570*/  @!P0 IMAD.MOV.U32 R5, RZ, RZ, R41 ;  /* 0x000000ffff058224 */ /* 0x000fc600078e0029 */
[----:B------:R-:W3:Y:S04]  /*20580*/  LDL R41, [R1+0x1fcc] ;  /* 0x001fcc0001297983 */ /* 0x000ee80000100800 */
[----:B------:R0:W3:Y:S01]  /*20590*/  @!P0 LDG.E.U8 R239, desc[UR52][R4.64] ;  /* 0x0000003404ef8981 */ /* 0x0000e2000c1e1100 */
[----:B------:R-:W-:Y:S01]  /*205a0*/  PRMT R237, RZ, 0x7610, R237 ;  /* 0x00007610ffed7816 */ /* 0x000fe200000000ed */
[----:B0-----:R-:W-:Y:S02]  /*205b0*/  @!P0 IMAD.MOV.U32 R4, RZ, RZ, R44 ;  /* 0x000000ffff048224 */ /* 0x001fe400078e002c */
        /* <DEDUP_REMOVED lines=9> */
[----:B------:R0:W3:Y:S02]  /*20650*/  @!P0 LDG.E.U8 R237, desc[UR52][R4.64] ;  /* 0x0000003404ed8981 */ /* 0x0000e4000c1e1100 */
[----:B0-----:R-:W-:Y:S02]  /*20660*/  @!P0 IMAD.MOV.U32 R4, RZ, RZ, R34 ;  /* 0x000000ffff048224 */ /* 0x001fe400078e0022 */
[----:B------:R-:W3:Y:S01]  /*20670*/  LDL R34, [R1+0x1fa0] ;  /* 0x001fa00001227983 */ /* 0x000ee20000100800 */
[----:B------:R-:W-:-:S03]  /*20680*/  @!P0 IMAD.MOV.U32 R5, RZ, RZ, R35 ;  /* 0x000000ffff058224 */ /* 0x000fc600078e0023 */
[----:B------:R-:W3:Y:S04]  /*20690*/  LDL R35, [R1+0x1f9c] ;  /* 0x001f9c0001237983 */ /* 0x000ee80000100800 */
[----:B------:R4:W3:Y:S02]  /*206a0*/  @!P0 LDG.E.U8 R236, desc[UR52][R4.64] ;  /* 0x0000003404ec8981 */ /* 0x0008e4000c1e1100 */
[----:B----4-:R-:W-:Y:S02]  /*206b0*/  @!P0 IMAD.MOV.U32 R4, RZ, RZ, R26 ;  /* 0x000000ffff048224 */ /* 0x010fe400078e001a */
        /* <DEDUP_REMOVED lines=13> */
[----:B0-----:R-:W-:Y:S01]  /*20790*/  @!P0 IMAD.MOV.U32 R4, RZ, RZ, R44 ;  /* 0x000000ffff048224 */ /* 0x001fe200078e002c */
[----:B------:R-:W-:Y:S01]  /*207a0*/  PRMT R231, RZ, 0x7610, R231 ;  /* 0x00007610ffe77816 */ /* 0x000fe200000000e7 */
        /* <DEDUP_REMOVED lines=24> */
[----:B------:R-:W-:Y:S01]  /*20930*/  @!P0 IMAD.MOV.U32 R5, RZ, RZ, R41 ;  /* 0x000000ffff058224 */ /* 0x000fe200078e0029 */
[----:B------:R-:W-:Y:S02]  /*20940*/  PRMT R227, RZ, 0x7610, R227 ;  /* 0x00007610ffe37816 */ /* 0x000fe400000000e3 */
[----:B------:R-:W3:Y:S04]  /*20950*/  LDL R41, [R1+0x1f1c] ;  /* 0x001f1c0001297983 */ /* 0x000ee80000100800 */
[----:B------:R0:W3:Y:S02]  /*20960*/  @!P0 LDG.E.U8 R229, desc[UR52][R4.64] ;  /* 0x0000003404e58981 */ /* 0x0000e4000c1e1100 */
[----:B0-----:R-:W-:-:S02]  /*20970*/  @!P0 IMAD.MOV.U32 R4, RZ, RZ, R48 ;  /* 0x000000ffff048224 */ /* 0x001fc400078e0030 */
[----:B------:R-:W-:Y:S01]  /*20980*/  @!P0 IMAD.MOV.U32 R5, RZ, RZ, R49 ;  /* 0x000000ffff058224 */ /* 0x000fe200078e0031 */
[----:B------:R-:W-:Y:S01]  /*20990*/  PRMT R226, RZ, 0x7610, R226 ;  /* 0x00007610ffe27816 */ /* 0x000fe200000000e2 */
[----:B------:R-:W3:Y:S04]  /*209a0*/  LDL R49, [R1+0x1ecc] ;  /* 0x001ecc0001317983 */ /* 0x000ee80000100800 */
[----:B------:R0:W3:Y:S01]  /*209b0*/  @!P0 LDG.E.U8 R228, desc[UR52][R4.64] ;  /* 0x0000003404e48981 */ /* 0x0000e2000c1e1100 */
[----:B------:R-:W-:Y:S02]  /*209c0*/  PRMT R225, RZ, 0x7610, R225 ;  /* 0x00007610ffe17816 */ /* 0x000fe400000000e1 */
[----:B------:R-:W-:Y:S01]  /*209d0*/  PRMT R224, RZ, 0x7610, R224 ;  /* 0x00007610ffe07816 */ /* 0x000fe200000000e0 */
[----:B------:R-:W3:Y:S01]  /*209e0*/  LDL R48, [R1+0x1ebc] ;  /* 0x001ebc0001307983 */ /* 0x000ee20000100800 */
[----:B0-----:R-:W-:-:S03]  /*209f0*/  @!P0 IMAD.MOV.U32 R4, RZ, RZ, R39 ;  /* 0x000000ffff048224 */ /* 0x001fc600078e0027 */
        /* <DEDUP_REMOVED lines=11> */
[----:B----4-:R-:W-:-:S03]  /*20ab0*/  @!P0 IMAD.MOV.U32 R4, RZ, RZ, R26 ;  /* 0x000000ffff048224 */ /* 0x010fc600078e001a */
[----:B------:R-:W4:Y:S04]  /*20ac0*/  LDL R26, [R1+0x1ef0] ;  /* 0x001ef000011a7983 */ /* 0x000f280000100800 */
[----:B------:R2:W4:Y:S02]  /*20ad0*/  @!P0 LDG.E.U8 R225, desc[UR52][R4.64] ;  /* 0x0000003404e18981 */ /* 0x000524000c1e1100 */
[----:B--2---:R-:W-:Y:S02]  /*20ae0*/  @!P0 IMAD.MOV.U32 R4, RZ, RZ, R33 ;  /* 0x000000ffff048224 */ /* 0x004fe400078e0021 */
[----:B------:R-:W2:Y:S01]  /*20af0*/  LDL R33, [R1+0x1eec] ;  /* 0x001eec0001217983 */ /* 0x000ea20000100800 */
[----:B------:R-:W-:Y:S01]  /*20b00*/  @!P0 IMAD.MOV.U32 R5, RZ, RZ, R44 ;  /* 0x000000ffff058224 */ /* 0x000fe200078e002c */
[----:B------:R-:W-:-:S02]  /*20b10*/  PRMT R223, RZ, 0x7610, R223 ;  /* 0x00007610ffdf7816 */ /* 0x000fc400000000df */
[----:B------:R-:W2:Y:S04]  /*20b20*/  LDL R44, [R1+0x1eac] ;  /* 0x001eac00012c7983 */ /* 0x000ea80000100800 */
[----:B------:R3:W2:Y:S02]  /*20b30*/  @!P0 LDG.E.U8 R224, desc[UR52][R4.64] ;  /* 0x0000003404e08981 */ /* 0x0006a4000c1e1100 */
[----:B---3--:R-:W-:Y:S02]  /*20b40*/  @!P0 IMAD.MOV.U32 R4, RZ, RZ, R27 ;  /* 0x000000ffff048224 */ /* 0x008fe400078e001b */
[----:B------:R-:W3:Y:S01]  /*20b50*/  LDL R27, [R1+0x1ed0] ;  /* 0x001ed000011b7983 */ /* 0x000ee20000100800 */
[----:B------:R-:W-:-:S03]  /*20b60*/  @!P0 IMAD.MOV.U32 R5, RZ, RZ, R41 ;  /* 0x000000ffff058224 */ /* 0x000fc600078e0029 */
[----:B------:R-:W3:Y:S01]  /*20b70*/  LDL R41, [R1+0x1eb0] ;  /* 0x001eb00001297983 */ /* 0x000ee20000100800 */
[----:B------:R-:W-:-:S03]  /*20b80*/  PRMT R222, RZ, 0x7610, R222 ;  /* 0x00007610ffde7816 */ /* 0x000fc600000000de */
        /* <DEDUP_REMOVED lines=18> */
[----:B------:R0:W4:Y:S01]  /*20cb0*/  @!P0 LDG.E.U8 R220, desc[UR52][R4.64] ;  /* 0x0000003404dc8981 */ /* 0x000122000c1e1100 */
[----:B------:R-:W-:Y:S01]  /*20cc0*/  PRMT R218, RZ, 0x7610, R218 ;  /* 0x00007610ffda7816 */ /* 0x000fe200000000da */
[----:B0-----:R-:W-:Y:S02]  /*20cd0*/  @!P0 IMAD.MOV.U32 R4, RZ, RZ, R53 ;  /* 0x000000ffff048224 */ /* 0x001fe400078e0035 */
[----:B------:R-:W-:-:S05]  /*20ce0*/  @!P0 IMAD.MOV.U32 R5, RZ, RZ, R125 ;  /* 0x000000ffff058224 */ /* 0x000fca00078e007d */
[----:B------:R3:W4:Y:S01]  /*20cf0*/  @!P0 LDG.E.U8 R219, desc[UR52][R4.64] ;  /* 0x0000003404db8981 */ /* 0x000722000c1e1100 */
[----:B------:R-:W-:Y:S01]  /*20d00*/  PRMT R217, RZ, 0x7610, R217 ;  /* 0x00007610ffd97816 */ /* 0x000fe200000000d9 */
[----:B---3--:R-:W-:Y:S02]  /*20d10*/  @!P0 IMAD.MOV.U32 R4, RZ, RZ, R27 ;  /* 0x000000ffff048224 */ /* 0x008fe400078e001b */
[----:B------:R-:W-:Y:S01]  /*20d20*/  @!P0 IMAD.MOV.U32 R5, RZ, RZ, R49 ;  /* 0x000000ffff058224 */ /* 0x000fe200078e0031 */
[----:B------:R-:W3:Y:S04]  /*20d30*/  LDL R27, [R1+0x1e60] ;  /* 0x001e6000011b7983 */ /* 0x000ee80000100800 */
[----:B------:R0:W3:Y:S01]  /*20d40*/  @!P0 LDG.E.U8 R218, desc[UR52][R4.64] ;  /* 0x0000003404da8981 */ /* 0x0000e2000c1e1100 */
[----:B------:R-:W-:Y:S01]  /*20d50*/  PRMT R216, RZ, 0x7610, R216 ;  /* 0x00007610ffd87816 */ /* 0x000fe200000000d8 */
[----:B0-----:R-:W-:-:S02]  /*20d60*/  @!P0 IMAD.MOV.U32 R4, RZ, RZ, R45 ;  /* 0x000000ffff048224 */ /* 0x001fc400078e002d */
[----:B------:R-:W-:-:S05]  /*20d70*/  @!P0 IMAD.MOV.U32 R5, RZ, RZ, R48 ;  /* 0x000000ffff058224 */ /* 0x000fca00078e0030 */
[----:B------:R0:W3:Y:S01]  /*20d80*/  @!P0 LDG.E.U8 R217, desc[UR52][R4.64] ;  /* 0x0000003404d98981 */ /* 0x0000e2000c1e1100 */
[----:B------:R-:W-:Y:S01]  /*20d90*/  PRMT R215, RZ, 0x7610, R215 ;  /* 0x00007610ffd77816 */ /* 0x000fe200000000d7 */
[----:B0-----:R-:W-:Y:S02]  /*20da0*/  @!P0 IMAD.MOV.U32 R4, RZ, RZ, R41 ;  /* 0x000000ffff048224 */ /* 0x001fe400078e0029 */
[----:B------:R-:W-:-:S05]  /*20db0*/  @!P0 IMAD.MOV.U32 R5, RZ, RZ, R44 ;  /* 0x000000ffff058224 */ /* 0x000fca00078e002c */
[----:B------:R0:W3:Y:S01]  /*20dc0*/  @!P0 LDG.E.U8 R216, desc[UR52][R4.64] ;  /* 0x0000003404d88981 */ /* 0x0000e2000c1e1100 */
[----:B------:R-:W-:-:S03]  /*20dd0*/  PRMT R214, RZ, 0x7610, R214 ;  /* 0x00007610ffd67816 */ /* 0x000fc600000000d6 */
[----:B------:R-:W-:Y:S01]  /*20de0*/  STL [R1+0x51e8], R3 ;  /* 0x0051e80301007387 */ /* 0x000fe20000100800 */
[----:B0-----:R-:W-:Y:S02]  /*20df0*/  @!P0 IMAD.MOV.U32 R4, RZ, RZ, R39 ;  /* 0x000000ffff048224 */ /* 0x001fe400078e0027 */
[----:B------:R-:W-:-:S05]  /*20e00*/  @!P0 IMAD.MOV.U32 R5, RZ, RZ, R40 ;  /* 0x000000ffff058224 */ /* 0x000fca00078e0028 */
[----:B------:R0:W3:Y:S01]  /*20e10*/  @!P0 LDG.E.U8 R215, desc[UR52][R4.64] ;  /* 0x0000003404d78981 */ /* 0x0000e2000c1e1100 */
[----:B------:R-:W-:Y:S01]  /*20e20*/  PRMT R213, RZ, 0x7610, R213 ;  /* 0x00007610ffd57816 */ /* 0x000fe200000000d5 */
[----:B0-----:R-:W-:Y:S02]  /*20e30*/  @!P0 IMAD.MOV.U32 R4, RZ, RZ, R34 ;  /* 0x000000ffff048224 */ /* 0x001fe400078e0022 */
[----:B------:R-:W-:Y:S01]  /*20e40*/  @!P0 IMAD.MOV.U32 R5, RZ, RZ, R35 ;  /* 0x000000ffff058224 */ /* 0x000fe200078e0023 */
[----:B------:R-:W3:Y:S04]  /*20e50*/  LDL R34, [R1+0x261c] ;  /* 0x00261c0001227983 */ /* 0x000ee80000100800 */
[----:B------:R-:W3:Y:S04]  /*20e60*/  LDL R35, [R1+0x2224] ;  /* 0x0022240001237983 */ /* 0x000ee80000100800 */
[----:B------:R0:W3:Y:S02]  /*20e70*/  @!P0 LDG.E.U8 R214, desc[UR52][R4.64] ;  /* 0x0000003404d68981 */ /* 0x0000e4000c1e1100 */
[----:B0-----:R-:W-:-:S02]  /*20e80*/  @!P0 IMAD.MOV.U32 R5, RZ, RZ, R3 ;  /* 0x000000ffff058224 */ /* 0x001fc400078e0003 */
[----:B--2---:R-:W-:Y:S02]  /*20e90*/  @!P0 IMAD.MOV.U32 R4, RZ, RZ, R33 ;  /* 0x000000ffff048224 */ /* 0x004fe400078e0021 */
[----:B------:R-:W2:Y:S04]  /*20ea0*/  LDL R33, [R1+0x2614] ;  /* 0x0026140001217983 */ /* 0x000ea80000100800 */
[----:B------:R4:W2:Y:S02]  /*20eb0*/  @!P0 LDG.E.U8 R213, desc[UR52][R4.64] ;  /* 0x0000003404d58981 */ /* 0x0008a4000c1e1100 */
[----:B----4-:R-:W-:Y:S02]  /*20ec0*/  @!P0 IMAD.MOV.U32 R4, RZ, RZ, R26 ;  /* 0x000000ffff048224 */ /* 0x010fe400078e001a */
[----:B------:R-:W4:Y:S01]  /*20ed0*/  LDL R26, [R1+0x2624] ;  /* 0x00262400011a7983 */ /* 0x000f220000100800 */
[----:B------:R-:W-:Y:S01]  /*20ee0*/  PRMT R212, RZ, 0x7610, R212 ;  /* 0x00007610ffd47816 */ /* 0x000fe200000000d4 */
[----:B------:R-:W-:-:S02]  /*20ef0*/  @!P0 IMAD.MOV.U32 R5, RZ, RZ, R11 ;  /* 0x000000ffff058224 */ /* 0x000fc400078e000b */
[----:B------:R-:W-:Y:S04]  /*20f00*/  STL [R1+0x51e4], R11 ;  /* 0x0051e40b01007387 */ /* 0x000fe80000100800 */
[----:B------:R3:W4:Y:S04]  /*20f10*/  @!P0 LDG.E.U8 R212, desc[UR52][R4.64] ;  /* 0x0000003404d48981 */ /* 0x000728000c1e1100 */
[----:B------:R-:W4:Y:S04]  /*20f20*/  LDL R45, [R1+0x2608] ;  /* 0x00260800012d7983 */ /* 0x000f280000100800 */
[----:B------:R-:W4:Y:S01]  /*20f30*/  LDL R44, [R1+0x260c] ;  /* 0x00260c00012c7983 */ /* 0x000f220000100800 */
[----:B---3--:R-:W-:-:S03]  /*20f40*/  @!P0 IMAD.MOV.U32 R4, RZ, RZ, R27 ;  /* 0x000000ffff048224 */ /* 0x008fc600078e001b */
        /* <DEDUP_REMOVED lines=8> */
[----:B------:R-:W3:Y:S01]  /*20fd0*/  LDL.LU R137, [R1+0x2134] ;  /* 0x0021340001897983 */ /* 0x000ee20000300800 */
[----:B------:R-:W-:-:S03]  /*20fe0*/  PRMT R211, RZ, 0x7610, R211 ;  /* 0x00007610ffd37816 */ /* 0x000fc600000000d3 */
[----:B------:R-:W3:Y:S01]  /*20ff0*/  LDL.LU R138, [R1+0x2108] ;  /* 0x00210800018a7983 */ /* 0x000ee20000300800 */
[----:B------:R-:W-:-:S03]  /*21000*/  @!P0 IMAD.MOV.U32 R5, RZ, RZ, R9 ;  /* 0x000000ffff058224 */ /* 0x000fc600078e0009 */
[----:B------:R-:W3:Y:S04]  /*21010*/  LDL.LU R141, [R1+0x2124] ;  /* 0x00212400018d7983 */ /* 0x000ee80000300800 */
[----:B------:R-:W3:Y:S04]  /*21020*/  LDL.LU R142, [R1+0x20f8] ;  /* 0x0020f800018e7983 */ /* 0x000ee80000300800 */
[----:B------:R-:W3:Y:S04]  /*21030*/  LDL.LU R145, [R1+0x2114] ;  /* 0x0021140001917983 */ /* 0x000ee80000300800 */
[----:B------:R-:W3:Y:S04]  /*21040*/  LDL.LU R146, [R1+0x20e8] ;  /* 0x0020e80001927983 */ /* 0x000ee80000300800 */
[----:B------:R-:W3:Y:S01]  /*21050*/  LDL.LU R149, [R1+0x2104] ;  /* 0x0021040001957983 */ /* 0x000ee20000300800 */
[----:B------:R-:W-:-:S03]  /*21060*/  PRMT R210, RZ, 0x7610, R210 ;  /* 0x00007610ffd27816 */ /* 0x000fc600000000d2 */
[----:B------:R-:W3:Y:S04]  /*21070*/  LDL.LU R150, [R1+0x20d8] ;  /* 0x0020d80001967983 */ /* 0x000ee80000300800 */
[----:B------:R0:W-:Y:S04]  /*21080*/  STL [R1+0x51ec], R9 ;  /* 0x0051ec0901007387 */ /* 0x0001e80000100800 */
[----:B------:R1:W3:Y:S04]  /*21090*/  @!P0 LDG.E.U8 R211, desc[UR52][R4.64] ;  /* 0x0000003404d38981 */ /* 0x0002e8000c1e1100 */
[----:B0-----:R-:W3:Y:S04]  /*210a0*/  LDL.LU R9, [R1+0x1e78] ;  /* 0x001e780001097983 */ /* 0x001ee80000300800 */
[----:B------:R-:W3:Y:S01]  /*210b0*/  LDL.LU R3, [R1+0x1e94] ;  /* 0x001e940001037983 */ /* 0x000ee20000300800 */
[----:B-1----:R-:W-:-:S02]  /*210c0*/  @!P0 IMAD.MOV.U32 R4, RZ, RZ, R34 ;  /* 0x000000ffff048224 */ /* 0x002fc400078e0022 */
[----:B------:R-:W-:Y:S01]  /*210d0*/  @!P0 IMAD.MOV.U32 R5, RZ, RZ, R35 ;  /* 0x000000ffff058224 */ /* 0x000fe200078e0023 */
[----:B------:R-:W3:Y:S04]  /*210e0*/  LDL.LU R11, [R1+0x1e68] ;  /* 0x001e6800010b7983 */ /* 0x000ee80000300800 */
[----:B------:R-:W3:Y:S04]  /*210f0*/  LDL R41, [R1+0x2204] ;  /* 0x0022040001297983 */ /* 0x000ee80000100800 */
[----:B------:R-:W3:Y:S04]  /*21100*/  LDL R40, [R1+0x2208] ;  /* 0x0022080001287983 */ /* 0x000ee80000100800 */
[----:B------:R2:W3:Y:S04]  /*21110*/  @!P0 LDG.E.U8 R210, desc[UR52][R4.64] ;  /* 0x0000003404d28981 */ /* 0x0004e8000c1e1100 */
[----:B------:R-:W3:Y:S01]  /*21120*/  LDL R35, [R1+0x21f4] ;  /* 0x0021f40001237983 */ /* 0x000ee20000100800 */
[----:B------:R-:W-:-:S02]  /*21130*/  PRMT R209, RZ, 0x7610, R209 ;  /* 0x00007610ffd17816 */ /* 0x000fc400000000d1 */
[----:B------:R-:W-:Y:S01]  /*21140*/  PRMT R208, RZ, 0x7610, R208 ;  /* 0x00007610ffd07816 */ /* 0x000fe200000000d0 */
[----:B------:R-:W3:Y:S01]  /*21150*/  LDL R34, [R1+0x21e4] ;  /* 0x0021e40001227983 */ /* 0x000ee20000100800 */
[----:B--2---:R-:W-:-:S03]  /*21160*/  @!P0 IMAD.MOV.U32 R5, RZ, RZ, R33 ;  /* 0x000000ffff058224 */ /* 0x004fc600078e0021 */
[----:B------:R-:W2:Y:S01]  /*21170*/  LDL R33, [R1+0x21f8] ;  /* 0x0021f80001217983 */ /* 0x000ea20000100800 */
[----:B----4-:R-:W-:-:S03]  /*21180*/  @!P0 IMAD.MOV.U32 R4, RZ, RZ, R26 ;  /* 0x000000ffff048224 */ /* 0x010fc600078e001a */
[----:B------:R-:W4:Y:S04]  /*21190*/  LDL R26, [R1+0x21e8] ;  /* 0x0021e800011a7983 */ /* 0x000f280000100800 */
[----:B------:R0:W4:Y:S01]  /*211a0*/  @!P0 LDG.E.U8 R209, desc[UR52][R4.64] ;  /* 0x0000003404d18981 */ /* 0x000122000c1e1100 */
[----:B------:R-:W-:-:S03]  /*211b0*/  PRMT R207, RZ, 0x7610, R207 ;  /* 0x00007610ffcf7816 */ /* 0x000fc600000000cf */
[----:B------:R-:W4:Y:S01]  /*211c0*/  LDL.LU R152, [R1+0x21d4] ;  /* 0x0021d40001987983 */ /* 0x000f220000300800 */
        /* <DEDUP_REMOVED lines=8> */
[----:B------:R-:W-:-:S03]  /*21250*/  PRMT R205, RZ, 0x7610, R205 ;  /* 0x00007610ffcd7816 */ /* 0x000fc600000000cd */
[----:B------:R-:W3:Y:S01]  /*21260*/  LDL.LU R39, [R1+0x21c4] ;  /* 0x0021c40001277983 */ /* 0x000ee20000300800 */
[----:B0-----:R-:W-:Y:S02]  /*21270*/  @!P0 IMAD.MOV.U32 R5, RZ, RZ, R41 ;  /* 0x000000ffff058224 */ /* 0x001fe400078e0029 */
[----:B------:R-:W-:-:S05]  /*21280*/  @!P0 IMAD.MOV.U32 R4, RZ, RZ, R40 ;  /* 0x000000ffff048224 */ /* 0x000fca00078e0028 */
[----:B------:R0:W3:Y:S02]  /*21290*/  @!P0 LDG.E.U8 R206, desc[UR52][R4.64] ;  /* 0x0000003404ce8981 */ /* 0x0000e4000c1e1100 */
[----:B0-----:R-:W-:Y:S02]  /*212a0*/  @!P0 IMAD.MOV.U32 R5, RZ, RZ, R35 ;  /* 0x000000ffff058224 */ /* 0x001fe400078e0023 */
[----:B--2---:R-:W-:Y:S02]  /*212b0*/  @!P0 IMAD.MOV.U32 R4, RZ, RZ, R33 ;  /* 0x000000ffff048224 */ /* 0x004fe400078e0021 */
[----:B------:R-:W2:Y:S04]  /*212c0*/  LDL R33, [R1+0x21c8] ;  /* 0x0021c80001217983 */ /* 0x000ea80000100800 */
[----:B------:R4:W2:Y:S04]  /*212d0*/  @!P0 LDG.E.U8 R205, desc[UR52][R4.64] ;  /* 0x0000003404cd8981 */ /* 0x0008a8000c1e1100 */
[----:B------:R-:W2:Y:S01]  /*212e0*/  LDL.LU R45, [R1+0x21b4] ;  /* 0x0021b400012d7983 */ /* 0x000ea20000300800 */
[----:B----4-:R-:W-:-:S03]  /*212f0*/  @!P0 IMAD.MOV.U32 R4, RZ, RZ, R26 ;  /* 0x000000ffff048224 */ /* 0x010fc600078e001a */
[----:B------:R-:W4:Y:S04]  /*21300*/  LDL R26, [R1+0x21b8] ;  /* 0x0021b800011a7983 */ /* 0x000f280000100800 */
[----:B------:R-:W4:Y:S04]  /*21310*/  LDL.LU R41, [R1+0x21a8] ;  /* 0x0021a80001297983 */ /* 0x000f280000300800 */
[----:B------:R-:W4:Y:S04]  /*21320*/  LDL.LU R53, [R1+0x2194] ;  /* 0x0021940001357983 */ /* 0x000f280000300800 */
[----:B------:R-:W4:Y:S04]  /*21330*/  LDL.LU R49, [R1+0x21a4] ;  /* 0x0021a40001317983 */ /* 0x000f280000300800 */
[----:B------:R-:W4:Y:S01]  /*21340*/  LDL.LU R44, [R1+0x2188] ;  /* 0x00218800012c7983 */ /* 0x000f220000300800 */
[----:B------:R-:W-:-:S03]  /*21350*/  PRMT R204, RZ, 0x7610, R204 ;  /* 0x00007610ffcc7816 */ /* 0x000fc600000000cc */
[----:B------:R-:W4:Y:S01]  /*21360*/  LDL.LU R40, [R1+0x2198] ;  /* 0x0021980001287983 */ /* 0x000f220000300800 */
[----:B------:R-:W-:-:S03]  /*21370*/  @!P0 IMAD.MOV.U32 R5, RZ, RZ, R34 ;  /* 0x000000ffff058224 */ /* 0x000fc600078e0022 */
[----:B------:R-:W4:Y:S04]  /*21380*/  LDL.LU R35, [R1+0x2184] ;  /* 0x0021840001237983 */ /* 0x000f280000300800 */
[----:B------:R3:W4:Y:S01]  /*21390*/  @!P0 LDG.E.U8 R204, desc[UR52][R4.64] ;  /* 0x0000003404cc8981 */ /* 0x000722000c1e1100 */
[----:B------:R-:W-:Y:S01]  /*213a0*/  PRMT R203, RZ, 0x7610, R203 ;  /* 0x00007610ffcb7816 */ /* 0x000fe200000000cb */
[----:B---3--:R-:W-:Y:S02]  /*213b0*/  @!P0 IMAD.MOV.U32 R4, RZ, RZ, R27 ;  /* 0x000000ffff048224 */ /* 0x008fe400078e001b */
[----:B------:R-:W3:Y:S04]  /*213c0*/  LDL.LU R27, [R1+0x2174] ;  /* 0x00217400011b7983 */ /* 0x000ee80000300800 */
[----:B------:R-:W3:Y:S01]  /*213d0*/  LDL.LU R48, [R1+0x2178] ;  /* 0x0021780001307983 */ /* 0x000ee20000300800 */
[----:B------:R-:W-:-:S03]  /*213e0*/  @!P0 IMAD.MOV.U32 R5, RZ, RZ, R152 ;  /* 0x000000ffff058224 */ /* 0x000fc600078e0098 */
[----:B------:R-:W3:Y:S01]  /*213f0*/  LDL.LU R34, [R1+0x2168] ;  /* 0x0021680001227983 */ /* 0x000ee20000300800 */
[----:B------:R-:W-:-:S03]  /*21400*/  PRMT R202, RZ, 0x7610, R202 ;  /* 0x00007610ffca7816 */ /* 0x000fc600000000ca */
[----:B------:R0:W3:Y:S02]  /*21410*/  @!P0 LDG.E.U8 R203, desc[UR52][R4.64] ;  /* 0x0000003404cb8981 */ /* 0x0000e4000c1e1100 */
[----:B0-----:R-:W-:Y:S02]  /*21420*/  @!P0 IMAD.MOV.U32 R5, RZ, RZ, R39 ;  /* 0x000000ffff058224 */ /* 0x001fe400078e0027 */
[----:B--2---:R-:W-:Y:S02]  /*21430*/  @!P0 IMAD.MOV.U32 R4, RZ, RZ, R33 ;  /* 0x000000ffff048224 */ /* 0x004fe400078e0021 */
[----:B------:R-:W2:Y:S04]  /*21440*/  LDL.LU R33, [R1+0x2158] ;  /* 0x0021580001217983 */ /* 0x000ea80000300800 */
[----:B------:R4:W2:Y:S02]  /*21450*/  @!P0 LDG.E.U8 R202, desc[UR52][R4.64] ;  /* 0x0000003404ca8981 */ /* 0x0008a4000c1e1100 */
[----:B----4-:R-:W-:-:S02]  /*21460*/  @!P0 IMAD.MOV.U32 R4, RZ, RZ, R26 ;  /* 0x000000ffff048224 */ /* 0x010fc400078e001a */
[----:B------:R-:W4:Y:S01]  /*21470*/  LDL.LU R26, [R1+0x2148] ;  /* 0x00214800011a7983 */ /* 0x000f220000300800 */
[----:B------:R-:W-:Y:S01]  /*21480*/  PRMT R201, RZ, 0x7610, R201 ;  /* 0x00007610ffc97816 */ /* 0x000fe200000000c9 */
[----:B------:R-:W-:Y:S01]  /*21490*/  @!P0 IMAD.MOV.U32 R5, RZ, RZ, R45 ;  /* 0x000000ffff058224 */ /* 0x000fe200078e002d */
[----:B------:R-:W-:-:S04]  /*214a0*/  PRMT R200, RZ, 0x7610, R200 ;  /* 0x00007610ffc87816 */ /* 0x000fc800000000c8 */
[----:B------:R0:W4:Y:S01]  /*214b0*/  @!P0 LDG.E.U8 R201, desc[UR52][R4.64] ;  /* 0x0000003404c98981 */ /* 0x000122000c1e1100 */
[----:B------:R-:W-:Y:S01]  /*214c0*/  PRMT R199, RZ, 0x7610, R199 ;  /* 0x00007610ffc77816 */ /* 0x000fe200000000c7 */
[----:B0-----:R-:W-:Y:S02]  /*214d0*/  @!P0 IMAD.MOV.U32 R4, RZ, RZ, R41 ;  /* 0x000000ffff048224 */ /* 0x001fe400078e0029 */
[----:B------:R-:W-:-:S05]  /*214e0*/  @!P0 IMAD.MOV.U32 R5, RZ, RZ, R49 ;  /* 0x000000ffff058224 */ /* 0x000fca00078e0031 */
        /* <DEDUP_REMOVED lines=10> */
[----:B---3--:R-:W-:Y:S02]  /*21590*/  @!P0 IMAD.MOV.U32 R4, RZ, RZ, R48 ;  /* 0x000000ffff048224 */ /* 0x008fe400078e0030 */
[----:B------:R-:W-:-:S05]  /*215a0*/  @!P0 IMAD.MOV.U32 R5, RZ, RZ, R27 ;  /* 0x000000ffff058224 */ /* 0x000fca00078e001b */
[----:B------:R0:W3:Y:S01]  /*215b0*/  @!P0 LDG.E.U8 R197, desc[UR52][R4.64] ;  /* 0x0000003404c58981 */ /* 0x0000e2000c1e1100 */
[----:B------:R-:W-:Y:S01]  /*215c0*/  PRMT R195, RZ, 0x7610, R195 ;  /* 0x00007610ffc37816 */ /* 0x000fe200000000c3 */
[----:B0-----:R-:W-:Y:S02]  /*215d0*/  @!P0 IMAD.MOV.U32 R4, RZ, RZ, R34 ;  /* 0x000000ffff048224 */ /* 0x001fe400078e0022 */
[----:B------:R-:W-:-:S05]  /*215e0*/  @!P0 IMAD.MOV.U32 R5, RZ, RZ, R125 ;  /* 0x000000ffff058224 */ /* 0x000fca00078e007d */
[----:B------:R0:W3:Y:S01]  /*215f0*/  @!P0 LDG.E.U8 R196, desc[UR52][R4.64] ;  /* 0x0000003404c48981 */ /* 0x0000e2000c1e1100 */
[----:B------:R-:W-:Y:S01]  /*21600*/  PRMT R194, RZ, 0x7610, R194 ;  /* 0x00007610ffc27816 */ /* 0x000fe200000000c2 */
[----:B0-----:R-:W-:Y:S01]  /*21610*/  @!P0 IMAD.MOV.U32 R5, RZ, RZ, R129 ;  /* 0x000000ffff058224 */ /* 0x001fe200078e0081 */
[----:B------:R-:W-:Y:S02]  /*21620*/  PRMT R193, RZ, 0x7610, R193 ;  /* 0x00007610ffc17816 */ /* 0x000fe400000000c1 */
[----:B------:R-:W-:Y:S02]  /*21630*/  PRMT R192, RZ, 0x7610, R192 ;  /* 0x00007610ffc07816 */ /* 0x000fe400000000c0 */
[----:B------:R-:W-:Y:S02]  /*21640*/  PRMT R191, RZ, 0x7610, R191 ;  /* 0x00007610ffbf7816 */ /* 0x000fe400000000bf */
[----:B------:R-:W-:Y:S01]  /*21650*/  PRMT R190, RZ, 0x7610, R190 ;  /* 0x00007610ffbe7816 */ /* 0x000fe200000000be */
[----:B--2---:R-:W-:-:S05]  /*21660*/  @!P0 IMAD.MOV.U32 R4, RZ, RZ, R33 ;  /* 0x000000ffff048224 */ /* 0x004fca00078e0021 */
[----:B------:R0:W2:Y:S02]  /*21670*/  @!P0 LDG.E.U8 R195, desc[UR52][R4.64] ;  /* 0x0000003404c38981 */ /* 0x0000a4000c1e1100 */
[----:B0-----:R-:W-:Y:S02]  /*21680*/  @!P0 IMAD.MOV.U32 R5, RZ, RZ, R133 ;  /* 0x000000ffff058224 */ /* 0x001fe400078e0085 */
[----:B----4-:R-:W-:-:S05]  /*21690*/  @!P0 IMAD.MOV.U32 R4, RZ, RZ, R26 ;  /* 0x000000ffff048224 */ /* 0x010fca00078e001a */
[----:B------:R0:W4:Y:S02]  /*216a0*/  @!P0 LDG.E.U8 R194, desc[UR52][R4.64] ;  /* 0x0000003404c28981 */ /* 0x000124000c1e1100 */
[----:B0-----:R-:W-:Y:S02]  /*216b0*/  @!P0 IMAD.MOV.U32 R4, RZ, RZ, R126 ;  /* 0x000000ffff048224 */ /* 0x001fe400078e007e */
[----:B------:R-:W-:-:S05]  /*216c0*/  @!P0 IMAD.MOV.U32 R5, RZ, RZ, R137 ;  /* 0x000000ffff058224 */ /* 0x000fca00078e0089 */
        /* <DEDUP_REMOVED lines=9> */
[----:B------:R0:W4:Y:S04]  /*21760*/  @!P0 LDG.E.U8 R190, desc[UR52][R4.64] ;  /* 0x0000003404be8981 */ /* 0x000128000c1e1100 */
[----:B------:R-:W3:Y:S01]  /*21770*/  LDL R5, [R1+0x20f4] ;  /* 0x0020f40001057983 */ /* 0x000ee20000100800 */
[----:B------:R-:W-:Y:S01]  /*21780*/  PRMT R189, RZ, 0x7610, R189 ;  /* 0x00007610ffbd7816 */ /* 0x000fe200000000bd */
[----:B0-----:R-:W-:Y:S01]  /*21790*/  @!P0 IMAD.MOV.U32 R4, RZ, RZ, R142 ;  /* 0x000000ffff048224 */ /* 0x001fe200078e008e */
[----:B------:R-:W-:-:S04]  /*217a0*/  PRMT R188, RZ, 0x7610, R188 ;  /* 0x00007610ffbc7816 */ /* 0x000fc800000000bc */
[----:B---3--:R0:W3:Y:S04]  /*217b0*/  @!P0 LDG.E.U8 R189, desc[UR52][R4.64] ;  /* 0x0000003404bd8981 */ /* 0x0080e8000c1e1100 */
[----:B------:R-:W2:Y:S01]  /*217c0*/  LDL R5, [R1+0x20e4] ;  /* 0x0020e40001057983 */ /* 0x000ea20000100800 */
[----:B0-----:R-:W-:-:S05]  /*217d0*/  @!P0 IMAD.MOV.U32 R4, RZ, RZ, R146 ;  /* 0x000000ffff048224 */ /* 0x001fca00078e0092 */
[----:B--2---:R0:W2:Y:S04]  /*217e0*/  @!P0 LDG.E.U8 R188, desc[UR52][R4.64] ;  /* 0x0000003404bc8981 */ /* 0x0040a8000c1e1100 */
[----:B------:R-:W4:Y:S04]  /*217f0*/  LDL R5, [R1+0x20d4] ;  /* 0x0020d40001057983 */ /* 0x000f280000100800 */
[----:B------:R-:W-:Y:S04]  /*21800*/  STL.64 [R1+0x5458], R150 ;  /* 0x0054589601007387 */ /* 0x000fe80000100a00 */
[----:B------:R-:W-:Y:S04]  /*21810*/  STL.64 [R1+0x5450], R148 ;  /* 0x0054509401007387 */ /* 0x000fe80000100a00 */
[----:B------:R-:W-:Y:S04]  /*21820*/  STL.64 [R1+0x5448], R146 ;  /* 0x0054489201007387 */ /* 0x000fe80000100a00 */
[----:B------:R-:W-:Y:S04]  /*21830*/  STL.64 [R1+0x5440], R144 ;  /* 0x0054409001007387 */ /* 0x000fe80000100a00 */
[----:B------:R1:W-:Y:S04]  /*21840*/  STL.64 [R1+0x5438], R142 ;  /* 0x0054388e01007387 */ /* 0x0003e80000100a00 */
[----:B------:R3:W-:Y:S04]  /*21850*/  STL.64 [R1+0x5430], R140 ;  /* 0x0054308c01007387 */ /* 0x0007e80000100a00 */
[----:B------:R0:W-:Y:S04]  /*21860*/  STL.64 [R1+0x5428], R138 ;  /* 0x0054288a01007387 */ /* 0x0001e80000100a00 */
[----:B------:R0:W-:Y:S01]  /*21870*/  STL.64 [R1+0x5420], R136 ;  /* 0x0054208801007387 */ /* 0x0001e20000100a00 */
[----:B-1----:R-:W-:-:S02]  /*21880*/  IMAD.MOV.U32 R142, RZ, RZ, R47 ;  /* 0x000000ffff8e7224 */ /* 0x002fc400078e002f */
[----:B---3--:R-:W-:Y:S02]  /*21890*/  IMAD.MOV.U32 R140, RZ, RZ, R49 ;  /* 0x000000ffff8c7224 */ /* 0x008fe400078e0031 */
[----:B0-----:R-:W-:Y:S02]  /*218a0*/  IMAD.MOV.U32 R138, RZ, RZ, R51 ;  /* 0x000000ffff8a7224 */ /* 0x001fe400078e0033 */
[----:B------:R-:W-:Y:S02]  /*218b0*/  IMAD.MOV.U32 R136, RZ, RZ, R53 ;  /* 0x000000ffff887224 */ /* 0x000fe400078e0035 */
[----:B------:R-:W3:Y:S01]  /*218c0*/  LDL.LU R53, [R1+0x5bc4] ;  /* 0x005bc40001357983 */ /* 0x000ee20000300800 */
[----:B------:R-:W-:Y:S02]  /*218d0*/  IMAD.MOV.U32 R137, RZ, RZ, R50 ;  /* 0x000000ffff897224 */ /* 0x000fe400078e0032 */
[----:B------:R-:W-:Y:S01]  /*218e0*/  IMAD.MOV.U32 R139, RZ, RZ, R48 ;  /* 0x000000ffff8b7224 */ /* 0x000fe200078e0030 */
[----:B------:R-:W2:Y:S01]  /*218f0*/  LDL.LU R50, [R1+0x5bc0] ;  /* 0x005bc00001327983 */ /* 0x000ea20000300800 */
[----:B------:R-:W-:-:S03]  /*21900*/  IMAD.MOV.U32 R141, RZ, RZ, R46 ;  /* 0x000000ffff8d7224 */ /* 0x000fc600078e002e */
[----:B------:R-:W2:Y:S01]  /*21910*/  LDL.LU R51, [R1+0x5bbc] ;  /* 0x005bbc0001337983 */ /* 0x000ea20000300800 */
[----:B------:R-:W-:-:S03]  /*21920*/  IMAD.MOV.U32 R143, RZ, RZ, R44 ;  /* 0x000000ffff8f7224 */ /* 0x000fc600078e002c */
[----:B------:R-:W4:Y:S01]  /*21930*/  LDL.LU R48, [R1+0x5bb8] ;  /* 0x005bb80001307983 */ /* 0x000f220000300800 */
        /* <DEDUP_REMOVED lines=8> */
[----:B------:R-:W-:-:S03]  /*219c0*/  @!P0 IMAD.MOV.U32 R4, RZ, RZ, R150 ;  /* 0x000000ffff048224 */ /* 0x000fc600078e0096 */
        /* <DEDUP_REMOVED lines=8> */
[----:B------:R-:W4:Y:S04]  /*21a50*/  LDL.LU R41, [R1+0x5b94] ;  /* 0x005b940001297983 */ /* 0x000f280000300800 */
[----:B------:R-:W4:Y:S04]  /*21a60*/  LDL.LU R38, [R1+0x5b90] ;  /* 0x005b900001267983 */ /* 0x000f280000300800 */
[----:B------:R-:W4:Y:S04]  /*21a70*/  LDL.LU R39, [R1+0x5b8c] ;  /* 0x005b8c0001277983 */ /* 0x000f280000300800 */
[----:B------:R-:W4:Y:S04]  /*21a80*/  LDL.LU R36, [R1+0x5b88] ;  /* 0x005b880001247983 */ /* 0x000f280000300800 */
[----:B------:R0:W-:Y:S02]  /*21a90*/  STL.64 [R1+0x5418], R134 ;  /* 0x0054188601007387 */ /* 0x0001e40000100a00 */
[----:B0-----:R-:W-:-:S02]  /*21aa0*/  IMAD.MOV.U32 R134, RZ, RZ, R37 ;  /* 0x000000ffff867224 */ /* 0x001fc400078e0025 */
[----:B------:R-:W4:Y:S01]  /*21ab0*/  LDL.LU R37, [R1+0x5b84] ;  /* 0x005b840001257983 */ /* 0x000f220000300800 */
[----:B------:R-:W-:-:S03]  /*21ac0*/  IMAD.MOV.U32 R135, RZ, RZ, R34 ;  /* 0x000000ffff877224 */ /* 0x000fc600078e0022 */
[----:B------:R-:W4:Y:S04]  /*21ad0*/  LDL.LU R34, [R1+0x5b80] ;  /* 0x005b800001227983 */ /* 0x000f280000300800 */
[----:B------:R0:W-:Y:S02]  /*21ae0*/  STL.64 [R1+0x5410], R132 ;  /* 0x0054108401007387 */ /* 0x0001e40000100a00 */
[----:B0-----:R-:W-:Y:S02]  /*21af0*/  IMAD.MOV.U32 R132, RZ, RZ, R35 ;  /* 0x000000ffff847224 */ /* 0x001fe400078e0023 */
        /* <DEDUP_REMOVED lines=8> */
[----:B------:R-:W-:Y:S04]  /*21b80*/  STL.64 [R1+0x5400], R128 ;  /* 0x0054008001007387 */ /* 0x000fe80000100a00 */
[----:B------:R0:W-:Y:S02]  /*21b90*/  STL.64 [R1+0x53f8], R126 ;  /* 0x0053f87e01007387 */ /* 0x0001e40000100a00 */
[----:B0-----:R-:W-:-:S02]  /*21ba0*/  IMAD.MOV.U32 R126, RZ, RZ, R31 ;  /* 0x000000ffff7e7224 */ /* 0x001fc400078e001f */
[----:B------:R-:W4:Y:S04]  /*21bb0*/  LDL.LU R31, [R1+0x5b6c] ;  /* 0x005b6c00011f7983 */ /* 0x000f280000300800 */
[----:B------:R0:W-:Y:S01]  /*21bc0*/  STL.64 [R1+0x53f0], R124 ;  /* 0x0053f07c01007387 */ /* 0x0001e20000100a00 */
[----:B------:R-:W-:Y:S02]  /*21bd0*/  IMAD.MOV.U32 R127, RZ, RZ, R26 ;  /* 0x000000ffff7f7224 */ /* 0x000fe400078e001a */
[----:B------:R-:W-:Y:S02]  /*21be0*/  IMAD.MOV.U32 R128, RZ, RZ, R27 ;  /* 0x000000ffff807224 */ /* 0x000fe400078e001b */
[----:B------:R-:W-:Y:S02]  /*21bf0*/  IMAD.MOV.U32 R129, RZ, RZ, R24 ;  /* 0x000000ffff817224 */ /* 0x000fe400078e0018 */
[----:B0-----:R-:W-:-:S02]  /*21c00*/  IMAD.MOV.U32 R125, RZ, RZ, R28 ;  /* 0x000000ffff7d7224 */ /* 0x001fc400078e001c */
[----:B------:R-:W4:Y:S04]  /*21c10*/  LDL.LU R28, [R1+0x5b68] ;  /* 0x005b6800011c7983 */ /* 0x000f280000300800 */
[----:B------:R0:W-:Y:S01]  /*21c20*/  STL.64 [R1+0x53e8], R122 ;  /* 0x0053e87a01007387 */ /* 0x0001e20000100a00 */
[----:B------:R-:W-:Y:S02]  /*21c30*/  IMAD.MOV.U32 R124, RZ, RZ, R25 ;  /* 0x000000ffff7c7224 */ /* 0x000fe400078e0019 */
[----:B0-----:R-:W-:Y:S02]  /*21c40*/  IMAD.MOV.U32 R123, RZ, RZ, R29 ;  /* 0x000000ffff7b7224 */ /* 0x001fe400078e001d */
[----:B------:R-:W4:Y:S04]  /*21c50*/  LDL.LU R29, [R1+0x5b64] ;  /* 0x005b6400011d7983 */ /* 0x000f280000300800 */
[----:B------:R-:W4:Y:S04]  /*21c60*/  LDL.LU R26, [R1+0x5b60] ;  /* 0x005b6000011a7983 */ /* 0x000f280000300800 */
[----:B------:R-:W4:Y:S04]  /*21c70*/  LDL.LU R27, [R1+0x5b5c] ;  /* 0x005b5c00011b7983 */ /* 0x000f280000300800 */
[----:B------:R-:W4:Y:S04]  /*21c80*/  LDL.LU R24, [R1+0x5b58] ;  /* 0x005b580001187983 */ /* 0x000f280000300800 */
[----:B------:R-:W4:Y:S04]  /*21c90*/  LDL.LU R25, [R1+0x5b54] ;  /* 0x005b540001197983 */ /* 0x000f280000300800 */
[----:B------:R0:W-:Y:S04]  /*21ca0*/  STL.64 [R1+0x53e0], R120 ;  /* 0x0053e07801007387 */ /* 0x0001e80000100a00 */
[----:B0-----:R-:W4:Y:S04]  /*21cb0*/  LDL R120, [R1+0x20c4] ;  /* 0x0020c40001787983 */ /* 0x001f280000100800 */
[----:B------:R-:W4:Y:S04]  /*21cc0*/  LDL R121, [R1+0x20c8] ;  /* 0x0020c80001797983 */ /* 0x000f280000100800 */
[----:B------:R-:W-:Y:S04]  /*21cd0*/  STL.64 [R1+0x53d8], R118 ;  /* 0x0053d87601007387 */ /* 0x000fe80000100a00 */
        /* <DEDUP_REMOVED lines=32> */
[----:B---3--:R-:W-:Y:S04]  /*21ee0*/  STL.64 [R1+0x52d0], R52 ;  /* 0x0052d03401007387 */ /* 0x008fe80000100a00 */
[----:B--2---:R-:W-:Y:S04]  /*21ef0*/  STL.64 [R1+0x52c8], R50 ;  /* 0x0052c83201007387 */ /* 0x004fe80000100a00 */
[----:B----4-:R-:W-:Y:S04]  /*21f00*/  STL.64 [R1+0x52c0], R48 ;  /* 0x0052c03001007387 */ /* 0x010fe80000100a00 */
        /* <DEDUP_REMOVED lines=11> */
[----:B------:R0:W-:Y:S04]  /*21fc0*/  STL.64 [R1+0x5260], R24 ;  /* 0x0052601801007387 */ /* 0x0001e80000100a00 */
[----:B0-----:R-:W2:Y:S01]  /*21fd0*/  LDL R24, [R1+0x20b8] ;  /* 0x0020b80001187983 */ /* 0x001ea20000100800 */
[----:B------:R-:W-:-:S02]  /*21fe0*/  PRMT R187, RZ, 0x7610, R187 ;  /* 0x00007610ffbb7816 */ /* 0x000fc400000000bb */
[----:B------:R-:W-:Y:S01]  /*21ff0*/  PRMT R186, RZ, 0x7610, R186 ;  /* 0x00007610ffba7816 */ /* 0x000fe200000000ba */
[----:B------:R-:W3:Y:S04]  /*22000*/  LDL R25, [R1+0x20b4] ;  /* 0x0020b40001197983 */ /* 0x000ee80000100800 */
[----:B------:R0:W4:Y:S02]  /*22010*/  @!P0 LDG.E.U8 R187, desc[UR52][R4.64] ;  /* 0x0000003404bb8981 */ /* 0x000124000c1e1100 */
[----:B0-----:R-:W-:Y:S02]  /*22020*/  @!P0 IMAD.MOV.U32 R4, RZ, RZ, R121 ;  /* 0x000000ffff048224 */ /* 0x001fe400078e0079 */
[----:B------:R-:W-:-:S05]  /*22030*/  @!P0 IMAD.MOV.U32 R5, RZ, RZ, R120 ;  /* 0x000000ffff058224 */ /* 0x000fca00078e0078 */
[----:B------:R2:W4:Y:S02]  /*22040*/  @!P0 LDG.E.U8 R186, desc[UR52][R4.64] ;  /* 0x0000003404ba8981 */ /* 0x000524000c1e1100 */
[----:B--2---:R-:W-:Y:S02]  /*22050*/  @!P0 IMAD.MOV.U32 R4, RZ, RZ, R24 ;  /* 0x000000ffff048224 */ /* 0x004fe400078e0018 */
[----:B------:R-:W2:Y:S01]  /*22060*/  LDL R24, [R1+0x20a8] ;  /* 0x0020a80001187983 */ /* 0x000ea20000100800 */
[----:B------:R-:W-:Y:S01]  /*22070*/  PRMT R185, RZ, 0x7610, R185 ;  /* 0x00007610ffb97816 */ /* 0x000fe200000000b9 */
[----:B---3--:R-:W-:Y:S02]  /*22080*/  @!P0 IMAD.MOV.U32 R5, RZ, RZ, R25 ;  /* 0x000000ffff058224 */ /* 0x008fe400078e0019 */
[----:B------:R-:W3:Y:S04]  /*22090*/  LDL R25, [R1+0x20a4] ;  /* 0x0020a40001197983 */ /* 0x000ee80000100800 */
[----:B------:R2:W4:Y:S02]  /*220a0*/  @!P0 LDG.E.U8 R185, desc[UR52][R4.64] ;  /* 0x0000003404b98981 */ /* 0x000524000c1e1100 */
[----:B--2---:R-:W-:-:S02]  /*220b0*/  @!P0 IMAD.MOV.U32 R4, RZ, RZ, R24 ;  /* 0x000000ffff048224 */ /* 0x004fc400078e0018 */
        /* <DEDUP_REMOVED lines=190> */
[----:B------:R2:W4:Y:S01]  /*22ca0*/  @!P0 LDG.E.U8 R153, desc[UR52][R4.64] ;  /* 0x0000003404998981 */ /* 0x000522000c1e1100 */
[----:B------:R-:W-:Y:S02]  /*22cb0*/  IMAD.MOV.U32 R122, RZ, RZ, R152 ;  /* 0x000000ffff7a7224 */ /* 0x000fe400078e0098 */
[----:B------:R-:W0:Y:S01]  /*22cc0*/  S2R R152, SR_TID.X ;  /* 0x0000000000987919 */ /* 0x000e220000002100 */
[----:B--2---:R-:W-:-:S02]  /*22cd0*/  @!P0 IMAD.MOV.U32 R4, RZ, RZ, R24 ;  /* 0x000000ffff048224 */ /* 0x004fc400078e0018 */
[----:B------:R-:W2:Y:S01]  /*22ce0*/  LDL R24, [R1+0x1e98] ;  /* 0x001e980001187983 */ /* 0x000ea20000100800 */
[----:B------:R-:W-:Y:S01]  /*22cf0*/  PRMT R23, RZ, 0x7610, R23 ;  /* 0x00007610ff177816 */ /* 0x000fe20000000017 */
[----:B---3--:R-:W-:Y:S01]  /*22d00*/  @!P0 IMAD.MOV.U32 R5, RZ, RZ, R25 ;  /* 0x000000ffff058224 */ /* 0x008fe200078e0019 */
[----:B0-----:R-:W-:-:S04]  /*22d10*/  LOP3.LUT R152, R152, 0x7f, RZ, 0xc0, !PT ;  /* 0x0000007f98987812 */ /* 0x001fc800078ec0ff */
[----:B------:R2:W3:Y:S04]  /*22d20*/  @!P0 LDG.E.U8 R23, desc[UR52][R4.64] ;  /* 0x0000003404178981 */ /* 0x0004e8000c1e1100 */
[----:B------:R0:W-:Y:S04]  /*22d30*/  STS.U8 [R152+UR4+0x4200], R12 ;  /* 0x0042000c98007988 */ /* 0x0001e80008000004 */
[----:B------:R1:W-:Y:S01]  /*22d40*/  STS.U8 [R152+UR4+0x4300], R10 ;  /* 0x0043000a98007988 */ /* 0x0003e20008000004 */
[----:B--2---:R-:W-:-:S03]  /*22d50*/  @!P0 IMAD.MOV.U32 R4, RZ, RZ, R24 ;  /* 0x000000ffff048224 */ /* 0x004fc600078e0018 */
[----:B------:R-:W2:Y:S04]  /*22d60*/  LDL R24, [R1+0x1e88] ;  /* 0x001e880001187983 */ /* 0x000ea80000100800 */
[----:B0-----:R-:W4:Y:S04]  /*22d70*/  LDL.LU R12, [R1+0x5b50] ;  /* 0x005b5000010c7983 */ /* 0x001f280000300800 */
[----:B-1----:R-:W3:Y:S04]  /*22d80*/  LDL.LU R10, [R1+0x5b4c] ;  /* 0x005b4c00010a7983 */ /* 0x002ee80000300800 */
[----:B------:R-:W2:Y:S04]  /*22d90*/  LDL.LU R121, [R1+0x1e4c] ;  /* 0x001e4c0001797983 */ /* 0x000ea80000300800 */
[----:B--2---:R0:W-:Y:S04]  /*22da0*/  STS.U8 [R152+UR4+0x4400], R121 ;  /* 0x0044007998007988 */ /* 0x0041e80008000004 */
[----:B0-----:R-:W2:Y:S04]  /*22db0*/  LDL.LU R121, [R1+0x1e40] ;  /* 0x001e400001797983 */ /* 0x001ea80000300800 */
        /* <DEDUP_REMOVED lines=10> */
[----:B------:R-:W-:Y:S04]  /*22e60*/  STS.U8 [R152+UR4+0x4c00], R21 ;  /* 0x004c001598007988 */ /* 0x000fe80008000004 */
        /* <DEDUP_REMOVED lines=9> */
[----:B--2---:R0:W-:Y:S04]  /*22f00*/  STS.U8 [R152+UR4+0x4a00], R121 ;  /* 0x004a007998007988 */ /* 0x0041e80008000004 */
[----:B0-----:R-:W2:Y:S04]  /*22f10*/  LDL.LU R121, [R1+0x1e28] ;  /* 0x001e280001797983 */ /* 0x001ea80000300800 */
[----:B------:R-:W2:Y:S04]  /*22f20*/  LDL.LU R21, [R1+0x5b48] ;  /* 0x005b480001157983 */ /* 0x000ea80000300800 */
        /* <DEDUP_REMOVED lines=9> */
[----:B------:R-:W-:Y:S04]  /*22fc0*/  STS.U8 [R152+UR4+0x4000], R0 ;  /* 0x0040000098007988 */ /* 0x000fe80008000004 */
[----:B------:R0:W-:Y:S04]  /*22fd0*/  STS.U8 [R152+UR4+0x4100], R6 ;  /* 0x0041000698007988 */ /* 0x0001e80008000004 */
        /* <DEDUP_REMOVED lines=41> */
[----:B------:R-:W-:Y:S01]  /*23270*/  STS.U8 [R152+UR4+0x7f00], R211 ;  /* 0x007f00d398007988 */ /* 0x000fe20008000004 */
[----:B------:R-:W-:Y:S01]  /*23280*/  PRMT R22, RZ, 0x7610, R22 ;  /* 0x00007610ff167816 */ /* 0x000fe20000000016 */
[----:B------:R-:W-:Y:S01]  /*23290*/  @!P0 IMAD.MOV.U32 R5, RZ, RZ, R3 ;  /* 0x000000ffff058224 */ /* 0x000fe200078e0003 */
[----:B------:R-:W-:-:S04]  /*232a0*/  PRMT R7, RZ, 0x7610, R7 ;  /* 0x00007610ff077816 */ /* 0x000fc80000000007 */
[----:B------:R1:W2:Y:S01]  /*232b0*/  @!P0 LDG.E.U8 R22, desc[UR52][R4.64] ;  /* 0x0000003404168981 */ /* 0x0002a2000c1e1100 */
[----:B0-----:R-:W-:Y:S01]  /*232c0*/  PRMT R6, RZ, 0x7610, R6 ;  /* 0x00007610ff067816 */ /* 0x001fe20000000006 */
[----:B-1----:R-:W-:Y:S01]  /*232d0*/  @!P0 IMAD.MOV.U32 R4, RZ, RZ, R24 ;  /* 0x000000ffff048224 */ /* 0x002fe200078e0018 */
[----:B------:R-:W-:Y:S01]  /*232e0*/  MOV R24, UR54 ;  /* 0x0000003600187c02 */ /* 0x000fe20008000f00 */
[----:B------:R-:W-:-:S05]  /*232f0*/  @!P0 IMAD.MOV.U32 R5, RZ, RZ, R8 ;  /* 0x000000ffff058224 */ /* 0x000fca00078e0008 */
[----:B------:R0:W2:Y:S01]  /*23300*/  @!P0 LDG.E.U8 R7, desc[UR52][R4.64] ;  /* 0x0000003404078981 */ /* 0x0000a2000c1e1100 */
[----:B------:R-:W-:Y:S01]  /*23310*/  PRMT R0, RZ, 0x7610, R0 ;  /* 0x00007610ff007816 */ /* 0x000fe20000000000 */
[----:B0-----:R-:W-:Y:S02]  /*23320*/  @!P0 IMAD.MOV.U32 R4, RZ, RZ, R9 ;  /* 0x000000ffff048224 */ /* 0x001fe400078e0009 */
[----:B----4-:R-:W-:-:S05]  /*23330*/  @!P0 IMAD.MOV.U32 R5, RZ, RZ, R12 ;  /* 0x000000ffff058224 */ /* 0x010fca00078e000c */
[----:B------:R0:W4:Y:S02]  /*23340*/  @!P0 LDG.E.U8 R6, desc[UR52][R4.64] ;  /* 0x0000003404068981 */ /* 0x000124000c1e1100 */
[----:B0-----:R-:W-:Y:S02]  /*23350*/  @!P0 IMAD.MOV.U32 R4, RZ, RZ, R11 ;  /* 0x000000ffff048224 */ /* 0x001fe400078e000b */
[----:B---3--:R-:W-:-:S05]  /*23360*/  @!P0 IMAD.MOV.U32 R5, RZ, RZ, R10 ;  /* 0x000000ffff058224 */ /* 0x008fca00078e000a */
[----:B------:R-:W3:Y:S04]  /*23370*/  @!P0 LDG.E.U8 R0, desc[UR52][R4.64] ;  /* 0x0000003404008981 */ /* 0x000ee8000c1e1100 */
[----:B--2---:R-:W-:Y:S04]  /*23380*/  STS.U8 [R152+UR4+0x4b00], R121 ;  /* 0x004b007998007988 */ /* 0x004fe80008000004 */
[----:B------:R0:W-:Y:S04]  /*23390*/  STS.U8 [R2+UR4+0x7f80], R21 ;  /* 0x007f801502007988 */ /* 0x0001e80008000004 */
[----:B0-----:R-:W2:Y:S04]  /*233a0*/  LDL.LU R21, [R1+0x5b20] ;  /* 0x005b200001157983 */ /* 0x001ea80000300800 */
        /* <DEDUP_REMOVED lines=15> */
[----:B------:R0:W-:Y:S04]  /*234a0*/  STL [R1+0x5aa0], R24 ;  /* 0x005aa01801007387 */ /* 0x0001e80000100800 */
[----:B0-----:R-:W2:Y:S04]  /*234b0*/  LDL.LU.64 R24, [R1+0x1c00] ;  /* 0x001c000001187983 */ /* 0x001ea80000300a00 */
[----:B------:R-:W2:Y:S04]  /*234c0*/  LDL.LU.64 R26, [R1+0x1c08] ;  /* 0x001c0800011a7983 */ /* 0x000ea80000300a00 */
        /* <DEDUP_REMOVED lines=123> */
[----:B----4-:R-:W-:Y:S04]  /*23c80*/  STS.U8 [R2+UR4+0x7d80], R6 ;  /* 0x007d800602007988 */ /* 0x010fe80008000004 */
[----:B---3--:R-:W-:Y:S01]  /*23c90*/  STS.U8 [R2+UR4+0x7e80], R0 ;  /* 0x007e800002007988 */ /* 0x008fe20008000004 */
[----:B------:R0:W-:Y:S06]  /*23ca0*/  MEMBAR.ALL.CTA ;  /* 0x0000000000007992 */ /* 0x0001ec0000008000 */
[----:B0-----:R-:W0:Y:S02]  /*23cb0*/  FENCE.VIEW.ASYNC.S ;  /* 0x00000000000073c6 */ /* 0x001e240000000000 */
[----:B0-----:R-:W-:Y:S06]  /*23cc0*/  BAR.SYNC.DEFER_BLOCKING 0x0 ;  /* 0x0000000000007b1d */ /* 0x001fec0000010000 */
[----:B--2---:R-:W-:-:S06]  /*23cd0*/  WARPGROUP.ARRIVE ;  /* 0x00000000000079c5 */ /* 0x004fcc0000000000 */
[----:B------:R-:W-:Y:S03]  /*23ce0*/  QGMMA.64x256x32.F32.E5M2.E5M2 R24, gdesc[UR8], R24, gsb0 ;  /* 0x03e00000081879f3 */ /* 0x000fe60008003818 */
[----:B------:R-:W-:Y:S02]  /*23cf0*/  WARPGROUP.DEPBAR.LE gsb0, 0x0 ;  /* 0x00008000000079c5 */ /* 0x000fe40000010000 */
        /* <DEDUP_REMOVED lines=64> */
[----:B0-----:R-:W2:Y:S04]  /*24100*/  LDL.LU.64 R150, [R1+0x5b18] ;  /* 0x005b180001967983 */ /* 0x001ea80000300a00 */
[----:B------:R-:W3:Y:S04]  /*24110*/  LDL.LU.64 R148, [R1+0x5b10] ;  /* 0x005b100001947983 */ /* 0x000ee80000300a00 */
[----:B------:R-:W4:Y:S04]  /*24120*/  LDL.LU.64 R146, [R1+0x5b08] ;  /* 0x005b080001927983 */ /* 0x000f280000300a00 */
        /* <DEDUP_REMOVED lines=12> */
[----:B------:R-:W4:Y:S04]  /*241f0*/  LDL.LU R24, [R1+0x5aa0] ;  /* 0x005aa00001187983 */ /* 0x000f280000300800 */
[----:B--2---:R-:W-:Y:S04]  /*24200*/  STL.64 [R1+0x5a98], R150 ;  /* 0x005a989601007387 */ /* 0x004fe80000100a00 */
[----:B---3--:R-:W-:Y:S04]  /*24210*/  STL.64 [R1+0x5a90], R148 ;  /* 0x005a909401007387 */ /* 0x008fe80000100a00 */
        /* <DEDUP_REMOVED lines=77> */
[----:B------:R-:W2:Y:S01]  /*246f0*/  LDL.LU.64 R150, [R1+0x1bf8] ;  /* 0x001bf80001967983 */ /* 0x000ea20000300a00 */
[----:B------:R-:W-:Y:S01]  /*24700*/  UMOV UR24, UR8 ;  /* 0x0000000800187c82 */ /* 0x000fe20008000000 */
[----:B------:R-:W-:Y:S01]  /*24710*/  UMOV UR25, UR9 ;  /* 0x0000000900197c82 */ /* 0x000fe20008000000 */
        /* <DEDUP_REMOVED lines=743> */
[----:B------:R-:W4:Y:S04]  /*27590*/  LDL R0, [R1+0x2634] ;  /* 0x0026340001007983 */ /* 0x000f280000100800 */
[----:B------:R-:W2:Y:S01]  /*275a0*/  LDL.LU R121, [R1+0x2604] ;  /* 0x0026040001797983 */ /* 0x000ea20000300800 */
[----:B------:R-:W-:-:S02]  /*275b0*/  IADD3 R19, P1, R19, UR6, RZ ;  /* 0x0000000613137c10 */ /* 0x000fc4000ff3e0ff */
[----:B--2---:R-:W-:-:S05]  /*275c0*/  IADD3 R121, P6, R121, UR6, RZ ;  /* 0x0000000679797c10 */ /* 0x004fca000ffde0ff */
[----:B------:R-:W-:Y:S04]  /*275d0*/  STL [R1+0x2604], R121 ;  /* 0x0026047901007387 */ /* 0x000fe80000100800 */
[----:B------:R0:W-:Y:S04]  /*275e0*/  STL [R1+0x25fc], R19 ;  /* 0x0025fc1301007387 */ /* 0x0001e80000100800 */
[----:B0-----:R-:W2:Y:S01]  /*275f0*/  LDL.LU R19, [R1+0x5820] ;  /* 0x0058200001137983 */ /* 0x001ea20000300800 */
[----:B------:R-:W-:-:S04]  /*27600*/  IADD3 R20, P2, R20, UR6, RZ ;  /* 0x0000000614147c10 */ /* 0x000fc8000ff5e0ff */
[----:B--2---:R-:W-:Y:S02]  /*27610*/  IADD3.X R19, R19, UR7, RZ, P2, !PT ;  /* 0x0000000713137c10 */ /* 0x004fe400097fe4ff */
[----:B------:R-:W-:-:S05]  /*27620*/  IADD3 R17, P2, R17, UR6, RZ ;  /* 0x0000000611117c10 */ /* 0x000fca000ff5e0ff */
        /* <DEDUP_REMOVED lines=11> */
[----:B0-----:R-:W2:Y:S04]  /*276e0*/  LDL.LU R13, [R1+0x5814] ;  /* 0x00581400010d7983 */ /* 0x001ea80000300800 */
[----:B------:R-:W3:Y:S01]  /*276f0*/  LDL.LU R121, [R1+0x25dc] ;  /* 0x0025dc0001797983 */ /* 0x000ee20000300800 */
[----:B------:R-:W-:-:S04]  /*27700*/  IADD3 R14, P5, R14, UR6, RZ ;  /* 0x000000060e0e7c10 */ /* 0x000fc8000ffbe0ff */
[----:B--2---:R-:W-:Y:S02]  /*27710*/  IADD3.X R13, R13, UR7, RZ, P5, !PT ;  /* 0x000000070d0d7c10 */ /* 0x004fe4000affe4ff */
[----:B---3--:R-:W-:-:S05]  /*27720*/  IADD3 R121, P5, R121, UR6, RZ ;  /* 0x0000000679797c10 */ /* 0x008fca000ffbe0ff */
[----:B------:R0:W-:Y:S04]  /*27730*/  STL [R1+0x25dc], R121 ;  /* 0x0025dc7901007387 */ /* 0x0001e80000100800 */
[----:B0-----:R-:W2:Y:S02]  /*27740*/  LDL.LU R121, [R1+0x2600] ;  /* 0x0026000001797983 */ /* 0x001ea40000300800 */
[----:B--2---:R-:W-:-:S05]  /*27750*/  IADD3.X R121, R121, UR7, RZ, P6, !PT ;  /* 0x0000000779797c10 */ /* 0x004fca000b7fe4ff */
[----:B------:R0:W-:Y:S04]  /*27760*/  STL [R1+0x2600], R121 ;  /* 0x0026007901007387 */ /* 0x0001e80000100800 */
[----:B0-----:R-:W2:Y:S02]  /*27770*/  LDL.LU R121, [R1+0x25d4] ;  /* 0x0025d40001797983 */ /* 0x001ea40000300800 */
[----:B--2---:R-:W-:-:S05]  /*27780*/  IADD3 R121, P6, R121, UR6, RZ ;  /* 0x0000000679797c10 */ /* 0x004fca000ffde0ff */
        /* <DEDUP_REMOVED lines=264> */
[----:B------:R-:W-:Y:S04]  /*28810*/  STL [R1+0x2474], R121 ;  /* 0x0024747901007387 */ /* 0x000fe80000100800 */
[----:B------:R-:W-:Y:S04]  /*28820*/  STL [R1+0x5810], R152 ;  /* 0x0058109801007387 */ /* 0x000fe80000100800 */
[----:B------:R-:W-:Y:S04]  /*28830*/  STL.64 [R1+0x5808], R150 ;  /* 0x0058089601007387 */ /* 0x000fe80000100a00 */
[----:B------:R-:W-:Y:S04]  /*28840*/  STL.64 [R1+0x5800], R148 ;  /* 0x0058009401007387 */ /* 0x000fe80000100a00 */
        /* <DEDUP_REMOVED lines=76> */
[----:B------:R-:W-:-:S02]  /*28d10*/  MOV R5, UR53 ;  /* 0x0000003500057c02 */ /* 0x000fc40008000f00 */
[----:B------:R-:W-:Y:S01]  /*28d20*/  MOV R4, UR52 ;  /* 0x0000003400047c02 */ /* 0x000fe20008000f00 */
[----:B------:R-:W-:Y:S01]  /*28d30*/  UIADD3.64 UR52, UR12, 0x100, URZ ;  /* 0x000001000c347897 */ /* 0x000fe2000fffe03f */
        /* <DEDUP_REMOVED lines=69> */
[----:B0-----:R0:W5:Y:S04]  /*29190*/  LDL.LU R152, [R1+0x5810] ;  /* 0x0058100001987983 */ /* 0x0011680000300800 */
[----:B------:R-:W2:Y:S04]  /*291a0*/  LDL.LU.64 R150, [R1+0x5808] ;  /* 0x0058080001967983 */ /* 0x000ea80000300a00 */
        /* <DEDUP_REMOVED lines=13> */
[----:B------:R-:W2:Y:S02]  /*29280*/  LDL.LU R121, [R1+0x2498] ;  /* 0x0024980001797983 */ /* 0x000ea40000300800 */
[----:B--2---:R-:W-:-:S05]  /*29290*/  IADD3.X R121, R121, UR7, RZ, P3, !PT ;  /* 0x0000000779797c10 */ /* 0x004fca0009ffe4ff */
[----:B------:R1:W-:Y:S04]  /*292a0*/  STL [R1+0x2498], R121 ;  /* 0x0024987901007387 */ /* 0x0003e80000100800 */
[----:B-1----:R-:W2:Y:S02]  /*292b0*/  LDL.LU R121, [R1+0x246c] ;  /* 0x00246c0001797983 */ /* 0x002ea40000300800 */
[----:B--2---:R-:W-:-:S05]  /*292c0*/  IADD3 R121, P3, R121, UR6, RZ ;  /* 0x0000000679797c10 */ /* 0x004fca000ff7e0ff */
[----:B------:R1:W-:Y:S04]  /*292d0*/  STL [R1+0x246c], R121 ;  /* 0x00246c7901007387 */ /* 0x0003e80000100800 */
[----:B-1----:R-:W2:Y:S02]  /*292e0*/  LDL.LU R121, [R1+0x2490] ;  /* 0x0024900001797983 */ /* 0x002ea40000300800 */
        /* <DEDUP_REMOVED lines=71> */
[----:B-1----:R-:W2:Y:S01]  /*29760*/  LDL.LU R121, [R1+0x2430] ;  /* 0x0024300001797983 */ /* 0x002ea20000300800 */
[----:B------:R-:W-:Y:S02]  /*29770*/  R2UR UR54, R24 ;  /* 0x00000000183672ca */ /* 0x000fe400000e0000 */
[----:B--2---:R-:W-:-:S05]  /*29780*/  IADD3.X R121, R121, UR7, RZ, P4, !PT ;  /* 0x0000000779797c10 */ /* 0x004fca000a7fe4ff */
[----:B------:R1:W-:Y:S04]  /*29790*/  STL [R1+0x2430], R121 ;  /* 0x0024307901007387 */ /* 0x0003e80000100800 */
[----:B------:R-:W-:Y:S04]  /*297a0*/  STL.64 [R1+0x5798], R150 ;  /* 0x0057989601007387 */ /* 0x000fe80000100a00 */
        /* <DEDUP_REMOVED lines=14> */
[----:B------:R-:W3:Y:S04]  /*29890*/  LDL.LU.64 R24, [R1+0xe00] ;  /* 0x000e000001187983 */ /* 0x000ee80000300a00 */
        /* <DEDUP_REMOVED lines=47> */
[----:B-1----:R-:W3:Y:S04]  /*29b90*/  LDL.LU.64 R120, [R1+0xf80] ;  /* 0x000f800001787983 */ /* 0x002ee80000300a00 */
[----:B--2---:R-:W3:Y:S04]  /*29ba0*/  LDL.LU.64 R122, [R1+0xf88] ;  /* 0x000f8800017a7983 */ /* 0x004ee80000300a00 */
        /* <DEDUP_REMOVED lines=13> */
[----:B------:R-:W3:Y:S01]  /*29c80*/  LDL.LU.64 R150, [R1+0xff8] ;  /* 0x000ff80001967983 */ /* 0x000ee20000300a00 */
[----:B------:R-:W-:Y:S01]  /*29c90*/  UMOV UR56, UR52 ;  /* 0x0000003400387c82 */ /* 0x000fe20008000000 */
[----:B------:R-:W-:Y:S01]  /*29ca0*/  UMOV UR57, UR53 ;  /* 0x0000003500397c82 */ /* 0x000fe20008000000 */
[----:B------:R-:W-:Y:S01]  /*29cb0*/  UMOV UR58, UR26 ;  /* 0x0000001a003a7c82 */ /* 0x000fe20008000000 */
[----:B------:R-:W-:Y:S01]  /*29cc0*/  UMOV UR59, UR27 ;  /* 0x0000001b003b7c82 */ /* 0x000fe20008000000 */
[----:B---3--:R-:W-:-:S06]  /*29cd0*/  WARPGROUP.ARRIVE ;  /* 0x00000000000079c5 */ /* 0x008fcc0000000000 */
        /* <DEDUP_REMOVED lines=66> */
[----:B-1----:R-:W2:Y:S04]  /*2a100*/  LDL.LU.64 R150, [R1+0x5798] ;  /* 0x0057980001967983 */ /* 0x002ea80000300a00 */
        /* <DEDUP_REMOVED lines=1234> */
[----:B------:R-:W2:Y:S04]  /*2ee30*/  LDL.LU.64 R124, [R1+0x54d8] ;  /* 0x0054d800017c7983 */ /* 0x000ea80000300a00 */
[----:B------:R-:W3:Y:S04]  /*2ee40*/  LDL.LU.64 R122, [R1+0x54d0] ;  /* 0x0054d000017a7983 */ /* 0x000ee80000300a00 */
[----:B------:R-:W4:Y:S02]  /*2ee50*/  LDL.LU R121, [R1+0x2618] ;  /* 0x0026180001797983 */ /* 0x000f240000300800 */
[----:B----4-:R-:W-:-:S05]  /*2ee60*/  IADD3.X R121, R121, UR54, RZ, P6, !PT ;  /* 0x0000003679797c10 */ /* 0x010fca000b7fe4ff */
[----:B------:R1:W-:Y:S04]  /*2ee70*/  STL [R1+0x2618], R121 ;  /* 0x0026187901007387 */ /* 0x0003e80000100800 */
[----:B-1----:R-:W4:Y:S02]  /*2ee80*/  LDL.LU R121, [R1+0x2210] ;  /* 0x0022100001797983 */ /* 0x002f240000300800 */
[----:B----4-:R-:W-:-:S05]  /*2ee90*/  IADD3 R121, P6, R121, UR5, RZ ;  /* 0x0000000579797c10 */ /* 0x010fca000ffde0ff */
[----:B------:R1:W-:Y:S04]  /*2eea0*/  STL [R1+0x2210], R121 ;  /* 0x0022107901007387 */ /* 0x0003e80000100800 */
[----:B-1----:R-:W4:Y:S02]  /*2eeb0*/  LDL.LU R121, [R1+0x2614] ;  /* 0x0026140001797983 */ /* 0x002f240000300800 */
        /* <DEDUP_REMOVED lines=62> */
[----:B-1----:R-:W4:Y:S01]  /*2f2a0*/  LDL.LU R121, [R1+0x21b8] ;  /* 0x0021b80001797983 */ /* 0x002f220000300800 */
[----:B---3--:R-:W-:Y:S02]  /*2f2b0*/  IMAD.MOV.U32 R252, RZ, RZ, R122 ;  /* 0x000000fffffc7224 */ /* 0x008fe400078e007a */
[----:B------:R-:W-:Y:S02]  /*2f2c0*/  IMAD.MOV.U32 R251, RZ, RZ, R123 ;  /* 0x000000fffffb7224 */ /* 0x000fe400078e007b */
[----:B--2---:R-:W-:Y:S01]  /*2f2d0*/  IMAD.MOV.U32 R250, RZ, RZ, R124 ;  /* 0x000000fffffa7224 */ /* 0x004fe200078e007c */
[----:B----4-:R-:W-:-:S05]  /*2f2e0*/  IADD3 R121, P5, R121, UR5, RZ ;  /* 0x0000000579797c10 */ /* 0x010fca000ffbe0ff */
[----:B------:R1:W-:Y:S04]  /*2f2f0*/  STL [R1+0x21b8], R121 ;  /* 0x0021b87901007387 */ /* 0x0003e80000100800 */
        /* <DEDUP_REMOVED lines=63> */
[----:B------:R-:W3:Y:S04]  /*2f6f0*/  LDL.LU.64 R122, [R1+0x388] ;  /* 0x00038800017a7983 */ /* 0x000ee80000300a00 */
        /* <DEDUP_REMOVED lines=18> */
[----:B------:R-:W-:-:S02]  /*2f820*/  IADD3.X R250, R250, UR54, RZ, P6, !PT ;  /* 0x00000036fafa7c10 */ /* 0x000fc4000b7fe4ff */
[----:B------:R-:W-:Y:S02]  /*2f830*/  IADD3 R251, P6, R251, UR5, RZ ;  /* 0x00000005fbfb7c10 */ /* 0x000fe4000ffde0ff */
[----:B------:R-:W-:Y:S01]  /*2f840*/  IADD3.X R252, R252, UR54, RZ, P1, !PT ;  /* 0x00000036fcfc7c10 */ /* 0x000fe20008ffe4ff */
[----:B------:R-:W-:Y:S01]  /*2f850*/  STL [R1+0x21dc], R250 ;  /* 0x0021dcfa01007387 */ /* 0x000fe20000100800 */
[----:B---3--:R-:W-:-:S06]  /*2f860*/  WARPGROUP.ARRIVE ;  /* 0x00000000000079c5 */ /* 0x008fcc0000000000 */
[----:B------:R-:W-:Y:S03]  /*2f870*/  QGMMA.64x256x32.F32.E5M2.E5M2 R24, gdesc[UR40], R24, gsb0 ;  /* 0x03e00000281879f3 */ /* 0x000fe60008003818 */
[----:B------:R-:W-:Y:S02]  /*2f880*/  WARPGROUP.DEPBAR.LE gsb0, 0x0 ;  /* 0x00008000000079c5 */ /* 0x000fe40000010000 */
[----:B------:R-:W-:Y:S04]  /*2f890*/  STL.64 [R1+0x200], R24 ;  /* 0x0002001801007387 */ /* 0x000fe80000100a00 */
[----:B------:R-:W-:Y:S04]  /*2f8a0*/  STL [R1+0x21b0], R251 ;  /* 0x0021b0fb01007387 */ /* 0x000fe80000100800 */
[----:B------:R-:W-:Y:S04]  /*2f8b0*/  STL.64 [R1+0x208], R26 ;  /* 0x0002081a01007387 */ /* 0x000fe80000100a00 */
[----:B------:R-:W-:Y:S04]  /*2f8c0*/  STL [R1+0x21d4], R252 ;  /* 0x0021d4fc01007387 */ /* 0x000fe80000100800 */
        /* <DEDUP_REMOVED lines=76> */
[----:B------:R-:W4:Y:S04]  /*2fd90*/  LDL.LU.64 R24, [R1] ;  /* 0x0000000001187983 */ /* 0x000f280000300a00 */
        /* <DEDUP_REMOVED lines=48> */
[----:B------:R-:W4:Y:S01]  /*300a0*/  LDL.LU.64 R122, [R1+0x188] ;  /* 0x00018800017a7983 */ /* 0x000f220000300a00 */
[----:B--2---:R-:W-:-:S02]  /*300b0*/  IMAD.MOV.U32 R227, RZ, RZ, R150 ;  /* 0x000000ffffe37224 */ /* 0x004fc400078e0096 */
[----:B---3--:R-:W-:Y:S02]  /*300c0*/  IMAD.MOV.U32 R229, RZ, RZ, R148 ;  /* 0x000000ffffe57224 */ /* 0x008fe400078e0094 */
[----:B----4-:R-:W-:Y:S02]  /*300d0*/  IMAD.MOV.U32 R231, RZ, RZ, R146 ;  /* 0x000000ffffe77224 */ /* 0x010fe400078e0092 */
[----:B------:R-:W-:Y:S02]  /*300e0*/  IMAD.MOV.U32 R233, RZ, RZ, R144 ;  /* 0x000000ffffe97224 */ /* 0x000fe400078e0090 */
[----:B------:R-:W-:Y:S02]  /*300f0*/  IMAD.MOV.U32 R235, RZ, RZ, R142 ;  /* 0x000000ffffeb7224 */ /* 0x000fe400078e008e */
[----:B------:R-:W-:Y:S02]  /*30100*/  IMAD.MOV.U32 R237, RZ, RZ, R140 ;  /* 0x000000ffffed7224 */ /* 0x000fe400078e008c */
[----:B------:R-:W-:-:S02]  /*30110*/  IMAD.MOV.U32 R239, RZ, RZ, R138 ;  /* 0x000000ffffef7224 */ /* 0x000fc400078e008a */
[----:B------:R-:W-:Y:S02]  /*30120*/  IMAD.MOV.U32 R241, RZ, RZ, R136 ;  /* 0x000000fffff17224 */ /* 0x000fe400078e0088 */
[----:B------:R-:W-:Y:S02]  /*30130*/  IMAD.MOV.U32 R243, RZ, RZ, R134 ;  /* 0x000000fffff37224 */ /* 0x000fe400078e0086 */
[----:B------:R-:W-:Y:S02]  /*30140*/  IMAD.MOV.U32 R245, RZ, RZ, R132 ;  /* 0x000000fffff57224 */ /* 0x000fe400078e0084 */
[----:B------:R-:W-:Y:S02]  /*30150*/  IMAD.MOV.U32 R247, RZ, RZ, R130 ;  /* 0x000000fffff77224 */ /* 0x000fe400078e0082 */
[----:B------:R-:W-:Y:S02]  /*30160*/  IMAD.MOV.U32 R249, RZ, RZ, R128 ;  /* 0x000000fffff97224 */ /* 0x000fe400078e0080 */
[----:B------:R-:W-:-:S02]  /*30170*/  IMAD.MOV.U32 R251, RZ, RZ, R126 ;  /* 0x000000fffffb7224 */ /* 0x000fc400078e007e */
[----:B------:R-:W-:Y:S02]  /*30180*/  IMAD.MOV.U32 R252, RZ, RZ, R125 ;  /* 0x000000fffffc7224 */ /* 0x000fe400078e007d */
[----:B------:R-:W-:Y:S01]  /*30190*/  IMAD.MOV.U32 R250, RZ, RZ, R127 ;  /* 0x000000fffffa7224 */ /* 0x000fe200078e007f */
[----:B------:R-:W2:Y:S01]  /*301a0*/  LDL.LU.64 R124, [R1+0x190] ;  /* 0x00019000017c7983 */ /* 0x000ea20000300a00 */
[----:B------:R-:W-:-:S03]  /*301b0*/  IMAD.MOV.U32 R248, RZ, RZ, R129 ;  /* 0x000000fffff87224 */ /* 0x000fc600078e0081 */
        /* <DEDUP_REMOVED lines=22> */
[----:B------:R-:W2:Y:S04]  /*30320*/  LDL.LU.64 R148, [R1+0x1f0] ;  /* 0x0001f00001947983 */ /* 0x000ea80000300a00 */
[----:B------:R-:W2:Y:S01]  /*30330*/  LDL.LU.64 R150, [R1+0x1f8] ;  /* 0x0001f80001967983 */ /* 0x000ea20000300a00 */
[----:B------:R-:W-:Y:S01]  /*30340*/  UMOV UR46, UR10 ;  /* 0x0000000a002e7c82 */ /* 0x000fe20008000000 */
[----:B------:R-:W-:Y:S01]  /*30350*/  UMOV UR47, UR11 ;  /* 0x0000000b002f7c82 */ /* 0x000fe20008000000 */
[----:B------:R-:W-:Y:S02]  /*30360*/  IADD3 R226, P1, R226, UR5, RZ ;  /* 0x00000005e2e27c10 */ /* 0x000fe4000ff3e0ff */
[----:B------:R-:W-:Y:S02]  /*30370*/  IADD3.X R227, R227, UR54, RZ, P2, !PT ;  /* 0x00000036e3e37c10 */ /* 0x000fe400097fe4ff */
[----:B------:R-:W-:-:S02]  /*30380*/  IADD3 R228, P2, R228, UR5, RZ ;  /* 0x00000005e4e47c10 */ /* 0x000fc4000ff5e0ff */
[----:B------:R-:W-:Y:S02]  /*30390*/  IADD3.X R229, R229, UR54, RZ, P3, !PT ;  /* 0x00000036e5e57c10 */ /* 0x000fe40009ffe4ff */
[----:B------:R-:W-:Y:S01]  /*303a0*/  IADD3 R230, P3, R230, UR5, RZ ;  /* 0x00000005e6e67c10 */ /* 0x000fe2000ff7e0ff */
[----:B------:R-:W-:Y:S01]  /*303b0*/  STL [R1+0x21a8], R226 ;  /* 0x0021a8e201007387 */ /* 0x000fe20000100800 */
[----:B------:R-:W-:-:S03]  /*303c0*/  IADD3.X R231, R231, UR54, RZ, P4, !PT ;  /* 0x00000036e7e77c10 */ /* 0x000fc6000a7fe4ff */
[----:B------:R-:W-:Y:S01]  /*303d0*/  STL [R1+0x21cc], R227 ;  /* 0x0021cce301007387 */ /* 0x000fe20000100800 */
[----:B------:R-:W-:-:S03]  /*303e0*/  IADD3 R232, P4, R232, UR5, RZ ;  /* 0x00000005e8e87c10 */ /* 0x000fc6000ff9e0ff */
        /* <DEDUP_REMOVED lines=36> */
[----:B------:R-:W-:Y:S04]  /*30630*/  STL [R1+0x2158], R246 ;  /* 0x002158f601007387 */ /* 0x000fe80000100800 */
[----:B------:R-:W-:Y:S01]  /*30640*/  STL [R1+0x217c], R247 ;  /* 0x00217cf701007387 */ /* 0x000fe20000100800 */
[----:B------:R-:W-:-:S03]  /*30650*/  IADD3.X R251, R251, UR54, RZ, P2, !PT ;  /* 0x00000036fbfb7c10 */ /* 0x000fc600097fe4ff */
[----:B------:R-:W-:Y:S01]  /*30660*/  STL [R1+0x2150], R248 ;  /* 0x002150f801007387 */ /* 0x000fe20000100800 */
[----:B------:R-:W-:-:S03]  /*30670*/  IADD3 R252, P2, R252, UR5, RZ ;  /* 0x00000005fcfc7c10 */ /* 0x000fc6000ff5e0ff */
[----:B------:R-:W-:Y:S04]  /*30680*/  STL [R1+0x2174], R249 ;  /* 0x002174f901007387 */ /* 0x000fe80000100800 */
[----:B------:R-:W-:Y:S01]  /*30690*/  STL [R1+0x2148], R250 ;  /* 0x002148fa01007387 */ /* 0x000fe20000100800 */
[----:B--2---:R-:W-:-:S06]  /*306a0*/  WARPGROUP.ARRIVE ;  /* 0x00000000000079c5 */ /* 0x004fcc0000000000 */
[----:B------:R-:W-:Y:S03]  /*306b0*/  QGMMA.64x256x32.F32.E5M2.E5M2 R24, gdesc[UR44], R24, gsb0 ;  /* 0x03e000002c1879f3 */ /* 0x000fe60008003818 */
[----:B------:R-:W-:Y:S02]  /*306c0*/  WARPGROUP.DEPBAR.LE gsb0, 0x0 ;  /* 0x00008000000079c5 */ /* 0x000fe40000010000 */
[----:B------:R-:W-:Y:S04]  /*306d0*/  STL.64 [R1], R24 ;  /* 0x0000001801007387 */ /* 0x000fe80000100a00 */
        /* <DEDUP_REMOVED lines=68> */
[----:B------:R-:W2:Y:S04]  /*30b20*/  LDL.LU.64 R144, [R1+0x5440] ;  /* 0x0054400001907983 */ /* 0x000ea80000300a00 */
        /* <DEDUP_REMOVED lines=60> */
[----:B---3--:R-:W-:-:S02]  /*30ef0*/  IADD3.X R125, R125, UR54, RZ, P3, !PT ;  /* 0x000000367d7d7c10 */ /* 0x008fc40009ffe4ff */
[----:B--2---:R-:W-:Y:S02]  /*30f00*/  IADD3 R126, P3, R126, UR5, RZ ;  /* 0x000000057e7e7c10 */ /* 0x004fe4000ff7e0ff */
[----:B------:R-:W-:Y:S02]  /*30f10*/  IADD3.X R127, R127, UR54, RZ, P4, !PT ;  /* 0x000000367f7f7c10 */ /* 0x000fe4000a7fe4ff */
[----:B----4-:R-:W-:Y:S01]  /*30f20*/  IADD3 R128, P4, R128, UR5, RZ ;  /* 0x0000000580807c10 */ /* 0x010fe2000ff9e0ff */
[----:B------:R1:W-:Y:S01]  /*30f30*/  STL [R1+0x2164], R125 ;  /* 0x0021647d01007387 */ /* 0x0003e20000100800 */
[----:B------:R-:W-:Y:S02]  /*30f40*/  IADD3.X R129, R129, UR54, RZ, P5, !PT ;  /* 0x0000003681817c10 */ /* 0x000fe4000affe4ff */
[----:B------:R-:W-:Y:S02]  /*30f50*/  IADD3 R130, P5, R130, UR5, RZ ;  /* 0x0000000582827c10 */ /* 0x000fe4000ffbe0ff */
[----:B------:R-:W-:Y:S01]  /*30f60*/  IADD3.X R131, R131, UR54, RZ, P6, !PT ;  /* 0x0000003683837c10 */ /* 0x000fe2000b7fe4ff */
[----:B-1----:R-:W2:Y:S04]  /*30f70*/  LDL.LU R125, [R1+0x5258] ;  /* 0x00525800017d7983 */ /* 0x002ea80000300800 */
[----:B------:R1:W-:Y:S01]  /*30f80*/  STL [R1+0x2138], R126 ;  /* 0x0021387e01007387 */ /* 0x0003e20000100800 */
[----:B------:R-:W-:-:S02]  /*30f90*/  IADD3 R132, P6, R132, UR5, RZ ;  /* 0x0000000584847c10 */ /* 0x000fc4000ffde0ff */
[----:B------:R-:W-:Y:S01]  /*30fa0*/  IADD3.X R133, R133, UR54, RZ, P1, !PT ;  /* 0x0000003685857c10 */ /* 0x000fe20008ffe4ff */
[----:B-1----:R-:W2:Y:S04]  /*30fb0*/  LDL.LU R126, [R1+0x5254] ;  /* 0x00525400017e7983 */ /* 0x002ea80000300800 */
[----:B------:R1:W-:Y:S01]  /*30fc0*/  STL [R1+0x215c], R127 ;  /* 0x00215c7f01007387 */ /* 0x0003e20000100800 */
[----:B------:R-:W-:-:S03]  /*30fd0*/  IADD3 R134, P1, R134, UR5, RZ ;  /* 0x0000000586867c10 */ /* 0x000fc6000ff3e0ff */
[----:B-1----:R-:W2:Y:S04]  /*30fe0*/  LDL.LU R127, [R1+0x5250] ;  /* 0x00525000017f7983 */ /* 0x002ea80000300800 */
[----:B------:R1:W-:Y:S01]  /*30ff0*/  STL [R1+0x2130], R128 ;  /* 0x0021308001007387 */ /* 0x0003e20000100800 */
[----:B------:R-:W-:-:S03]  /*31000*/  IADD3.X R135, R135, UR54, RZ, P2, !PT ;  /* 0x0000003687877c10 */ /* 0x000fc600097fe4ff */
        /* <DEDUP_REMOVED lines=37> */
[----:B------:R1:W-:Y:S04]  /*31260*/  STL [R1+0x2124], R141 ;  /* 0x0021248d01007387 */ /* 0x0003e80000100800 */
        /* <DEDUP_REMOVED lines=13> */
[----:B------:R-:W3:Y:S01]  /*31340*/  LDL.LU R250, [R1+0x20d0] ;  /* 0x0020d00001fa7983 */ /* 0x000ee20000300800 */
[----:B------:R-:W-:-:S02]  /*31350*/  IADD3 R148, P2, R148, UR5, RZ ;  /* 0x0000000594947c10 */ /* 0x000fc4000ff5e0ff */
[----:B------:R-:W-:Y:S02]  /*31360*/  IADD3.X R149, R149, UR54, RZ, P3, !PT ;  /* 0x0000003695957c10 */ /* 0x000fe40009ffe4ff */
[----:B------:R-:W-:Y:S01]  /*31370*/  IADD3 R150, P3, R150, UR5, RZ ;  /* 0x0000000596967c10 */ /* 0x000fe2000ff7e0ff */
[----:B------:R1:W-:Y:S01]  /*31380*/  STL [R1+0x20e0], R148 ;  /* 0x0020e09401007387 */ /* 0x0003e20000100800 */
[----:B------:R-:W-:-:S03]  /*31390*/  IADD3.X R151, R151, UR54, RZ, P4, !PT ;  /* 0x0000003697977c10 */ /* 0x000fc6000a7fe4ff */
[----:B-1----:R-:W2:Y:S04]  /*313a0*/  LDL.LU R148, [R1+0x51fc] ;  /* 0x0051fc0001947983 */ /* 0x002ea80000300800 */
[----:B------:R1:W-:Y:S04]  /*313b0*/  STL [R1+0x2104], R149 ;  /* 0x0021049501007387 */ /* 0x0003e80000100800 */
[----:B-1----:R-:W2:Y:S04]  /*313c0*/  LDL.LU R149, [R1+0x51f8] ;  /* 0x0051f80001957983 */ /* 0x002ea80000300800 */
[----:B------:R-:W4:Y:S04]  /*313d0*/  LDL.LU R248, [R1+0x20f4] ;  /* 0x0020f40001f87983 */ /* 0x000f280000300800 */
[----:B------:R-:W2:Y:S04]  /*313e0*/  LDL.LU R251, [R1+0x20c8] ;  /* 0x0020c80001fb7983 */ /* 0x000ea80000300800 */
[----:B------:R1:W-:Y:S04]  /*313f0*/  STL [R1+0x20d8], R150 ;  /* 0x0020d89601007387 */ /* 0x0003e80000100800 */
[----:B-1----:R-:W2:Y:S04]  /*31400*/  LDL.LU R150, [R1+0x51f4] ;  /* 0x0051f40001967983 */ /* 0x002ea80000300800 */
[----:B------:R1:W-:Y:S04]  /*31410*/  STL [R1+0x20fc], R151 ;  /* 0x0020fc9701007387 */ /* 0x0003e80000100800 */
[----:B-1----:R-:W2:Y:S04]  /*31420*/  LDL.LU R151, [R1+0x51f0] ;  /* 0x0051f00001977983 */ /* 0x002ea80000300800 */
        /* <DEDUP_REMOVED lines=23> */
[----:B------:R-:W2:Y:S01]  /*315a0*/  LDL.LU R247, [R1+0x2068] ;  /* 0x0020680001f77983 */ /* 0x000ea20000300800 */
[----:B---3--:R-:W-:-:S05]  /*315b0*/  IADD3 R250, P4, R250, UR5, RZ ;  /* 0x00000005fafa7c10 */ /* 0x008fca000ff9e0ff */
[----:B------:R1:W-:Y:S04]  /*315c0*/  STL [R1+0x20d0], R250 ;  /* 0x0020d0fa01007387 */ /* 0x0003e80000100800 */
[----:B-1----:R-:W3:Y:S01]  /*315d0*/  LDL.LU R250, [R1+0x208c] ;  /* 0x00208c0001fa7983 */ /* 0x002ee20000300800 */
[----:B----4-:R-:W-:Y:S02]  /*315e0*/  IADD3.X R248, R248, UR54, RZ, P5, !PT ;  /* 0x00000036f8f87c10 */ /* 0x010fe4000affe4ff */
[----:B--2---:R-:W-:-:S03]  /*315f0*/  IADD3 R251, P5, R251, UR5, RZ ;  /* 0x00000005fbfb7c10 */ /* 0x004fc6000ffbe0ff */
[----:B------:R1:W-:Y:S04]  /*31600*/  STL [R1+0x20f4], R248 ;  /* 0x0020f4f801007387 */ /* 0x0003e80000100800 */
[----:B-1----:R-:W2:Y:S04]  /*31610*/  LDL.LU R248, [R1+0x2060] ;  /* 0x0020600001f87983 */ /* 0x002ea80000300800 */
[----:B------:R1:W-:Y:S01]  /*31620*/  STL [R1+0x20c8], R251 ;  /* 0x0020c8fb01007387 */ /* 0x0003e20000100800 */
[----:B------:R-:W-:-:S03]  /*31630*/  IADD3.X R252, R252, UR54, RZ, P6, !PT ;  /* 0x00000036fcfc7c10 */ /* 0x000fc6000b7fe4ff */
[----:B-1----:R-:W4:Y:S04]  /*31640*/  LDL.LU R251, [R1+0x2084] ;  /* 0x0020840001fb7983 */ /* 0x002f280000300800 */
[----:B------:R1:W-:Y:S01]  /*31650*/  STL [R1+0x20ec], R252 ;  /* 0x0020ecfc01007387 */ /* 0x0003e20000100800 */
[----:B------:R-:W-:Y:S02]  /*31660*/  IADD3 R226, P6, R226, UR5, RZ ;  /* 0x00000005e2e27c10 */ /* 0x000fe4000ffde0ff */
[----:B------:R-:W-:Y:S02]  /*31670*/  IADD3.X R227, R227, UR54, RZ, P1, !PT ;  /* 0x00000036e3e37c10 */ /* 0x000fe40008ffe4ff */
[----:B------:R-:W-:Y:S02]  /*31680*/  IADD3 R228, P1, R228, UR5, RZ ;  /* 0x00000005e4e47c10 */ /* 0x000fe4000ff3e0ff */
[----:B------:R-:W-:Y:S01]  /*31690*/  IADD3.X R229, R229, UR54, RZ, P2, !PT ;  /* 0x00000036e5e57c10 */ /* 0x000fe200097fe4ff */
[----:B-1----:R-:W4:Y:S01]  /*316a0*/  LDL.LU R252, [R1+0x2058] ;  /* 0x0020580001fc7983 */ /* 0x002f220000300800 */
        /* <DEDUP_REMOVED lines=32> */
[----:B------:R-:W-:-:S03]  /*318b0*/  IADD3.X R245, R245, UR54, RZ, P4, !PT ;  /* 0x00000036f5f57c10 */ /* 0x000fc6000a7fe4ff */
[----:B------:R-:W-:Y:S01]  /*318c0*/  STL [R1+0x2080], R242 ;  /* 0x002080f201007387 */ /* 0x000fe20000100800 */
[----:B------:R-:W-:-:S03]  /*318d0*/  IADD3 R246, P4, R246, UR5, RZ ;  /* 0x00000005f6f67c10 */ /* 0x000fc6000ff9e0ff */
[----:B------:R-:W-:Y:S04]  /*318e0*/  STL [R1+0x20a4], R243 ;  /* 0x0020a4f301007387 */ /* 0x000fe80000100800 */
[----:B------:R-:W-:Y:S01]  /*318f0*/  STL [R1+0x2078], R244 ;  /* 0x002078f401007387 */ /* 0x000fe20000100800 */
[----:B------:R-:W-:-:S03]  /*31900*/  IADD3 R247, P5, R247, UR5, RZ ;  /* 0x00000005f7f77c10 */ /* 0x000fc6000ffbe0ff */
[----:B------:R1:W-:Y:S04]  /*31910*/  STL [R1+0x2094], R249 ;  /* 0x002094f901007387 */ /* 0x0003e80000100800 */
[----:B------:R-:W-:Y:S04]  /*31920*/  STL [R1+0x209c], R245 ;  /* 0x00209cf501007387 */ /* 0x000fe80000100800 */
[----:B-1----:R-:W4:Y:S04]  /*31930*/  LDL.LU R249, [R1+0x207c] ;  /* 0x00207c0001f97983 */ /* 0x002f280000300800 */
[----:B------:R-:W-:Y:S04]  /*31940*/  STL [R1+0x2070], R246 ;  /* 0x002070f601007387 */ /* 0x000fe80000100800 */
[----:B------:R1:W-:Y:S04]  /*31950*/  STL [R1+0x2068], R247 ;  /* 0x002068f701007387 */ /* 0x0003e80000100800 */
[----:B-1----:R-:W4:Y:S01]  /*31960*/  LDL.LU R247, [R1+0x2050] ;  /* 0x0020500001f77983 */ /* 0x002f220000300800 */
[----:B---3--:R-:W-:-:S05]  /*31970*/  IADD3.X R250, R250, UR54, RZ, P6, !PT ;  /* 0x00000036fafa7c10 */ /* 0x008fca000b7fe4ff */
[----:B------:R1:W-:Y:S04]  /*31980*/  STL [R1+0x208c], R250 ;  /* 0x00208cfa01007387 */ /* 0x0003e80000100800 */
[----:B-1----:R-:W3:Y:S01]  /*31990*/  LDL.LU R250, [R1+0x2074] ;  /* 0x0020740001fa7983 */ /* 0x002ee20000300800 */
[----:B--2---:R-:W-:Y:S02]  /*319a0*/  IADD3 R248, P6, R248, UR5, RZ ;  /* 0x00000005f8f87c10 */ /* 0x004fe4000ffde0ff */
[----:B----4-:R-:W-:-:S05]  /*319b0*/  IADD3.X R251, R251, UR54, RZ, P1, !PT ;  /* 0x00000036fbfb7c10 */ /* 0x010fca0008ffe4ff */
[----:B------:R1:W-:Y:S01]  /*319c0*/  STL [R1+0x2084], R251 ;  /* 0x002084fb01007387 */ /* 0x0003e20000100800 */
[----:B------:R-:W-:-:S03]  /*319d0*/  IADD3 R252, P1, R252, UR5, RZ ;  /* 0x00000005fcfc7c10 */ /* 0x000fc6000ff3e0ff */
[----:B-1----:R-:W2:Y:S04]  /*319e0*/  LDL.LU R251, [R1+0x2048] ;  /* 0x0020480001fb7983 */ /* 0x002ea80000300800 */
[----:B------:R-:W-:Y:S04]  /*319f0*/  STL [R1+0x2060], R248 ;  /* 0x002060f801007387 */ /* 0x000fe80000100800 */
[----:B------:R-:W4:Y:S04]  /*31a00*/  LDL.LU R226, [R1+0x206c] ;  /* 0x00206c0001e27983 */ /* 0x000f280000300800 */
[----:B------:R-:W4:Y:S04]  /*31a10*/  LDL.LU R227, [R1+0x2040] ;  /* 0x0020400001e37983 */ /* 0x000f280000300800 */
[----:B------:R-:W4:Y:S04]  /*31a20*/  LDL.LU R228, [R1+0x2064] ;  /* 0x0020640001e47983 */ /* 0x000f280000300800 */
[----:B------:R1:W-:Y:S04]  /*31a30*/  STL [R1+0x2058], R252 ;  /* 0x002058fc01007387 */ /* 0x0003e80000100800 */
[----:B------:R-:W4:Y:S04]  /*31a40*/  LDL.LU R229, [R1+0x2038] ;  /* 0x0020380001e57983 */ /* 0x000f280000300800 */
        /* <DEDUP_REMOVED lines=17> */
[----:B-1----:R-:W4:Y:S04]  /*31b60*/  LDL.LU R252, [R1+0x1ff0] ;  /* 0x001ff00001fc7983 */ /* 0x002f280000300800 */
[----:B------:R-:W4:Y:S01]  /*31b70*/  LDL.LU R248, [R1+0x2014] ;  /* 0x0020140001f87983 */ /* 0x000f220000300800 */
[----:B------:R-:W-:-:S05]  /*31b80*/  IADD3.X R249, R249, UR54, RZ, P2, !PT ;  /* 0x00000036f9f97c10 */ /* 0x000fca00097fe4ff */
[----:B------:R1:W-:Y:S01]  /*31b90*/  STL [R1+0x207c], R249 ;  /* 0x00207cf901007387 */ /* 0x0003e20000100800 */
[----:B------:R-:W-:-:S03]  /*31ba0*/  IADD3 R247, P2, R247, UR5, RZ ;  /* 0x00000005f7f77c10 */ /* 0x000fc6000ff5e0ff */
[----:B-1----:R-:W4:Y:S04]  /*31bb0*/  LDL.LU R249, [R1+0x1fe8] ;  /* 0x001fe80001f97983 */ /* 0x002f280000300800 */
[----:B------:R1:W-:Y:S04]  /*31bc0*/  STL [R1+0x2050], R247 ;  /* 0x002050f701007387 */ /* 0x0003e80000100800 */
[----:B-1----:R-:W4:Y:S01]  /*31bd0*/  LDL.LU R247, [R1+0x200c] ;  /* 0x00200c0001f77983 */ /* 0x002f220000300800 */
[----:B---3--:R-:W-:-:S05]  /*31be0*/  IADD3.X R250, R250, UR54, RZ, P3, !PT ;  /* 0x00000036fafa7c10 */ /* 0x008fca0009ffe4ff */
[----:B------:R1:W-:Y:S04]  /*31bf0*/  STL [R1+0x2074], R250 ;  /* 0x002074fa01007387 */ /* 0x0003e80000100800 */
[----:B-1----:R-:W3:Y:S01]  /*31c00*/  LDL.LU R250, [R1+0x1fe0] ;  /* 0x001fe00001fa7983 */ /* 0x002ee20000300800 */
[----:B--2---:R-:W-:Y:S02]  /*31c10*/  IADD3 R251, P3, R251, UR5, RZ ;  /* 0x00000005fbfb7c10 */ /* 0x004fe4000ff7e0ff */
[----:B----4-:R-:W-:Y:S02]  /*31c20*/  IADD3.X R226, R226, UR54, RZ, P4, !PT ;  /* 0x00000036e2e27c10 */ /* 0x010fe4000a7fe4ff */
[----:B------:R-:W-:Y:S02]  /*31c30*/  IADD3 R227, P4, R227, UR5, RZ ;  /* 0x00000005e3e37c10 */ /* 0x000fe4000ff9e0ff */
[----:B------:R-:W-:Y:S01]  /*31c40*/  IADD3.X R228, R228, UR54, RZ, P5, !PT ;  /* 0x00000036e4e47c10 */ /* 0x000fe2000affe4ff */
[----:B------:R1:W-:Y:S01]  /*31c50*/  STL [R1+0x2048], R251 ;  /* 0x002048fb01007387 */ /* 0x0003e20000100800 */
[----:B------:R-:W-:-:S02]  /*31c60*/  IADD3 R229, P5, R229, UR5, RZ ;  /* 0x00000005e5e57c10 */ /* 0x000fc4000ffbe0ff */
[----:B------:R-:W-:Y:S02]  /*31c70*/  IADD3.X R230, R230, UR54, RZ, P6, !PT ;  /* 0x00000036e6e67c10 */ /* 0x000fe4000b7fe4ff */
[----:B------:R-:W-:Y:S02]  /*31c80*/  IADD3 R231, P6, R231, UR5, RZ ;  /* 0x00000005e7e77c10 */ /* 0x000fe4000ffde0ff */
[----:B------:R-:W-:Y:S02]  /*31c90*/  IADD3.X R232, R232, UR54, RZ, P1, !PT ;  /* 0x00000036e8e87c10 */ /* 0x000fe40008ffe4ff */
[----:B------:R-:W-:Y:S01]  /*31ca0*/  IADD3 R233, P1, R233, UR5, RZ ;  /* 0x00000005e9e97c10 */ /* 0x000fe2000ff3e0ff */
[----:B-1----:R-:W2:Y:S04]  /*31cb0*/  LDL.LU R251, [R1+0x2004] ;  /* 0x0020040001fb7983 */ /* 0x002ea80000300800 */
[----:B------:R-:W-:Y:S04]  /*31cc0*/  STL [R1+0x206c], R226 ;  /* 0x00206ce201007387 */ /* 0x000fe80000100800 */
[----:B------:R-:W-:Y:S04]  /*31cd0*/  STL [R1+0x2040], R227 ;  /* 0x002040e301007387 */ /* 0x000fe80000100800 */
[----:B------:R-:W-:Y:S04]  /*31ce0*/  STL [R1+0x2064], R228 ;  /* 0x002064e401007387 */ /* 0x000fe80000100800 */
        /* <DEDUP_REMOVED lines=21> */
[----:B------:R-:W-:Y:S02]  /*31e40*/  IADD3.X R244, R244, UR54, RZ, P1, !PT ;  /* 0x00000036f4f47c10 */ /* 0x000fe40008ffe4ff */
[----:B------:R-:W-:Y:S01]  /*31e50*/  IADD3.X R246, R246, UR54, RZ, P2, !PT ;  /* 0x00000036f6f67c10 */ /* 0x000fe200097fe4ff */
[----:B------:R-:W-:Y:S01]  /*31e60*/  STL [R1+0x2034], R240 ;  /* 0x002034f001007387 */ /* 0x000fe20000100800 */
[----:B------:R-:W-:-:S03]  /*31e70*/  IADD3 R252, P2, R252, UR5, RZ ;  /* 0x00000005fcfc7c10 */ /* 0x000fc6000ff5e0ff */
[----:B------:R-:W-:Y:S01]  /*31e80*/  STL [R1+0x2008], R241 ;  /* 0x002008f101007387 */ /* 0x000fe20000100800 */
[----:B------:R-:W-:-:S03]  /*31e90*/  IADD3 R245, P1, R245, UR5, RZ ;  /* 0x00000005f5f57c10 */ /* 0x000fc6000ff3e0ff */
[----:B------:R-:W-:Y:S04]  /*31ea0*/  STL [R1+0x202c], R242 ;  /* 0x00202cf201007387 */ /* 0x000fe80000100800 */
[----:B------:R-:W-:Y:S04]  /*31eb0*/  STL [R1+0x2000], R243 ;  /* 0x002000f301007387 */ /* 0x000fe80000100800 */
[----:B------:R-:W-:Y:S04]  /*31ec0*/  STL [R1+0x2024], R244 ;  /* 0x002024f401007387 */ /* 0x000fe80000100800 */
[----:B------:R1:W-:Y:S04]  /*31ed0*/  STL [R1+0x1ff0], R252 ;  /* 0x001ff0fc01007387 */ /* 0x0003e80000100800 */
[----:B------:R-:W-:Y:S01]  /*31ee0*/  STL [R1+0x1ff8], R245 ;  /* 0x001ff8f501007387 */ /* 0x000fe20000100800 */
[----:B------:R-:W-:-:S03]  /*31ef0*/  IADD3.X R248, R248, UR54, RZ, P3, !PT ;  /* 0x00000036f8f87c10 */ /* 0x000fc60009ffe4ff */
[----:B-1----:R-:W4:Y:S04]  /*31f00*/  LDL.LU R252, [R1+0x1fd8] ;  /* 0x001fd80001fc7983 */ /* 0x002f280000300800 */
[----:B------:R-:W-:Y:S04]  /*31f10*/  STL [R1+0x201c], R246 ;  /* 0x00201cf601007387 */ /* 0x000fe80000100800 */
[----:B------:R1:W-:Y:S01]  /*31f20*/  STL [R1+0x2014], R248 ;  /* 0x002014f801007387 */ /* 0x0003e20000100800 */
[----:B------:R-:W-:-:S03]  /*31f30*/  IADD3 R249, P3, R249, UR5, RZ ;  /* 0x00000005f9f97c10 */ /* 0x000fc6000ff7e0ff */
[----:B-1----:R-:W4:Y:S01]  /*31f40*/  LDL.LU R248, [R1+0x1ffc] ;  /* 0x001ffc0001f87983 */ /* 0x002f220000300800 */
[----:B------:R-:W-:-:S03]  /*31f50*/  IADD3.X R247, R247, UR54, RZ, P4, !PT ;  /* 0x00000036f7f77c10 */ /* 0x000fc6000a7fe4ff */
[----:B------:R1:W-:Y:S04]  /*31f60*/  STL [R1+0x1fe8], R249 ;  /* 0x001fe8f901007387 */ /* 0x0003e80000100800 */
[----:B-1----:R-:W4:Y:S01]  /*31f70*/  LDL.LU R249, [R1+0x1fd0] ;  /* 0x001fd00001f97983 */ /* 0x002f220000300800 */
[----:B---3--:R-:W-:-:S05]  /*31f80*/  IADD3 R250, P4, R250, UR5, RZ ;  /* 0x00000005fafa7c10 */ /* 0x008fca000ff9e0ff */
[----:B------:R1:W-:Y:S04]  /*31f90*/  STL [R1+0x1fe0], R250 ;  /* 0x001fe0fa01007387 */ /* 0x0003e80000100800 */
[----:B-1----:R-:W3:Y:S04]  /*31fa0*/  LDL.LU R250, [R1+0x1ff4] ;  /* 0x001ff40001fa7983 */ /* 0x002ee80000300800 */
[----:B------:R-:W-:Y:S04]  /*31fb0*/  STL [R1+0x200c], R247 ;  /* 0x00200cf701007387 */ /* 0x000fe80000100800 */
[----:B------:R-:W3:Y:S04]  /*31fc0*/  LDL.LU R226, [R1+0x1fc8] ;  /* 0x001fc80001e27983 */ /* 0x000ee80000300800 */
[----:B------:R-:W3:Y:S04]  /*31fd0*/  LDL.LU R227, [R1+0x1fec] ;  /* 0x001fec0001e37983 */ /* 0x000ee80000300800 */
[----:B------:R-:W3:Y:S01]  /*31fe0*/  LDL.LU R228, [R1+0x1fc0] ;  /* 0x001fc00001e47983 */ /* 0x000ee20000300800 */
[----:B--2---:R-:W-:-:S05]  /*31ff0*/  IADD3.X R251, R251, UR54, RZ, P5, !PT ;  /* 0x00000036fbfb7c10 */ /* 0x004fca000affe4ff */
[----:B------:R1:W-:Y:S04]  /*32000*/  STL [R1+0x2004], R251 ;  /* 0x002004fb01007387 */ /* 0x0003e80000100800 */
        /* <DEDUP_REMOVED lines=18> */
[----:B-1----:R-:W2:Y:S04]  /*32130*/  LDL.LU R251, [R1+0x1f9c] ;  /* 0x001f9c0001fb7983 */ /* 0x002ea80000300800 */
[----:B------:R-:W2:Y:S01]  /*32140*/  LDL.LU R247, [R1+0x1f70] ;  /* 0x001f700001f77983 */ /* 0x000ea20000300800 */
[----:B----4-:R-:W-:-:S05]  /*32150*/  IADD3 R252, P5, R252, UR5, RZ ;  /* 0x00000005fcfc7c10 */ /* 0x010fca000ffbe0ff */
[----:B------:R1:W-:Y:S01]  /*32160*/  STL [R1+0x1fd8], R252 ;  /* 0x001fd8fc01007387 */ /* 0x0003e20000100800 */
[----:B------:R-:W-:-:S03]  /*32170*/  IADD3.X R248, R248, UR54, RZ, P6, !PT ;  /* 0x00000036f8f87c10 */ /* 0x000fc6000b7fe4ff */
[----:B-1----:R-:W4:Y:S04]  /*32180*/  LDL.LU R252, [R1+0x1f94] ;  /* 0x001f940001fc7983 */ /* 0x002f280000300800 */
        /* <DEDUP_REMOVED lines=8> */
[----:B------:R-:W-:Y:S02]  /*32210*/  IADD3 R226, P1, R226, UR5, RZ ;  /* 0x00000005e2e27c10 */ /* 0x000fe4000ff3e0ff */
[----:B------:R-:W-:Y:S02]  /*32220*/  IADD3.X R227, R227, UR54, RZ, P2, !PT ;  /* 0x00000036e3e37c10 */ /* 0x000fe400097fe4ff */
[----:B------:R-:W-:Y:S01]  /*32230*/  IADD3 R228, P2, R228, UR5, RZ ;  /* 0x00000005e4e47c10 */ /* 0x000fe2000ff5e0ff */
[----:B------:R-:W-:Y:S04]  /*32240*/  STL [R1+0x1fc8], R226 ;  /* 0x001fc8e201007387 */ /* 0x000fe80000100800 */
[----:B------:R-:W-:Y:S04]  /*32250*/  STL [R1+0x1fec], R227 ;  /* 0x001fece301007387 */ /* 0x000fe80000100800 */
[----:B------:R-:W-:Y:S01]  /*32260*/  STL [R1+0x1fc0], R228 ;  /* 0x001fc0e401007387 */ /* 0x000fe20000100800 */
[----:B--2---:R-:W-:-:S02]  /*32270*/  IADD3.X R229, R229, UR54, RZ, P3, !PT ;  /* 0x00000036e5e57c10 */ /* 0x004fc40009ffe4ff */
[----:B------:R-:W-:Y:S02]  /*32280*/  IADD3 R230, P3, R230, UR5, RZ ;  /* 0x00000005e6e67c10 */ /* 0x000fe4000ff7e0ff */
[----:B------:R-:W-:Y:S02]  /*32290*/  IADD3.X R231, R231, UR54, RZ, P4, !PT ;  /* 0x00000036e7e77c10 */ /* 0x000fe4000a7fe4ff */
[----:B------:R-:W-:Y:S02]  /*322a0*/  IADD3 R232, P4, R232, UR5, RZ ;  /* 0x00000005e8e87c10 */ /* 0x000fe4000ff9e0ff */
[----:B------:R-:W-:Y:S01]  /*322b0*/  IADD3.X R233, R233, UR54, RZ, P5, !PT ;  /* 0x00000036e9e97c10 */ /* 0x000fe2000affe4ff */
        /* <DEDUP_REMOVED lines=33> */
[----:B-1----:R-:W2:Y:S04]  /*324d0*/  LDL.LU R251, [R1+0x1f84] ;  /* 0x001f840001fb7983 */ /* 0x002ea80000300800 */
[----:B------:R-:W-:Y:S04]  /*324e0*/  STL [R1+0x1f78], R246 ;  /* 0x001f78f601007387 */ /* 0x000fe80000100800 */
[----:B------:R1:W-:Y:S01]  /*324f0*/  STL [R1+0x1f70], R247 ;  /* 0x001f70f701007387 */ /* 0x0003e20000100800 */
[----:B----4-:R-:W-:-:S03]  /*32500*/  IADD3.X R252, R252, UR54, RZ, P1, !PT ;  /* 0x00000036fcfc7c10 */ /* 0x010fc60008ffe4ff */
[----:B-1----:R-:W4:Y:S04]  /*32510*/  LDL.LU R247, [R1+0x1f58] ;  /* 0x001f580001f77983 */ /* 0x002f280000300800 */
[----:B------:R1:W-:Y:S01]  /*32520*/  STL [R1+0x1f94], R252 ;  /* 0x001f94fc01007387 */ /* 0x0003e20000100800 */
[----:B------:R-:W-:-:S03]  /*32530*/  IADD3 R248, P1, R248, UR5, RZ ;  /* 0x00000005f8f87c10 */ /* 0x000fc6000ff3e0ff */
[----:B-1----:R-:W4:Y:S04]  /*32540*/  LDL.LU R252, [R1+0x1f7c] ;  /* 0x001f7c0001fc7983 */ /* 0x002f280000300800 */
[----:B------:R1:W-:Y:S01]  /*32550*/  STL [R1+0x1f68], R248 ;  /* 0x001f68f801007387 */ /* 0x0003e20000100800 */
[----:B------:R-:W-:-:S03]  /*32560*/  IADD3.X R249, R249, UR54, RZ, P2, !PT ;  /* 0x00000036f9f97c10 */ /* 0x000fc600097fe4ff */
[----:B-1----:R-:W4:Y:S04]  /*32570*/  LDL.LU R248, [R1+0x1f50] ;  /* 0x001f500001f87983 */ /* 0x002f280000300800 */
[----:B------:R-:W4:Y:S04]  /*32580*/  LDL.LU R226, [R1+0x1f74] ;  /* 0x001f740001e27983 */ /* 0x000f280000300800 */
[----:B------:R1:W-:Y:S04]  /*32590*/  STL [R1+0x1f8c], R249 ;  /* 0x001f8cf901007387 */ /* 0x0003e80000100800 */
[----:B------:R-:W4:Y:S04]  /*325a0*/  LDL.LU R227, [R1+0x1f48] ;  /* 0x001f480001e37983 */ /* 0x000f280000300800 */
[----:B------:R-:W4:Y:S01]  /*325b0*/  LDL.LU R228, [R1+0x1f6c] ;  /* 0x001f6c0001e47983 */ /* 0x000f220000300800 */
[----:B---3--:R-:W-:-:S05]  /*325c0*/  IADD3 R250, P2, R250, UR5, RZ ;  /* 0x00000005fafa7c10 */ /* 0x008fca000ff5e0ff */
        /* <DEDUP_REMOVED lines=20> */
[----:B---3--:R-:W3:Y:S01]  /*32710*/  LDL.LU R250, [R1+0x1f1c] ;  /* 0x001f1c0001fa7983 */ /* 0x008ee20000300800 */
[----:B--2---:R-:W-:-:S05]  /*32720*/  IADD3.X R251, R251, UR54, RZ, P3, !PT ;  /* 0x00000036fbfb7c10 */ /* 0x004fca0009ffe4ff */
[----:B------:R1:W-:Y:S01]  /*32730*/  STL [R1+0x1f84], R251 ;  /* 0x001f84fb01007387 */ /* 0x0003e20000100800 */
[----:B----4-:R-:W-:-:S03]  /*32740*/  IADD3 R247, P3, R247, UR5, RZ ;  /* 0x00000005f7f77c10 */ /* 0x010fc6000ff7e0ff */
[----:B-1----:R-:W2:Y:S04]  /*32750*/  LDL.LU R251, [R1+0x1ef0] ;  /* 0x001ef00001fb7983 */ /* 0x002ea80000300800 */
[----:B------:R1:W-:Y:S01]  /*32760*/  STL [R1+0x1f58], R247 ;  /* 0x001f58f701007387 */ /* 0x0003e20000100800 */
[----:B------:R-:W-:-:S03]  /*32770*/  IADD3.X R252, R252, UR54, RZ, P4, !PT ;  /* 0x00000036fcfc7c10 */ /* 0x000fc6000a7fe4ff */
[----:B-1----:R-:W4:Y:S04]  /*32780*/  LDL.LU R247, [R1+0x1f14] ;  /* 0x001f140001f77983 */ /* 0x002f280000300800 */
[----:B------:R1:W-:Y:S01]  /*32790*/  STL [R1+0x1f7c], R252 ;  /* 0x001f7cfc01007387 */ /* 0x0003e20000100800 */
[----:B------:R-:W-:-:S03]  /*327a0*/  IADD3 R248, P4, R248, UR5, RZ ;  /* 0x00000005f8f87c10 */ /* 0x000fc6000ff9e0ff */
[----:B-1----:R-:W4:Y:S04]  /*327b0*/  LDL.LU R252, [R1+0x1ee8] ;  /* 0x001ee80001fc7983 */ /* 0x002f280000300800 */
[----:B------:R1:W-:Y:S01]  /*327c0*/  STL [R1+0x1f50], R248 ;  /* 0x001f50f801007387 */ /* 0x0003e20000100800 */
[----:B------:R-:W-:Y:S02]  /*327d0*/  IADD3.X R226, R226, UR54, RZ, P5, !PT ;  /* 0x00000036e2e27c10 */ /* 0x000fe4000affe4ff */
[----:B------:R-:W-:Y:S02]  /*327e0*/  IADD3 R227, P5, R227, UR5, RZ ;  /* 0x00000005e3e37c10 */ /* 0x000fe4000ffbe0ff */
[----:B------:R-:W-:Y:S01]  /*327f0*/  IADD3.X R228, R228, UR54, RZ, P6, !PT ;  /* 0x00000036e4e47c10 */ /* 0x000fe2000b7fe4ff */
[----:B-1----:R-:W4:Y:S04]  /*32800*/  LDL.LU R248, [R1+0x1f0c] ;  /* 0x001f0c0001f87983 */ /* 0x002f280000300800 */
[----:B------:R-:W-:Y:S04]  /*32810*/  STL [R1+0x1f74], R226 ;  /* 0x001f74e201007387 */ /* 0x000fe80000100800 */
[----:B------:R-:W-:Y:S04]  /*32820*/  STL [R1+0x1f48], R227 ;  /* 0x001f48e301007387 */ /* 0x000fe80000100800 */
[----:B------:R-:W-:Y:S01]  /*32830*/  STL [R1+0x1f6c], R228 ;  /* 0x001f6ce401007387 */ /* 0x000fe20000100800 */
[----:B------:R-:W-:-:S02]  /*32840*/  IADD3 R229, P6, R229, UR5, RZ ;  /* 0x00000005e5e57c10 */ /* 0x000fc4000ffde0ff */
[----:B------:R-:W-:Y:S02]  /*32850*/  IADD3.X R230, R230, UR54, RZ, P1, !PT ;  /* 0x00000036e6e67c10 */ /* 0x000fe40008ffe4ff */
[----:B------:R-:W-:Y:S02]  /*32860*/  IADD3 R231, P1, R231, UR5, RZ ;  /* 0x00000005e7e77c10 */ /* 0x000fe4000ff3e0ff */
        /* <DEDUP_REMOVED lines=34> */
[----:B---3--:R-:W-:-:S03]  /*32a90*/  IADD3.X R250, R250, UR54, RZ, P4, !PT ;  /* 0x00000036fafa7c10 */ /* 0x008fc6000a7fe4ff */
[----:B-1----:R-:W3:Y:S04]  /*32aa0*/  LDL.LU R249, [R1+0x1ee0] ;  /* 0x001ee00001f97983 */ /* 0x002ee80000300800 */
[----:B------:R-:W-:Y:S04]  /*32ab0*/  STL [R1+0x1f24], R246 ;  /* 0x001f24f601007387 */ /* 0x000fe80000100800 */
[----:B------:R1:W-:Y:S04]  /*32ac0*/  STL [R1+0x1f1c], R250 ;  /* 0x001f1cfa01007387 */ /* 0x0003e80000100800 */
[----:B-1----:R-:W3:Y:S01]  /*32ad0*/  LDL.LU R250, [R1+0x1f04] ;  /* 0x001f040001fa7983 */ /* 0x002ee20000300800 */
[----:B--2---:R-:W-:-:S05]  /*32ae0*/  IADD3 R251, P4, R251, UR5, RZ ;  /* 0x00000005fbfb7c10 */ /* 0x004fca000ff9e0ff */
[----:B------:R1:W-:Y:S01]  /*32af0*/  STL [R1+0x1ef0], R251 ;  /* 0x001ef0fb01007387 */ /* 0x0003e20000100800 */
[----:B----4-:R-:W-:-:S03]  /*32b00*/  IADD3.X R247, R247, UR54, RZ, P5, !PT ;  /* 0x00000036f7f77c10 */ /* 0x010fc6000affe4ff */
[----:B-1----:R-:W2:Y:S01]  /*32b10*/  LDL.LU R251, [R1+0x1ed8] ;  /* 0x001ed80001fb7983 */ /* 0x002ea20000300800 */
[----:B------:R-:W-:-:S05]  /*32b20*/  IADD3 R252, P5, R252, UR5, RZ ;  /* 0x00000005fcfc7c10 */ /* 0x000fca000ffbe0ff */
[----:B------:R1:W-:Y:S01]  /*32b30*/  STL [R1+0x1ee8], R252 ;  /* 0x001ee8fc01007387 */ /* 0x0003e20000100800 */
[----:B------:R-:W-:-:S03]  /*32b40*/  IADD3.X R248, R248, UR54, RZ, P6, !PT ;  /* 0x00000036f8f87c10 */ /* 0x000fc6000b7fe4ff */
[----:B-1----:R-:W4:Y:S04]  /*32b50*/  LDL.LU R252, [R1+0x1efc] ;  /* 0x001efc0001fc7983 */ /* 0x002f280000300800 */
[----:B------:R1:W-:Y:S04]  /*32b60*/  STL [R1+0x1f14], R247 ;  /* 0x001f14f701007387 */ /* 0x0003e80000100800 */
        /* <DEDUP_REMOVED lines=23> */
[----:B0-----:R-:W4:Y:S01]  /*32ce0*/  LDL.LU R248, [R1+0x1e9c] ;  /* 0x001e9c0001f87983 */ /* 0x001f220000300800 */
[----:B---3--:R-:W-:-:S05]  /*32cf0*/  IADD3 R249, P6, R249, UR5, RZ ;  /* 0x00000005f9f97c10 */ /* 0x008fca000ffde0ff */
[----:B------:R0:W-:Y:S01]  /*32d00*/  STL [R1+0x1ee0], R249 ;  /* 0x001ee0f901007387 */ /* 0x0001e20000100800 */
[----:B------:R-:W-:-:S03]  /*32d10*/  IADD3.X R250, R250, UR54, RZ, P1, !PT ;  /* 0x00000036fafa7c10 */ /* 0x000fc60008ffe4ff */
[----:B0-----:R-:W3:Y:S04]  /*32d20*/  LDL.LU R249, [R1+0x1e70] ;  /* 0x001e700001f97983 */ /* 0x001ee80000300800 */
[----:B------:R0:W-:Y:S04]  /*32d30*/  STL [R1+0x1f04], R250 ;  /* 0x001f04fa01007387 */ /* 0x0001e80000100800 */
[----:B0-----:R-:W3:Y:S01]  /*32d40*/  LDL.LU R250, [R1+0x1e8c] ;  /* 0x001e8c0001fa7983 */ /* 0x001ee20000300800 */
[----:B--2---:R-:W-:-:S05]  /*32d50*/  IADD3 R251, P1, R251, UR5, RZ ;  /* 0x00000005fbfb7c10 */ /* 0x004fca000ff3e0ff */
[----:B------:R0:W-:Y:S04]  /*32d60*/  STL [R1+0x1ed8], R251 ;  /* 0x001ed8fb01007387 */ /* 0x0001e80000100800 */
[----:B0-----:R-:W2:Y:S01]  /*32d70*/  LDL.LU R251, [R1+0x1e60] ;  /* 0x001e600001fb7983 */ /* 0x001ea20000300800 */
[----:B----4-:R-:W-:Y:S02]  /*32d80*/  IADD3.X R252, R252, UR54, RZ, P2, !PT ;  /* 0x00000036fcfc7c10 */ /* 0x010fe400097fe4ff */
[----:B------:R-:W-:Y:S02]  /*32d90*/  IADD3 R226, P2, R226, UR5, RZ ;  /* 0x00000005e2e27c10 */ /* 0x000fe4000ff5e0ff */
[----:B------:R-:W-:Y:S02]  /*32da0*/  IADD3.X R227, R227, UR54, RZ, P3, !PT ;  /* 0x00000036e3e37c10 */ /* 0x000fe40009ffe4ff */
[----:B------:R-:W-:Y:S01]  /*32db0*/  IADD3 R228, P3, R228, UR5, RZ ;  /* 0x00000005e4e47c10 */ /* 0x000fe2000ff7e0ff */
[----:B------:R0:W-:Y:S01]  /*32dc0*/  STL [R1+0x1efc], R252 ;  /* 0x001efcfc01007387 */ /* 0x0001e20000100800 */
[----:B------:R-:W-:-:S02]  /*32dd0*/  IADD3.X R229, R229, UR54, RZ, P4, !PT ;  /* 0x00000036e5e57c10 */ /* 0x000fc4000a7fe4ff */
[----:B------:R-:W-:Y:S02]  /*32de0*/  IADD3 R230, P4, R230, UR5, RZ ;  /* 0x00000005e6e67c10 */ /* 0x000fe4000ff9e0ff */
[----:B------:R-:W-:Y:S02]  /*32df0*/  IADD3.X R231, R231, UR54, RZ, P5, !PT ;  /* 0x00000036e7e77c10 */ /* 0x000fe4000affe4ff */
[----:B------:R-:W-:Y:S02]  /*32e00*/  IADD3 R232, P5, R232, UR5, RZ ;  /* 0x00000005e8e87c10 */ /* 0x000fe4000ffbe0ff */
[----:B------:R-:W-:Y:S02]  /*32e10*/  IADD3.X R233, R233, UR54, RZ, P6, !PT ;  /* 0x00000036e9e97c10 */ /* 0x000fe4000b7fe4ff */
[----:B------:R-:W-:Y:S01]  /*32e20*/  IADD3 R234, P6, R234, UR5, RZ ;  /* 0x00000005eaea7c10 */ /* 0x000fe2000ffde0ff */
[----:B0-----:R-:W4:Y:S04]  /*32e30*/  LDL.LU R252, [R1+0x1e58] ;  /* 0x001e580001fc7983 */ /* 0x001f280000300800 */
[----:B------:R-:W-:Y:S04]  /*32e40*/  STL [R1+0x1ed0], R226 ;  /* 0x001ed0e201007387 */ /* 0x000fe80000100800 */
        /* <DEDUP_REMOVED lines=32> */
[----:B------:R-:W-:Y:S01]  /*33050*/  STL [R1+0x1eac], R245 ;  /* 0x001eacf501007387 */ /* 0x000fe20000100800 */
[----:B------:R-:W-:-:S03]  /*33060*/  IADD3.X R3, R3, UR54, RZ, P3, !PT ;  /* 0x0000003603037c10 */ /* 0x000fc60009ffe4ff */
[----:B------:R0:W-:Y:S01]  /*33070*/  STL [R1+0x1e78], R9 ;  /* 0x001e780901007387 */ /* 0x0001e20000100800 */
[----:B------:R-:W-:-:S03]  /*33080*/  IADD3.X R248, R248, UR54, RZ, P2, !PT ;  /* 0x00000036f8f87c10 */ /* 0x000fc600097fe4ff */
[----:B------:R-:W-:Y:S01]  /*33090*/  STL [R1+0x1e80], R246 ;  /* 0x001e80f601007387 */ /* 0x000fe20000100800 */
[----:B------:R-:W-:-:S03]  /*330a0*/  IADD3 R11, P3, R11, UR5, RZ ;  /* 0x000000050b0b7c10 */ /* 0x000fc6000ff7e0ff */
[----:B0-----:R-:W4:Y:S04]  /*330b0*/  LDL.LU R9, [R1+0x51ec] ;  /* 0x0051ec0001097983 */ /* 0x001f280000300800 */
[----:B------:R-:W-:Y:S04]  /*330c0*/  STL [R1+0x1ea4], R247 ;  /* 0x001ea4f701007387 */ /* 0x000fe80000100800 */
[----:B------:R0:W-:Y:S04]  /*330d0*/  STL [R1+0x1e94], R3 ;  /* 0x001e940301007387 */ /* 0x0001e80000100800 */
[----:B------:R-:W-:Y:S01]  /*330e0*/  STL [R1+0x1e9c], R248 ;  /* 0x001e9cf801007387 */ /* 0x000fe20000100800 */
[----:B------:R-:W-:-:S03]  /*330f0*/  IADD3.X R8, R8, UR54, RZ, P5, !PT ;  /* 0x0000003608087c10 */ /* 0x000fc6000affe4ff */
[----:B0-----:R-:W4:Y:S01]  /*33100*/  LDL.LU R3, [R1+0x51e8] ;  /* 0x0051e80001037983 */ /* 0x001f220000300800 */
[----:B---3--:R-:W-:-:S05]  /*33110*/  IADD3 R249, P2, R249, UR5, RZ ;  /* 0x00000005f9f97c10 */ /* 0x008fca000ff5e0ff */
[----:B------:R-:W-:Y:S04]  /*33120*/  STL [R1+0x1e70], R249 ;  /* 0x001e70f901007387 */ /* 0x000fe80000100800 */
[----:B------:R0:W-:Y:S01]  /*33130*/  STL [R1+0x1e68], R11 ;  /* 0x001e680b01007387 */ /* 0x0001e20000100800 */
[----:B------:R-:W-:-:S03]  /*33140*/  IADD3.X R250, R250, UR54, RZ, P4, !PT ;  /* 0x00000036fafa7c10 */ /* 0x000fc6000a7fe4ff */
[----:B0-----:R-:W3:Y:S04]  /*33150*/  LDL.LU R11, [R1+0x51e4] ;  /* 0x0051e400010b7983 */ /* 0x001ee80000300800 */
[----:B------:R0:W-:Y:S04]  /*33160*/  STL [R1+0x1e84], R8 ;  /* 0x001e840801007387 */ /* 0x0001e80000100800 */
[----:B------:R-:W-:Y:S04]  /*33170*/  STL [R1+0x1e8c], R250 ;  /* 0x001e8cfa01007387 */ /* 0x000fe80000100800 */
[----:B0-----:R-:W3:Y:S01]  /*33180*/  LDL.LU R8, [R1+0x51e0] ;  /* 0x0051e00001087983 */ /* 0x001ee20000300800 */
[----:B------:R-:W-:-:S02]  /*33190*/  IADD3.X R12, R12, UR54, RZ, P1, !PT ;  /* 0x000000360c0c7c10 */ /* 0x000fc40008ffe4ff */
[----:B------:R-:W-:Y:S02]  /*331a0*/  IADD3.X R10, R10, UR54, RZ, P3, !PT ;  /* 0x000000360a0a7c10 */ /* 0x000fe40009ffe4ff */
[----:B--2---:R-:W-:-:S05]  /*331b0*/  IADD3 R251, P4, R251, UR5, RZ ;  /* 0x00000005fbfb7c10 */ /* 0x004fca000ff9e0ff */
[----:B------:R-:W-:Y:S01]  /*331c0*/  STL [R1+0x1e60], R251 ;  /* 0x001e60fb01007387 */ /* 0x000fe20000100800 */
[----:B----4-:R-:W-:Y:S02]  /*331d0*/  IADD3 R252, P5, R252, UR5, RZ ;  /* 0x00000005fcfc7c10 */ /* 0x010fe4000ffbe0ff */
[----:B------:R-:W-:Y:S02]  /*331e0*/  IADD3.X R9, R9, UR54, RZ, P4, !PT ;  /* 0x0000003609097c10 */ /* 0x000fe4000a7fe4ff */
[----:B------:R-:W-:-:S05]  /*331f0*/  IADD3.X R3, R3, UR54, RZ, P6, !PT ;  /* 0x0000003603037c10 */ /* 0x000fca000b7fe4ff */
[----:B------:R0:W-:Y:S04]  /*33200*/  STL [R1+0x1e7c], R3 ;  /* 0x001e7c0301007387 */ /* 0x0001e80000100800 */
[----:B0-----:R0:W5:Y:S04]  /*33210*/  LDL.LU R3, [R1+0x51dc] ;  /* 0x0051dc0001037983 */ /* 0x0011680000300800 */
[----:B------:R-:W-:Y:S04]  /*33220*/  STL [R1+0x1e58], R252 ;  /* 0x001e58fc01007387 */ /* 0x000fe80000100800 */
[----:B------:R1:W-:Y:S04]  /*33230*/  STL [R1+0x1e74], R12 ;  /* 0x001e740c01007387 */ /* 0x0003e80000100800 */
[----:B-1----:R0:W5:Y:S01]  /*33240*/  LDL.LU R12, [R1+0x51d8] ;  /* 0x0051d800010c7983 */ /* 0x0021620000300800 */
[----:B------:R-:W-:Y:S01]  /*33250*/  WARPGROUP.ARRIVE ;  /* 0x00000000000079c5 */ /* 0x000fe20000000000 */
[----:B------:R-:W-:Y:S01]  /*33260*/  UMOV UR48, UR44 ;  /* 0x0000002c00307c82 */ /* 0x000fe20008000000 */
[----:B------:R-:W-:Y:S01]  /*33270*/  UMOV UR49, UR45 ;  /* 0x0000002d00317c82 */ /* 0x000fe20008000000 */
[----:B------:R-:W-:Y:S01]  /*33280*/  UMOV UR50, UR26 ;  /* 0x0000001a00327c82 */ /* 0x000fe20008000000 */
[----:B------:R-:W-:-:S02]  /*33290*/  UMOV UR51, UR27 ;  /* 0x0000001b00337c82 */ /* 0x000fc40008000000 */
[----:B------:R-:W-:Y:S01]  /*332a0*/  QGMMA.64x256x32.F32.E5M2.E5M2 R24, gdesc[UR48], R24, gsb0 ;  /* 0x03e00000301879f3 */ /* 0x000fe20008003818 */
[----:B---3--:R-:W-:-:S05]  /*332b0*/  IADD3.X R11, R11, UR54, RZ, P2, !PT ;  /* 0x000000360b0b7c10 */ /* 0x008fca00097fe4ff */
[----:B------:R1:W-:Y:S01]  /*332c0*/  STL [R1+0x1e6c], R11 ;  /* 0x001e6c0b01007387 */ /* 0x0003e20000100800 */
[----:B------:R-:W-:-:S03]  /*332d0*/  IADD3.X R8, R8, UR54, RZ, P5, !PT ;  /* 0x0000003608087c10 */ /* 0x000fc6000affe4ff */
[----:B-1----:R0:W5:Y:S04]  /*332e0*/  LDL.LU R11, [R1+0x51d4] ;  /* 0x0051d400010b7983 */ /* 0x0021680000300800 */
[----:B------:R1:W-:Y:S04]  /*332f0*/  STL [R1+0x1e64], R10 ;  /* 0x001e640a01007387 */ /* 0x0003e80000100800 */
[----:B-1----:R0:W5:Y:S04]  /*33300*/  LDL.LU R10, [R1+0x51d0] ;  /* 0x0051d000010a7983 */ /* 0x0021680000300800 */
[----:B------:R1:W-:Y:S04]  /*33310*/  STL [R1+0x1e5c], R9 ;  /* 0x001e5c0901007387 */ /* 0x0003e80000100800 */
[----:B-1----:R0:W5:Y:S04]  /*33320*/  LDL.LU R9, [R1+0x51cc] ;  /* 0x0051cc0001097983 */ /* 0x0021680000300800 */
[----:B------:R1:W-:Y:S04]  /*33330*/  STL [R1+0x1e54], R8 ;  /* 0x001e540801007387 */ /* 0x0003e80000100800 */
[----:B-1----:R0:W5:Y:S01]  /*33340*/  LDL.LU R8, [R1+0x51c8] ;  /* 0x0051c80001087983 */ /* 0x0021620000300800 */
[----:B------:R-:W-:-:S05]  /*33350*/  VIADD R21, R21, 0x1 ;  /* 0x0000000115157836 */ /* 0x000fca0000000000 */
[----:B------:R-:W-:Y:S02]  /*33360*/  ISETP.NE.U32.AND P0, PT, R21, R0, PT ;  /* 0x000000001500720c */ /* 0x000fe40003f05070 */
[----:B------:R-:W-:Y:S02]  /*33370*/  R2UR UR53, R5 ;  /* 0x00000000053572ca */ /* 0x000fe400000e0000 */
[----:B------:R-:W-:Y:S01]  /*33380*/  R2UR UR52, R4 ;  /* 0x00000000043472ca */ /* 0x000fe200000e0000 */
[----:B------:R-:W-:-:S08]  /*33390*/  WARPGROUP.DEPBAR.LE gsb0, 0x0 ;  /* 0x00008000000079c5 */ /* 0x000fd00000010000 */
[----:B0-----:R-:W-:Y:S06]  /*333a0*/  @P0 BRA `(.L_x_1) ;  /* 0xfffffe7c00340947 */ /* 0x001fec000383ffff */
.L_x_0:
[----:B------:R-:W3:Y:S01]  /*333b0*/  LDL.LU R7, [R1+0x1c08] ;  /* 0x001c080001077983 */ /* 0x000ee20000300800 */
[----:B------:R-:W-:Y:S01]  /*333c0*/  ULDC UR5, c[0x0][0x248] ;  /* 0x0000920000057ab9 */ /* 0x000fe20000000800 */
[----:B------:R-:W-:Y:S01]  /*333d0*/  ULDC UR6, c[0x0][0x248] ;  /* 0x0000920000067ab9 */ /* 0x000fe20000000800 */
[----:B------:R-:W-:Y:S01]  /*333e0*/  ULDC UR7, c[0x0][0x248] ;  /* 0x0000920000077ab9 */ /* 0x000fe20000000800 */
[----:B------:R-:W4:Y:S01]  /*333f0*/  LDL.LU R6, [R1+0x1c0c] ;  /* 0x001c0c0001067983 */ /* 0x000f220000300800 */
[----:B------:R-:W-:Y:S01]  /*33400*/  ULDC.64 UR34, c[0x0][0x228] ;  /* 0x00008a0000227ab9 */ /* 0x000fe20000000a00 */
[----:B------:R-:W-:Y:S01]  /*33410*/  ULDC.64 UR32, c[0x0][0x228] ;  /* 0x00008a0000207ab9 */ /* 0x000fe20000000a00 */
[----:B------:R-:W-:Y:S01]  /*33420*/  ULDC.64 UR8, c[0x0][0x220] ;  /* 0x0000880000087ab9 */ /* 0x000fe20000000a00 */
[----:B------:R-:W2:Y:S01]  /*33430*/  LDL.LU R5, [R1+0x1c10] ;  /* 0x001c100001057983 */ /* 0x000ea20000300800 */
[----:B------:R-:W-:Y:S01]  /*33440*/  ULDC.64 UR10, c[0x0][0x220] ;  /* 0x00008800000a7ab9 */ /* 0x000fe20000000a00 */
[----:B------:R-:W-:Y:S01]  /*33450*/  ULDC UR17, c[0x0][0x228] ;  /* 0x00008a0000117ab9 */ /* 0x000fe20000000800 */
[----:B------:R-:W-:Y:S01]  /*33460*/  ULDC UR16, c[0x0][0x228] ;  /* 0x00008a0000107ab9 */ /* 0x000fe20000000800 */
[----:B------:R-:W2:Y:S01]  /*33470*/  LDL.LU R4, [R1+0x1c14] ;  /* 0x001c140001047983 */ /* 0x000ea20000300800 */
[----:B------:R-:W-:Y:S01]  /*33480*/  ULDC UR12, c[0x0][0x228] ;  /* 0x00008a00000c7ab9 */ /* 0x000fe20000000800 */
        /* <DEDUP_REMOVED lines=10> */
[----:B-----5:R-:W-:Y:S01]  /*33530*/  STL [R1+0x53e0], R12 ;  /* 0x0053e00c01007387 */ /* 0x020fe20000100800 */
[----:B------:R-:W-:Y:S01]  /*33540*/  ULDC UR45, c[0x0][0x228] ;  /* 0x00008a00002d7ab9 */ /* 0x000fe20000000800 */
[----:B------:R-:W-:Y:S01]  /*33550*/  ULDC UR50, c[0x0][0x228] ;  /* 0x00008a0000327ab9 */ /* 0x000fe20000000800 */
[----:B------:R-:W-:Y:S01]  /*33560*/  ULDC UR51, c[0x0][0x228] ;  /* 0x00008a0000337ab9 */ /* 0x000fe20000000800 */
[----:B------:R-:W-:Y:S01]  /*33570*/  STL [R1+0x53dc], R248 ;  /* 0x0053dcf801007387 */ /* 0x000fe20000100800 */
        /* <DEDUP_REMOVED lines=97> */
[----:B------:R-:W-:Y:S01]  /*33b90*/  STL [R1+0x52cc], R89 ;  /* 0x0052cc5901007387 */ /* 0x000fe20000100800 */
[----:B---3--:R-:W-:-:S03]  /*33ba0*/  IMAD.MOV.U32 R174, RZ, RZ, R7 ;  /* 0x000000ffffae7224 */ /* 0x008fc600078e0007 */
[----:B------:R-:W-:Y:S01]  /*33bb0*/  STL [R1+0x52c8], R88 ;  /* 0x0052c85801007387 */ /* 0x000fe20000100800 */
[----:B----4-:R-:W-:-:S03]  /*33bc0*/  IMAD.MOV.U32 R173, RZ, RZ, R6 ;  /* 0x000000ffffad7224 */ /* 0x010fc600078e0006 */
[----:B------:R-:W-:Y:S01]  /*33bd0*/  STL [R1+0x52c4], R87 ;  /* 0x0052c45701007387 */ /* 0x000fe20000100800 */
[----:B--2---:R-:W-:-:S03]  /*33be0*/  IMAD.MOV.U32 R172, RZ, RZ, R5 ;  /* 0x000000ffffac7224 */ /* 0x004fc600078e0005 */
[----:B------:R-:W-:Y:S01]  /*33bf0*/  STL [R1+0x52c0], R86 ;  /* 0x0052c05601007387 */ /* 0x000fe20000100800 */
[----:B------:R-:W-:-:S03]  /*33c00*/  IMAD.MOV.U32 R171, RZ, RZ, R4 ;  /* 0x000000ffffab7224 */ /* 0x000fc600078e0004 */
[----:B------:R-:W-:Y:S01]  /*33c10*/  STL [R1+0x52bc], R85 ;  /* 0x0052bc5501007387 */ /* 0x000fe20000100800 */
[----:B------:R-:W-:-:S03]  /*33c20*/  IMAD.MOV.U32 R23, RZ, RZ, R0 ;  /* 0x000000ffff177224 */ /* 0x000fc600078e0000 */
[----:B------:R-:W-:Y:S01]  /*33c30*/  STL [R1+0x52b8], R84 ;  /* 0x0052b85401007387 */ /* 0x000fe20000100800 */
[----:B------:R-:W-:Y:S02]  /*33c40*/  IMAD.MOV.U32 R176, RZ, RZ, R23 ;  /* 0x000000ffffb07224 */ /* 0x000fe400078e0017 */
[----:B------:R-:W-:Y:S01]  /*33c50*/  IMAD.MOV.U32 R175, RZ, RZ, R22 ;  /* 0x000000ffffaf7224 */ /* 0x000fe200078e0016 */
        /* <DEDUP_REMOVED lines=19> */
[----:B------:R0:W-:Y:S04]  /*33d90*/  STL [R1+0x5268], R64 ;  /* 0x0052684001007387 */ /* 0x0001e80000100800 */
[----:B------:R-:W-:Y:S04]  /*33da0*/  STL [R1+0x5264], R63 ;  /* 0x0052643f01007387 */ /* 0x000fe80000100800 */
[----:B------:R-:W-:Y:S01]  /*33db0*/  STL [R1+0x5260], R62 ;  /* 0x0052603e01007387 */ /* 0x000fe20000100800 */
[----:B0-----:R-:W-:Y:S01]  /*33dc0*/  IMAD R64, R8, UR5, RZ ;  /* 0x0000000508407c24 */ /* 0x001fe2000f8e02ff */
[----:B------:R-:W-:-:S02]  /*33dd0*/  ULDC UR5, c[0x0][0x248] ;  /* 0x0000920000057ab9 */ /* 0x000fc40000000800 */
[----:B------:R-:W-:Y:S01]  /*33de0*/  STL [R1+0x525c], R61 ;  /* 0x00525c3d01007387 */ /* 0x000fe20000100800 */
[----:B------:R-:W-:Y:S01]  /*33df0*/  VIADD R2, R64, UR5 ;  /* 0x0000000540027c36 */ /* 0x000fe20008000000 */
[----:B------:R-:W-:Y:S02]  /*33e00*/  ULDC UR5, c[0x0][0x248] ;  /* 0x0000920000057ab9 */ /* 0x000fe40000000800 */
        /* <DEDUP_REMOVED lines=31> */
[----:B0-----:R-:W-:Y:S01]  /*34000*/  VIADD R32, R2, UR5 ;  /* 0x0000000502207c36 */ /* 0x001fe20008000000 */
[----:B------:R-:W-:-:S02]  /*34010*/  ULDC UR5, c[0x0][0x248] ;  /* 0x0000920000057ab9 */ /* 0x000fc40000000800 */
[----:B------:R-:W-:Y:S01]  /*34020*/  STL [R1+0x51dc], R29 ;  /* 0x0051dc1d01007387 */ /* 0x000fe20000100800 */
[----:B------:R-:W-:Y:S01]  /*34030*/  VIADD R39, R32, UR5 ;  /* 0x0000000520277c36 */ /* 0x000fe20008000000 */
[----:B------:R-:W-:Y:S02]  /*34040*/  ULDC UR5, c[0x0][0x248] ;  /* 0x0000920000057ab9 */ /* 0x000fe40000000800 */
[----:B------:R-:W-:Y:S01]  /*34050*/  STL [R1+0x51d8], R28 ;  /* 0x0051d81c01007387 */ /* 0x000fe20000100800 */
[----:B------:R-:W-:Y:S01]  /*34060*/  VIADD R46, R39, UR5 ;  /* 0x00000005272e7c36 */ /* 0x000fe20008000000 */
[----:B------:R-:W-:Y:S02]  /*34070*/  ULDC UR5, c[0x0][0x248] ;  /* 0x0000920000057ab9 */ /* 0x000fe40000000800 */
[----:B------:R-:W-:Y:S01]  /*34080*/  STL [R1+0x51d4], R27 ;  /* 0x0051d41b01007387 */ /* 0x000fe20000100800 */
[----:B------:R-:W-:Y:S01]  /*34090*/  VIADD R49, R46, UR5 ;  /* 0x000000052e317c36 */ /* 0x000fe20008000000 */
[----:B------:R-:W-:-:S02]  /*340a0*/  ULDC UR5, c[0x0][0x248] ;  /* 0x0000920000057ab9 */ /* 0x000fc40000000800 */
[----:B------:R-:W-:Y:S01]  /*340b0*/  STL [R1+0x51d0], R26 ;  /* 0x0051d01a01007387 */ /* 0x000fe20000100800 */
[----:B------:R-:W-:Y:S01]  /*340c0*/  VIADD R34, R49, UR5 ;  /* 0x0000000531227c36 */ /* 0x000fe20008000000 */
[----:B------:R-:W-:Y:S02]  /*340d0*/  ULDC UR5, c[0x0][0x248] ;  /* 0x0000920000057ab9 */ /* 0x000fe40000000800 */
[----:B------:R-:W-:Y:S01]  /*340e0*/  STL [R1+0x51cc], R25 ;  /* 0x0051cc1901007387 */ /* 0x000fe20000100800 */
[----:B------:R-:W-:Y:S01]  /*340f0*/  VIADD R104, R34, UR5 ;  /* 0x0000000522687c36 */ /* 0x000fe20008000000 */
[----:B------:R-:W-:Y:S02]  /*34100*/  ULDC UR5, c[0x0][0x248] ;  /* 0x0000920000057ab9 */ /* 0x000fe40000000800 */
[----:B------:R0:W-:Y:S01]  /*34110*/  STL [R1+0x51c8], R24 ;  /* 0x0051c81801007387 */ /* 0x0001e20000100800 */
[----:B------:R-:W-:Y:S01]  /*34120*/  VIADD R44, R104, UR5 ;  /* 0x00000005682c7c36 */ /* 0x000fe20008000000 */
[----:B------:R-:W-:-:S02]  /*34130*/  ULDC UR5, c[0x0][0x248] ;  /* 0x0000920000057ab9 */ /* 0x000fc40000000800 */
[----:B------:R1:W-:Y:S01]  /*34140*/  STL [R1+0x53e4], R64 ;  /* 0x0053e44001007387 */ /* 0x0003e20000100800 */
        /* <DEDUP_REMOVED lines=8> */
[----:B------:R2:W-:Y:S01]  /*341d0*/  STL [R1+0x53ec], R39 ;  /* 0x0053ec2701007387 */ /* 0x0005e20000100800 */
[----:B0-----:R-:W-:Y:S01]  /*341e0*/  VIADD R24, R69, UR5 ;  /* 0x0000000545187c36 */ /* 0x001fe20008000000 */
[----:B------:R-:W-:Y:S02]  /*341f0*/  ULDC UR5, c[0x0][0x248] ;  /* 0x0000920000057ab9 */ /* 0x000fe40000000800 */
[----:B------:R-:W-:Y:S01]  /*34200*/  STL [R1+0x53f0], R46 ;  /* 0x0053f02e01007387 */ /* 0x000fe20000100800 */
[----:B------:R-:W-:Y:S01]  /*34210*/  VIADD R45, R24, UR5 ;  /* 0x00000005182d7c36 */ /* 0x000fe20008000000 */
[----:B------:R-:W-:Y:S02]  /*34220*/  ULDC UR5, c[0x0][0x248] ;  /* 0x0000920000057ab9 */ /* 0x000fe40000000800 */
[----:B------:R0:W-:Y:S01]  /*34230*/  STL [R1+0x53f4], R49 ;  /* 0x0053f43101007387 */ /* 0x0001e20000100800 */
[----:B------:R-:W-:Y:S01]  /*34240*/  VIADD R27, R45, UR5 ;  /* 0x000000052d1b7c36 */ /* 0x000fe20008000000 */
[----:B------:R-:W-:-:S02]  /*34250*/  ULDC UR5, c[0x0][0x248] ;  /* 0x0000920000057ab9 */ /* 0x000fc40000000800 */
[----:B------:R-:W-:Y:S01]  /*34260*/  STL [R1+0x53f8], R34 ;  /* 0x0053f82201007387 */ /* 0x000fe20000100800 */
[----:B------:R-:W-:Y:S01]  /*34270*/  VIADD R38, R27, UR5 ;  /* 0x000000051b267c36 */ /* 0x000fe20008000000 */
[----:B------:R-:W-:Y:S02]  /*34280*/  ULDC UR5, c[0x0][0x248] ;  /* 0x0000920000057ab9 */ /* 0x000fe40000000800 */
[----:B------:R3:W-:Y:S01]  /*34290*/  STL [R1+0x53fc], R44 ;  /* 0x0053fc2c01007387 */ /* 0x0007e20000100800 */
[----:B------:R-:W-:Y:S01]  /*342a0*/  VIADD R31, R38, UR5 ;  /* 0x00000005261f7c36 */ /* 0x000fe20008000000 */
[----:B------:R-:W-:Y:S02]  /*342b0*/  ULDC UR5, c[0x0][0x248] ;  /* 0x0000920000057ab9 */ /* 0x000fe40000000800 */
[----:B------:R-:W-:Y:S01]  /*342c0*/  STL [R1+0x5400], R50 ;  /* 0x0054003201007387 */ /* 0x000fe20000100800 */
        /* <DEDUP_REMOVED lines=85> */
[----:B------:R-:W-:-:S03]  /*34820*/  ULDC UR5, c[0x0][0x248] ;  /* 0x0000920000057ab9 */ /* 0x000fc60000000800 */
        /* <DEDUP_REMOVED lines=11> */
[----:B------:R-:W-:Y:S01]  /*348e0*/  ULDC UR5, c[0x0][0x248] ;  /* 0x0000920000057ab9 */ /* 0x000fe20000000800 */
[----:B------:R-:W-:Y:S02]  /*348f0*/  STL [R1+0x2060], R14 ;  /* 0x0020600e01007387 */ /* 0x000fe40000100800 */
        /* <DEDUP_REMOVED lines=90> */
[----:B-1----:R-:W-:Y:S01]  /*34ea0*/  VIADD R64, R248, UR5 ;  /* 0x00000005f8407c36 */ /* 0x002fe20008000000 */
[----:B------:R-:W-:-:S03]  /*34eb0*/  ULDC UR5, c[0x0][0x248] ;  /* 0x0000920000057ab9 */ /* 0x000fc60000000800 */
[----:B--2---:R-:W-:Y:S01]  /*34ec0*/  VIADD R39, R64, UR5 ;  /* 0x0000000540277c36 */ /* 0x004fe20008000000 */
[----:B------:R-:W-:-:S03]  /*34ed0*/  ULDC UR5, c[0x0][0x248] ;  /* 0x0000920000057ab9 */ /* 0x000fc60000000800 */
[----:B0-----:R-:W-:Y:S01]  /*34ee0*/  VIADD R49, R39, UR5 ;  /* 0x0000000527317c36 */ /* 0x001fe20008000000 */
[----:B------:R-:W-:-:S03]  /*34ef0*/  ULDC UR5, c[0x0][0x248] ;  /* 0x0000920000057ab9 */ /* 0x000fc60000000800 */
[----:B---3--:R-:W-:Y:S01]  /*34f00*/  VIADD R44, R49, UR5 ;  /* 0x00000005312c7c36 */ /* 0x008fe20008000000 */
[----:B------:R-:W-:-:S03]  /*34f10*/  ULDC UR5, c[0x0][0x248] ;  /* 0x0000920000057ab9 */ /* 0x000fc60000000800 */
[----:B----4-:R-:W-:Y:S01]  /*34f20*/  VIADD R69, R44, UR5 ;  /* 0x000000052c457c36 */ /* 0x010fe20008000000 */
        /* <DEDUP_REMOVED lines=28> */
[----:B------:R-:W-:-:S04]  /*350f0*/  ULDC UR5, c[0x0][0x248] ;  /* 0x0000920000057ab9 */ /* 0x000fc80000000800 */
[----:B------:R0:W-:Y:S02]  /*35100*/  STL [R1+0x1f5c], R0 ;  /* 0x001f5c0001007387 */ /* 0x0001e40000100800 */
[----:B0-----:R-:W-:Y:S01]  /*35110*/  VIADD R0, R0, UR5 ;  /* 0x0000000500007c36 */ /* 0x001fe20008000000 */
        /* <DEDUP_REMOVED lines=235> */
[----:B------:R0:W-:Y:S04]  /*35fd0*/  STL [R1+0x1e20], R0 ;  /* 0x001e200001007387 */ /* 0x0001e80000100800 */
[----:B------:R-:W2:Y:S04]  /*35fe0*/  LDL.LU R170, [R1+0x1c18] ;  /* 0x001c180001aa7983 */ /* 0x000ea80000300800 */
[----:B------:R-:W2:Y:S04]  /*35ff0*/  LDL.LU R169, [R1+0x1c1c] ;  /* 0x001c1c0001a97983 */ /* 0x000ea80000300800 */
[----:B------:R-:W3:Y:S04]  /*36000*/  LDL.LU R168, [R1+0x1c20] ;  /* 0x001c200001a87983 */ /* 0x000ee80000300800 */
[----:B------:R-:W3:Y:S04]  /*36010*/  LDL.LU R167, [R1+0x1c24] ;  /* 0x001c240001a77983 */ /* 0x000ee80000300800 */
        /* <DEDUP_REMOVED lines=19> */
[----:B------:R-:W4:Y:S01]  /*36150*/  LDL.LU R4, [R1+0x1c74] ;  /* 0x001c740001047983 */ /* 0x000f220000300800 */
[----:B0-----:R-:W-:Y:S01]  /*36160*/  VIADD R0, R0, UR5 ;  /* 0x0000000500007c36 */ /* 0x001fe20008000000 */
[----:B------:R-:W-:Y:S01]  /*36170*/  F2FP.SATFINITE.E5M2.F32.PACK_AB_MERGE_C R2, R175, R176, RZ ;  /* 0x000000b0af02723e */ /* 0x000fe200048060ff */
[----:B------:R-:W-:Y:S01]  /*36180*/  ULDC UR5, c[0x0][0x248] ;  /* 0x0000920000057ab9 */ /* 0x000fe20000000800 */
[----:B------:R-:W-:-:S02]  /*36190*/  F2FP.SATFINITE.E5M2.F32.PACK_AB_MERGE_C R3, R173, R174, RZ ;  /* 0x000000aead03723e */ /* 0x000fc400048060ff */
[----:B------:R0:W-:Y:S04]  /*361a0*/  STL [R1+0x1e1c], R0 ;  /* 0x001e1c0001007387 */ /* 0x0001e80000100800 */
[----:B------:R1:W-:Y:S04]  /*361b0*/  STL [R1+0x4660], R2 ;  /* 0x0046600201007387 */ /* 0x0003e80000100800 */
[----:B------:R-:W-:Y:S01]  /*361c0*/  STL [R1+0x4658], R3 ;  /* 0x0046580301007387 */ /* 0x000fe20000100800 */
[----:B0-----:R-:W-:Y:S01]  /*361d0*/  VIADD R0, R0, UR5 ;  /* 0x0000000500007c36 */ /* 0x001fe20008000000 */
[----:B------:R-:W-:Y:S01]  /*361e0*/  ULDC UR5, c[0x0][0x248] ;  /* 0x0000920000057ab9 */ /* 0x000fe20000000800 */
[----:B-1----:R-:W-:-:S03]  /*361f0*/  F2FP.SATFINITE.E5M2.F32.PACK_AB_MERGE_C R2, R171, R172, RZ ;  /* 0x000000acab02723e */ /* 0x002fc600048060ff */
[----:B------:R0:W-:Y:S04]  /*36200*/  STL [R1+0x1e18], R0 ;  /* 0x001e180001007387 */ /* 0x0001e80000100800 */
[----:B------:R3:W-:Y:S01]  /*36210*/  STL [R1+0x4670], R2 ;  /* 0x0046700201007387 */ /* 0x0007e20000100800 */
[----:B0-----:R-:W-:Y:S01]  /*36220*/  VIADD R0, R0, UR5 ;  /* 0x0000000500007c36 */ /* 0x001fe20008000000 */
[----:B------:R-:W-:Y:S01]  /*36230*/  ULDC UR5, c[0x0][0x248] ;  /* 0x0000920000057ab9 */ /* 0x000fe20000000800 */
[----:B--2---:R-:W-:-:S05]  /*36240*/  F2FP.SATFINITE.E5M2.F32.PACK_AB_MERGE_C R3, R169, R170, RZ ;  /* 0x000000aaa903723e */ /* 0x004fca00048060ff */
[----:B------:R4:W-:Y:S01]  /*36250*/  STL [R1+0x4674], R3 ;  /* 0x0046740301007387 */ /* 0x0009e20000100800 */
[----:B---3--:R-:W-:-:S03]  /*36260*/  F2FP.SATFINITE.E5M2.F32.PACK_AB_MERGE_C R2, R167, R168, RZ ;  /* 0x000000a8a702723e */ /* 0x008fc600048060ff */
[----:B------:R0:W-:Y:S04]  /*36270*/  STL [R1+0x1e14], R0 ;  /* 0x001e140001007387 */ /* 0x0001e80000100800 */
[----:B------:R1:W-:Y:S01]  /*36280*/  STL [R1+0x46a0], R2 ;  /* 0x0046a00201007387 */ /* 0x0003e20000100800 */
[----:B----4-:R-:W-:Y:S01]  /*36290*/  F2FP.SATFINITE.E5M2.F32.PACK_AB_MERGE_C R3, R165, R166, RZ ;  /* 0x000000a6a503723e */ /* 0x010fe200048060ff */
[----:B0-----:R-:W-:Y:S01]  /*362a0*/  VIADD R0, R0, UR5 ;  /* 0x0000000500007c36 */ /* 0x001fe20008000000 */
[----:B------:R-:W-:-:S03]  /*362b0*/  ULDC UR5, c[0x0][0x248] ;  /* 0x0000920000057ab9 */ /* 0x000fc60000000800 */
[----:B------:R0:W-:Y:S01]  /*362c0*/  STL [R1+0x469c], R3 ;  /* 0x00469c0301007387 */ /* 0x0001e20000100800 */
[----:B-1----:R-:W-:-:S03]  /*362d0*/  F2FP.SATFINITE.E5M2.F32.PACK_AB_MERGE_C R2, R163, R164, RZ ;  /* 0x000000a4a302723e */ /* 0x002fc600048060ff */
[----:B------:R1:W-:Y:S04]  /*362e0*/  STL [R1+0x1e10], R0 ;  /* 0x001e100001007387 */ /* 0x0003e80000100800 */
[----:B------:R2:W-:Y:S01]  /*362f0*/  STL [R1+0x46b0], R2 ;  /* 0x0046b00201007387 */ /* 0x0005e20000100800 */
[----:B0-----:R-:W-:Y:S01]  /*36300*/  F2FP.SATFINITE.E5M2.F32.PACK_AB_MERGE_C R3, R161, R162, RZ ;  /* 0x000000a2a103723e */ /* 0x001fe200048060ff */
[----:B-1----:R-:W-:Y:S01]  /*36310*/  VIADD R0, R0, UR5 ;  /* 0x0000000500007c36 */ /* 0x002fe20008000000 */
[----:B------:R-:W-:-:S03]  /*36320*/  ULDC UR5, c[0x0][0x248] ;  /* 0x0000920000057ab9 */ /* 0x000fc60000000800 */
[----:B------:R0:W-:Y:S01]  /*36330*/  STL [R1+0x46ac], R3 ;  /* 0x0046ac0301007387 */ /* 0x0001e20000100800 */
[----:B--2---:R-:W-:-:S03]  /*36340*/  F2FP.SATFINITE.E5M2.F32.PACK_AB_MERGE_C R2, R159, R160, RZ ;  /* 0x000000a09f02723e */ /* 0x004fc600048060ff */
        /* <DEDUP_REMOVED lines=19> */
[----:B------:R-:W-:Y:S01]  /*36480*/  STL [R1+0x47f4], R3 ;  /* 0x0047f40301007387 */ /* 0x000fe20000100800 */
[----:B--2---:R-:W-:-:S03]  /*36490*/  F2FP.SATFINITE.E5M2.F32.PACK_AB_MERGE_C R2, R4, R5, RZ ;  /* 0x000000050402723e */ /* 0x004fc600048060ff */
[----:B------:R0:W-:Y:S04]  /*364a0*/  STL [R1+0x1e00], R0 ;  /* 0x001e000001007387 */ /* 0x0001e80000100800 */
[----:B------:R-:W-:Y:S04]  /*364b0*/  STL [R1+0x4808], R2 ;  /* 0x0048080201007387 */ /* 0x000fe80000100800 */
[----:B------:R-:W2:Y:S01]  /*364c0*/  LDL.LU R178, [R1+0x1c78] ;  /* 0x001c780001b27983 */ /* 0x000ea20000300800 */
[----:B0-----:R-:W-:Y:S01]  /*364d0*/  VIADD R0, R0, UR5 ;  /* 0x0000000500007c36 */ /* 0x001fe20008000000 */
[----:B------:R-:W-:-:S02]  /*364e0*/  ULDC UR5, c[0x0][0x248] ;  /* 0x0000920000057ab9 */ /* 0x000fc40000000800 */
[----:B------:R-:W2:Y:S04]  /*364f0*/  LDL.LU R177, [R1+0x1c7c] ;  /* 0x001c7c0001b17983 */ /* 0x000ea80000300800 */
[----:B------:R-:W3:Y:S04]  /*36500*/  LDL.LU R176, [R1+0x1c80] ;  /* 0x001c800001b07983 */ /* 0x000ee80000300800 */
[----:B------:R-:W3:Y:S04]  /*36510*/  LDL.LU R175, [R1+0x1c84] ;  /* 0x001c840001af7983 */ /* 0x000ee80000300800 */
        /* <DEDUP_REMOVED lines=30> */
[----:B------:R-:W-:Y:S01]  /*36700*/  ULDC UR5, c[0x0][0x248] ;  /* 0x0000920000057ab9 */ /* 0x000fe20000000800 */
[----:B--2---:R-:W-:-:S05]  /*36710*/  F2FP.SATFINITE.E5M2.F32.PACK_AB_MERGE_C R3, R177, R178, RZ ;  /* 0x000000b2b103723e */ /* 0x004fca00048060ff */
[----:B------:R4:W-:Y:S01]  /*36720*/  STL [R1+0x4804], R3 ;  /* 0x0048040301007387 */ /* 0x0009e20000100800 */
[----:B---3--:R-:W-:-:S05]  /*36730*/  F2FP.SATFINITE.E5M2.F32.PACK_AB_MERGE_C R2, R175, R176, RZ ;  /* 0x000000b0af02723e */ /* 0x008fca00048060ff */
[----:B------:R0:W-:Y:S01]  /*36740*/  STL [R1+0x482c], R2 ;  /* 0x00482c0201007387 */ /* 0x0001e20000100800 */
[----:B----4-:R-:W-:-:S05]  /*36750*/  F2FP.SATFINITE.E5M2.F32.PACK_AB_MERGE_C R3, R173, R174, RZ ;  /* 0x000000aead03723e */ /* 0x010fca00048060ff */
[----:B------:R1:W-:Y:S01]  /*36760*/  STL [R1+0x4830], R3 ;  /* 0x0048300301007387 */ /* 0x0003e20000100800 */
[----:B0-----:R-:W-:-:S03]  /*36770*/  F2FP.SATFINITE.E5M2.F32.PACK_AB_MERGE_C R2, R171, R172, RZ ;  /* 0x000000acab02723e */ /* 0x001fc600048060ff */
[----:B------:R0:W-:Y:S04]  /*36780*/  STL [R1+0x1c64], R0 ;  /* 0x001c640001007387 */ /* 0x0001e80000100800 */
[----:B------:R2:W-:Y:S01]  /*36790*/  STL [R1+0x4874], R2 ;  /* 0x0048740201007387 */ /* 0x0005e20000100800 */
[----:B-1----:R-:W-:Y:S01]  /*367a0*/  F2FP.SATFINITE.E5M2.F32.PACK_AB_MERGE_C R3, R169, R170, RZ ;  /* 0x000000aaa903723e */ /* 0x002fe200048060ff */
[----:B0-----:R-:W-:Y:S01]  /*367b0*/  VIADD R0, R0, UR5 ;  /* 0x0000000500007c36 */ /* 0x001fe20008000000 */
        /* <DEDUP_REMOVED lines=215> */
[----:B------:R1:W-:Y:S04]  /*37530*/  STL [R1+0x504c], R2 ;  /* 0x00504c0201007387 */ /* 0x0003e80000100800 */
[----:B------:R-:W1:Y:S04]  /*37540*/  LDL.LU R177, [R1+0x1df8] ;  /* 0x001df80001b17983 */ /* 0x000e680000300800 */
[----:B------:R-:W1:Y:S04]  /*37550*/  LDL.LU R176, [R1+0x1dfc] ;  /* 0x001dfc0001b07983 */ /* 0x000e680000300800 */
        /* <DEDUP_REMOVED lines=27> */
[----:B------:R-:W-:Y:S01]  /*37710*/  VIADD R28, R0, UR5 ;  /* 0x00000005001c7c36 */ /* 0x000fe20008000000 */
[----:B------:R-:W-:-:S02]  /*37720*/  ULDC UR5, c[0x0][0x248] ;  /* 0x0000920000057ab9 */ /* 0x000fc40000000800 */
[----:B------:R-:W4:Y:S04]  /*37730*/  LDL.LU R5, [R1+0x1a6c] ;  /* 0x001a6c0001057983 */ /* 0x000f280000300800 */
[----:B------:R-:W4:Y:S04]  /*37740*/  LDL.LU R4, [R1+0x1a70] ;  /* 0x001a700001047983 */ /* 0x000f280000300800 */
[----:B0-----:R-:W4:Y:S01]  /*37750*/  LDL.LU R0, [R1+0x1a74] ;  /* 0x001a740001007983 */ /* 0x001f220000300800 */
[----:B-1----:R-:W-:-:S05]  /*37760*/  F2FP.SATFINITE.E5M2.F32.PACK_AB_MERGE_C R2, R176, R177, RZ ;  /* 0x000000b1b002723e */ /* 0x002fca00048060ff */
[----:B------:R0:W-:Y:S01]  /*37770*/  STL [R1+0x5050], R2 ;  /* 0x0050500201007387 */ /* 0x0001e20000100800 */
[----:B--2---:R-:W-:Y:S01]  /*37780*/  F2FP.SATFINITE.E5M2.F32.PACK_AB_MERGE_C R3, R174, R175, RZ ;  /* 0x000000afae03723e */ /* 0x004fe200048060ff */
[----:B0-----:R-:W-:Y:S01]  /*37790*/  VIADD R2, R28, UR5 ;  /* 0x000000051c027c36 */ /* 0x001fe20008000000 */
[----:B---3--:R-:W-:-:S03]  /*377a0*/  F2FP.SATFINITE.E5M2.F32.PACK_AB_MERGE_C R13, R172, R173, RZ ;  /* 0x000000adac0d723e */ /* 0x008fc600048060ff */
[----:B------:R4:W-:Y:S01]  /*377b0*/  STL [R1+0x503c], R3 ;  /* 0x00503c0301007387 */ /* 0x0009e20000100800 */
[----:B------:R-:W-:Y:S02]  /*377c0*/  ULDC UR5, c[0x0][0x248] ;  /* 0x0000920000057ab9 */ /* 0x000fe40000000800 */
[----:B------:R-:W-:Y:S01]  /*377d0*/  VIADD R34, R2, UR5 ;  /* 0x0000000502227c36 */ /* 0x000fe20008000000 */
[----:B------:R-:W-:Y:S01]  /*377e0*/  STL [R1+0x5040], R13 ;  /* 0x0050400d01007387 */ /* 0x000fe20000100800 */
[----:B------:R-:W-:-:S03]  /*377f0*/  ULDC UR5, c[0x0][0x248] ;  /* 0x0000920000057ab9 */ /* 0x000fc60000000800 */
[----:B------:R0:W-:Y:S01]  /*37800*/  STL [R1+0x1c04], R2 ;  /* 0x001c040201007387 */ /* 0x0001e20000100800 */
[----:B----4-:R-:W-:Y:S02]  /*37810*/  F2FP.SATFINITE.E5M2.F32.PACK_AB_MERGE_C R3, R170, R171, RZ ;  /* 0x000000abaa03723e */ /* 0x010fe400048060ff */
[----:B0-----:R-:W-:-:S03]  /*37820*/  F2FP.SATFINITE.E5M2.F32.PACK_AB_MERGE_C R2, R168, R169, RZ ;  /* 0x000000a9a802723e */ /* 0x001fc600048060ff */
[----:B------:R0:W-:Y:S04]  /*37830*/  STL [R1+0x502c], R3 ;  /* 0x00502c0301007387 */ /* 0x0001e80000100800 */
[----:B------:R1:W-:Y:S01]  /*37840*/  STL [R1+0x5030], R2 ;  /* 0x0050300201007387 */ /* 0x0003e20000100800 */
[----:B0-----:R-:W-:Y:S02]  /*37850*/  F2FP.SATFINITE.E5M2.F32.PACK_AB_MERGE_C R3, R166, R167, RZ ;  /* 0x000000a7a603723e */ /* 0x001fe400048060ff */
[----:B-1----:R-:W-:-:S03]  /*37860*/  F2FP.SATFINITE.E5M2.F32.PACK_AB_MERGE_C R2, R164, R165, RZ ;  /* 0x000000a5a402723e */ /* 0x002fc600048060ff */
        /* <DEDUP_REMOVED lines=16> */
[----:B------:R-:W-:Y:S04]  /*37970*/  STL [R1+0x4fac], R3 ;  /* 0x004fac0301007387 */ /* 0x000fe80000100800 */
[----:B------:R-:W-:Y:S01]  /*37980*/  STL [R1+0x4fbc], R2 ;  /* 0x004fbc0201007387 */ /* 0x000fe20000100800 */
[----:B------:R-:W-:-:S03]  /*37990*/  F2FP.SATFINITE.E5M2.F32.PACK_AB_MERGE_C R0, R0, R4, RZ ;  /* 0x000000040000723e */ /* 0x000fc600048060ff */
[----:B------:R-:W2:Y:S04]  /*379a0*/  LDL.LU R177, [R1+0x1a78] ;  /* 0x001a780001b17983 */ /* 0x000ea80000300800 */
[----:B------:R-:W2:Y:S04]  /*379b0*/  LDL.LU R176, [R1+0x1a7c] ;  /* 0x001a7c0001b07983 */ /* 0x000ea80000300800 */
[----:B------:R0:W-:Y:S04]  /*379c0*/  STL [R1+0x4f8c], R0 ;  /* 0x004f8c0001007387 */ /* 0x0001e80000100800 */
        /* <DEDUP_REMOVED lines=29> */
[----:B0-----:R-:W4:Y:S01]  /*37ba0*/  LDL.LU R0, [R1+0x1af4] ;  /* 0x001af40001007983 */ /* 0x001f220000300800 */
[----:B--2---:R-:W-:-:S05]  /*37bb0*/  F2FP.SATFINITE.E5M2.F32.PACK_AB_MERGE_C R2, R176, R177, RZ ;  /* 0x000000b1b002723e */ /* 0x004fca00048060ff */
[----:B------:R4:W-:Y:S01]  /*37bc0*/  STL [R1+0x4f90], R2 ;  /* 0x004f900201007387 */ /* 0x0009e20000100800 */
[----:B---3--:R-:W-:Y:S02]  /*37bd0*/  F2FP.SATFINITE.E5M2.F32.PACK_AB_MERGE_C R3, R174, R175, RZ ;  /* 0x000000afae03723e */ /* 0x008fe400048060ff */
[----:B----4-:R-:W-:-:S03]  /*37be0*/  F2FP.SATFINITE.E5M2.F32.PACK_AB_MERGE_C R2, R172, R173, RZ ;  /* 0x000000adac02723e */ /* 0x010fc600048060ff */
        /* <DEDUP_REMOVED lines=414> */
[----:B------:R-:W3:Y:S04]  /*395d0*/  LDL R175, [R1+0x1600] ;  /* 0x0016000001af7983 */ /* 0x000ee80000100800 */
[----:B------:R-:W3:Y:S04]  /*395e0*/  LDL R174, [R1+0x1604] ;  /* 0x0016040001ae7983 */ /* 0x000ee80000100800 */
[----:B------:R-:W4:Y:S04]  /*395f0*/  LDL R173, [R1+0x1608] ;  /* 0x0016080001ad7983 */ /* 0x000f280000100800 */
        /* <DEDUP_REMOVED lines=93> */
[----:B0-----:R-:W-:Y:S01]  /*39bd0*/  F2FP.SATFINITE.E5M2.F32.PACK_AB_MERGE_C R3, R7, R22, RZ ;  /* 0x000000160703723e */ /* 0x001fe200048060ff */
[----:B------:R-:W-:Y:S01]  /*39be0*/  VIADD R233, R234, UR5 ;  /* 0x00000005eae97c36 */ /* 0x000fe20008000000 */
[----:B------:R-:W-:Y:S01]  /*39bf0*/  ULDC UR5, c[0x0][0x248] ;  /* 0x0000920000057ab9 */ /* 0x000fe20000000800 */
[----:B------:R-:W0:Y:S01]  /*39c00*/  LDC R7, c[0x0][0x244] ;  /* 0x00009100ff077b82 */ /* 0x000e220000000800 */
[----:B-1----:R-:W-:Y:S01]  /*39c10*/  F2FP.SATFINITE.E5M2.F32.PACK_AB_MERGE_C R2, R5, R6, RZ ;  /* 0x000000060502723e */ /* 0x002fe200048060ff */
[----:B------:R1:W-:Y:S04]  /*39c20*/  STL [R1+0x4f38], R3 ;  /* 0x004f380301007387 */ /* 0x0003e80000100800 */
[----:B------:R-:W-:Y:S01]  /*39c30*/  STL [R1+0x4f40], R2 ;  /* 0x004f400201007387 */ /* 0x000fe20000100800 */
[----:B------:R-:W-:Y:S01]  /*39c40*/  VIADD R232, R233, UR5 ;  /* 0x00000005e9e87c36 */ /* 0x000fe20008000000 */
[----:B------:R-:W-:Y:S01]  /*39c50*/  ULDC UR5, c[0x0][0x248] ;  /* 0x0000920000057ab9 */ /* 0x000fe20000000800 */
[----:B------:R-:W2:Y:S01]  /*39c60*/  LDC R5, c[0x0][0x244] ;  /* 0x00009100ff057b82 */ /* 0x000ea20000000800 */
[----:B------:R-:W3:Y:S04]  /*39c70*/  LDL.LU R15, [R1+0x1630] ;  /* 0x00163000010f7983 */ /* 0x000ee80000300800 */
[----:B------:R-:W4:Y:S01]  /*39c80*/  LDL.LU R63, [R1+0x162c] ;  /* 0x00162c00013f7983 */ /* 0x000f220000300800 */
[----:B------:R-:W-:Y:S01]  /*39c90*/  VIADD R231, R232, UR5 ;  /* 0x00000005e8e77c36 */ /* 0x000fe20008000000 */
[----:B------:R-:W-:Y:S01]  /*39ca0*/  ULDC UR5, c[0x0][0x248] ;  /* 0x0000920000057ab9 */ /* 0x000fe20000000800 */
[----:B-1----:R-:W1:Y:S02]  /*39cb0*/  LDC R3, c[0x0][0x244] ;  /* 0x00009100ff037b82 */ /* 0x002e640000000800 */
        /* <DEDUP_REMOVED lines=97> */
[----:B------:R-:W-:Y:S01]  /*3a2d0*/  F2FP.SATFINITE.E5M2.F32.PACK_AB_MERGE_C R0, R0, R4, RZ ;  /* 0x000000040000723e */ /* 0x000fe200048060ff */
[----:B------:R-:W-:Y:S02]  /*3a2e0*/  ULDC UR5, c[0x0][0x244] ;  /* 0x0000910000057ab9 */ /* 0x000fe40000000800 */
[----:B------:R-:W-:Y:S01]  /*3a2f0*/  VIADD R181, R182, UR6 ;  /* 0x00000006b6b57c36 */ /* 0x000fe20008000000 */
[----:B------:R-:W-:Y:S01]  /*3a300*/  ULDC UR6, c[0x0][0x248] ;  /* 0x0000920000067ab9 */ /* 0x000fe20000000800 */
[----:B------:R0:W-:Y:S02]  /*3a310*/  STL [R1+0x4f14], R0 ;  /* 0x004f140001007387 */ /* 0x0001e40000100800 */
[----:B------:R-:W-:Y:S02]  /*3a320*/  VIADD R180, R181, UR6 ;  /* 0x00000006b5b47c36 */ /* 0x000fe40008000000 */
[----:B------:R-:W-:-:S02]  /*3a330*/  IMAD R13, R9, UR5, RZ ;  /* 0x00000005090d7c24 */ /* 0x000fc4000f8e02ff */
[----:B0-----:R-:W-:Y:S01]  /*3a340*/  VIADD R0, R8, 0x1ab ;  /* 0x000001ab08007836 */ /* 0x001fe20000000000 */
[----:B------:R-:W-:Y:S01]  /*3a350*/  STL [R1+0x5474], R8 ;  /* 0x0054740801007387 */ /* 0x000fe20000100800 */
[----:B------:R-:W-:Y:S01]  /*3a360*/  VIADD R179, R180, UR7 ;  /* 0x00000007b4b37c36 */ /* 0x000fe20008000000 */
[----:B------:R-:W-:Y:S01]  /*3a370*/  ULDC.64 UR6, c[0x0][0x220] ;  /* 0x0000880000067ab9 */ /* 0x000fe20000000a00 */
[----:B------:R-:W-:Y:S01]  /*3a380*/  IMAD R7, R7, 0x80, R13 ;  /* 0x0000008007077824 */ /* 0x000fe200078e020d */
[----:B------:R-:W-:Y:S01]  /*3a390*/  ISETP.GE.AND P3, PT, R0, UR35, PT ;  /* 0x0000002300007c0c */ /* 0x000fe2000bf66270 */
[----:B------:R-:W-:Y:S01]  /*3a3a0*/  VIADD R0, R8, 0x1aa ;  /* 0x000001aa08007836 */ /* 0x000fe20000000000 */
[----:B------:R-:W-:Y:S01]  /*3a3b0*/  IADD3 R2, P1, R13, UR6, RZ ;  /* 0x000000060d027c10 */ /* 0x000fe2000ff3e0ff */
[----:B--2---:R-:W-:Y:S01]  /*3a3c0*/  IMAD R5, R5, 0x80, R7 ;  /* 0x0000008005057824 */ /* 0x004fe200078e0207 */
[----:B------:R0:W-:Y:S01]  /*3a3d0*/  STL [R1+0x5478], R9 ;  /* 0x0054780901007387 */ /* 0x0001e20000100800 */
[----:B------:R-:W-:Y:S01]  /*3a3e0*/  SHF.R.S32.HI R51, RZ, 0x1f, R52 ;  /* 0x0000001fff337819 */ /* 0x000fe20000011434 */
[----:B------:R-:W-:Y:S01]  /*3a3f0*/  ULDC UR5, c[0x0][0x248] ;  /* 0x0000920000057ab9 */ /* 0x000fe20000000800 */
[----:B------:R-:W-:Y:S01]  /*3a400*/  LEA.HI.X.SX32 R13, R13, UR7, 0x1, P1 ;  /* 0x000000070d0d7c11 */ /* 0x000fe200088f0eff */
[----:B------:R-:W-:Y:S01]  /*3a410*/  ULDC.64 UR6, c[0x0][0x220] ;  /* 0x0000880000067ab9 */ /* 0x000fe20000000a00 */
[----:B------:R-:W-:Y:S01]  /*3a420*/  ISETP.GE.AND P0, PT, R0, UR33, PT ;  /* 0x0000002100007c0c */ /* 0x000fe2000bf06270 */
[----:B-1----:R-:W-:Y:S01]  /*3a430*/  IMAD R3, R3, 0x80, R5 ;  /* 0x0000008003037824 */ /* 0x002fe200078e0205 */
[----:B------:R-:W-:Y:S01]  /*3a440*/  IADD3 R0, P1, R7, UR6, RZ ;  /* 0x0000000607007c10 */ /* 0x000fe2000ff3e0ff */
[----:B------:R-:W-:Y:S01]  /*3a450*/  ULDC UR35, c[0x0][0x228] ;  /* 0x00008a0000237ab9 */ /* 0x000fe20000000800 */
[----:B------:R-:W-:Y:S01]  /*3a460*/  IADD3 R6, P2, R5, UR10, RZ ;  /* 0x0000000a05067c10 */ /* 0x000fe2000ff5e0ff */
[----:B------:R-:W-:Y:S01]  /*3a470*/  STL [R1+0x547c], R10 ;  /* 0x00547c0a01007387 */ /* 0x000fe20000100800 */
[----:B------:R-:W-:-:S02]  /*3a480*/  LEA.HI.X.SX32 R7, R7, UR7, 0x1, P1 ;  /* 0x0000000707077c11 */ /* 0x000fc400088f0eff */
[----:B------:R-:W-:Y:S02]  /*3a490*/  SHF.R.S32.HI R53, RZ, 0x1f, R54 ;  /* 0x0000001fff357819 */ /* 0x000fe40000011436 */
[----:B------:R-:W-:Y:S02]  /*3a4a0*/  SHF.R.S32.HI R55, RZ, 0x1f, R56 ;  /* 0x0000001fff377819 */ /* 0x000fe40000011438 */
[----:B------:R-:W-:Y:S02]  /*3a4b0*/  SHF.R.S32.HI R68, RZ, 0x1f, R112 ;  /* 0x0000001fff447819 */ /* 0x000fe40000011470 */
[----:B------:R-:W-:Y:S02]  /*3a4c0*/  SHF.R.S32.HI R72, RZ, 0x1f, R73 ;  /* 0x0000001fff487819 */ /* 0x000fe40000011449 */
[----:B------:R-:W-:Y:S02]  /*3a4d0*/  SHF.R.S32.HI R74, RZ, 0x1f, R75 ;  /* 0x0000001fff4a7819 */ /* 0x000fe4000001144b */
[----:B------:R-:W-:-:S02]  /*3a4e0*/  SHF.R.S32.HI R76, RZ, 0x1f, R77 ;  /* 0x0000001fff4c7819 */ /* 0x000fc4000001144d */
[----:B---3--:R-:W-:Y:S02]  /*3a4f0*/  LOP3.LUT R15, R15, 0xfffffffe, RZ, 0xc0, !PT ;  /* 0xfffffffe0f0f7812 */ /* 0x008fe400078ec0ff */
[----:B----4-:R-:W-:Y:S02]  /*3a500*/  LOP3.LUT R63, R63, 0x7fffffff, RZ, 0xc0, !PT ;  /* 0x7fffffff3f3f7812 */ /* 0x010fe400078ec0ff */
[----:B------:R-:W-:Y:S02]  /*3a510*/  SHF.R.S32.HI R78, RZ, 0x1f, R79 ;  /* 0x0000001fff4e7819 */ /* 0x000fe4000001144f */
[----:B------:R-:W-:Y:S02]  /*3a520*/  SHF.R.S32.HI R82, RZ, 0x1f, R83 ;  /* 0x0000001fff527819 */ /* 0x000fe40000011453 */
[----:B------:R-:W-:Y:S02]  /*3a530*/  SHF.R.S32.HI R84, RZ, 0x1f, R85 ;  /* 0x0000001fff547819 */ /* 0x000fe40000011455 */
[----:B------:R-:W-:-:S02]  /*3a540*/  SHF.R.S32.HI R86, RZ, 0x1f, R87 ;  /* 0x0000001fff567819 */ /* 0x000fc40000011457 */
[----:B------:R-:W-:Y:S02]  /*3a550*/  SHF.R.S32.HI R88, RZ, 0x1f, R89 ;  /* 0x0000001fff587819 */ /* 0x000fe40000011459 */
[----:B------:R-:W-:Y:S02]  /*3a560*/  SHF.R.S32.HI R92, RZ, 0x1f, R93 ;  /* 0x0000001fff5c7819 */ /* 0x000fe4000001145d */
[----:B------:R-:W-:Y:S02]  /*3a570*/  SHF.R.S32.HI R94, RZ, 0x1f, R95 ;  /* 0x0000001fff5e7819 */ /* 0x000fe4000001145f */
[----:B------:R-:W-:Y:S02]  /*3a580*/  SHF.R.S32.HI R96, RZ, 0x1f, R97 ;  /* 0x0000001fff607819 */ /* 0x000fe40000011461 */
[----:B------:R-:W-:Y:S02]  /*3a590*/  SHF.R.S32.HI R98, RZ, 0x1f, R99 ;  /* 0x0000001fff627819 */ /* 0x000fe40000011463 */
[----:B------:R-:W-:-:S02]  /*3a5a0*/  SHF.R.S32.HI R100, RZ, 0x1f, R101 ;  /* 0x0000001fff647819 */ /* 0x000fc40000011465 */
[----:B0-----:R-:W-:Y:S02]  /*3a5b0*/  SHF.R.S32.HI R9, RZ, 0x1f, R102 ;  /* 0x0000001fff097819 */ /* 0x001fe40000011466 */
[----:B------:R-:W-:Y:S02]  /*3a5c0*/  SHF.R.S32.HI R114, RZ, 0x1f, R115 ;  /* 0x0000001fff727819 */ /* 0x000fe40000011473 */
        /* <DEDUP_REMOVED lines=29> */
[----:B------:R-:W-:Y:S01]  /*3a7a0*/  SHF.R.S32.HI R43, RZ, 0x1f, R48 ;  /* 0x0000001fff2b7819 */ /* 0x000fe20000011430 */
[----:B------:R-:W-:Y:S01]  /*3a7b0*/  VIADD R178, R179, UR5 ;  /* 0x00000005b3b27c36 */ /* 0x000fe20008000000 */
[----:B------:R-:W-:Y:S01]  /*3a7c0*/  IADD3 R4, P1, R3, UR8, RZ ;  /* 0x0000000803047c10 */ /* 0x000fe2000ff3e0ff */
[----:B------:R-:W-:Y:S01]  /*3a7d0*/  ULDC UR6, c[0x0][0x248] ;  /* 0x0000920000067ab9 */ /* 0x000fe20000000800 */
[----:B------:R-:W-:Y:S01]  /*3a7e0*/  LEA.HI.X.SX32 R5, R5, UR11, 0x1, P2 ;  /* 0x0000000b05057c11 */ /* 0x000fe200090f0eff */
[----:B------:R-:W-:Y:S01]  /*3a7f0*/  ULDC.64 UR10, c[0x0][0x228] ;  /* 0x00008a00000a7ab9 */ /* 0x000fe20000000a00 */
[----:B------:R-:W-:Y:S01]  /*3a800*/  LEA.HI.X.SX32 R3, R3, UR9, 0x1, P1 ;  /* 0x0000000903037c11 */ /* 0x000fe200088f0eff */
[----:B------:R-:W-:Y:S01]  /*3a810*/  ULDC.64 UR8, c[0x0][0x228] ;  /* 0x00008a0000087ab9 */ /* 0x000fe20000000a00 */
[----:B------:R0:W-:Y:S01]  /*3a820*/  STL [R1+0x5480], R11 ;  /* 0x0054800b01007387 */ /* 0x0001e20000100800 */
[----:B------:R-:W-:Y:S01]  /*3a830*/  ISETP.LT.AND P1, PT, R10, UR8, !P3 ;  /* 0x000000080a007c0c */ /* 0x000fe2000df21270 */
[----:B------:R-:W-:Y:S01]  /*3a840*/  ULDC UR5, c[0x0][0x248] ;  /* 0x0000920000057ab9 */ /* 0x000fe20000000800 */
[----:B------:R-:W-:Y:S01]  /*3a850*/  ULDC UR7, c[0x0][0x248] ;  /* 0x0000920000077ab9 */ /* 0x000fe20000000800 */
[----:B------:R-:W-:Y:S01]  /*3a860*/  SHF.R.S32.HI R14, RZ, 0x1f, R14 ;  /* 0x0000001fff0e7819 */ /* 0x000fe2000001140e */
[----:B------:R-:W-:-:S09]  /*3a870*/  ULDC UR33, c[0x0][0x228] ;  /* 0x00008a0000217ab9 */ /* 0x000fd20000000800 */
[----:B------:R-:W-:Y:S02]  /*3a880*/  @P1 LOP3.LUT R15, R15, 0x1, RZ, 0xfc, !PT ;  /* 0x000000010f0f1812 */ /* 0x000fe400078efcff */
[----:B------:R-:W-:-:S03]  /*3a890*/  ISETP.LT.AND P1, PT, R11, UR10, !P3 ;  /* 0x0000000a0b007c0c */ /* 0x000fc6000df21270 */
[----:B------:R-:W-:Y:S10]  /*3a8a0*/  STL [R1+0x1630], R15 ;  /* 0x0016300f01007387 */ /* 0x000ff40000100800 */
[----:B------:R-:W-:-:S05]  /*3a8b0*/  @P1 LOP3.LUT R63, R63, 0x80000000, RZ, 0xfc, !PT ;  /* 0x800000003f3f1812 */ /* 0x000fca00078efcff */
[----:B------:R-:W-:Y:S04]  /*3a8c0*/  STL [R1+0x5484], R63 ;  /* 0x0054843f01007387 */ /* 0x000fe80000100800 */
[----:B------:R-:W-:Y:S04]  /*3a8d0*/  STL [R1+0x548c], R51 ;  /* 0x00548c3301007387 */ /* 0x000fe80000100800 */
[----:B------:R-:W-:Y:S04]  /*3a8e0*/  STL [R1+0x5488], R52 ;  /* 0x0054883401007387 */ /* 0x000fe80000100800 */
[----:B------:R-:W-:Y:S04]  /*3a8f0*/  STL [R1+0x5494], R53 ;  /* 0x0054943501007387 */ /* 0x000fe80000100800 */
[----:B------:R-:W-:Y:S04]  /*3a900*/  STL [R1+0x5490], R54 ;  /* 0x0054903601007387 */ /* 0x000fe80000100800 */
[----:B------:R1:W-:Y:S01]  /*3a910*/  STL [R1+0x549c], R55 ;  /* 0x00549c3701007387 */ /* 0x0003e20000100800 */
[----:B0-----:R-:W-:-:S03]  /*3a920*/  SHF.R.S32.HI R11, RZ, 0x1f, R90 ;  /* 0x0000001fff0b7819 */ /* 0x001fc6000001145a */
[----:B------:R-:W-:Y:S04]  /*3a930*/  STL [R1+0x5498], R56 ;  /* 0x0054983801007387 */ /* 0x000fe80000100800 */
[----:B------:R-:W-:Y:S04]  /*3a940*/  STL [R1+0x57dc], R58 ;  /* 0x0057dc3a01007387 */ /* 0x000fe80000100800 */
[----:B-1----:R-:W2:Y:S04]  /*3a950*/  LDL.LU R55, [R1+0x1f48] ;  /* 0x001f480001377983 */ /* 0x002ea80000300800 */
[----:B------:R-:W3:Y:S04]  /*3a960*/  LDL.LU R53, [R1+0x1f4c] ;  /* 0x001f4c0001357983 */ /* 0x000ee80000300800 */
[----:B------:R-:W4:Y:S04]  /*3a970*/  LDL.LU R51, [R1+0x1f50] ;  /* 0x001f500001337983 */ /* 0x000f280000300800 */
[----:B------:R-:W2:Y:S04]  /*3a980*/  LDL.LU R63, [R1+0x1f54] ;  /* 0x001f5400013f7983 */ /* 0x000ea80000300800 */
[----:B------:R-:W3:Y:S04]  /*3a990*/  LDL.LU R10, [R1+0x1f58] ;  /* 0x001f5800010a7983 */ /* 0x000ee80000300800 */
[----:B------:R-:W4:Y:S04]  /*3a9a0*/  LDL.LU R8, [R1+0x1f5c] ;  /* 0x001f5c0001087983 */ /* 0x000f280000300800 */
[----:B------:R-:W-:Y:S04]  /*3a9b0*/  STL [R1+0x1640], R11 ;  /* 0x0016400b01007387 */ /* 0x000fe80000100800 */
[----:B------:R0:W-:Y:S02]  /*3a9c0*/  STL [R1+0x54a0], R68 ;  /* 0x0054a04401007387 */ /* 0x0001e40000100800 */
[----:B0-----:R-:W-:Y:S01]  /*3a9d0*/  IMAD.MOV.U32 R68, RZ, RZ, R70 ;  /* 0x000000ffff447224 */ /* 0x001fe200078e0046 */
[----:B------:R-:W-:-:S05]  /*3a9e0*/  SHF.R.S32.HI R70, RZ, 0x1f, R71 ;  /* 0x0000001fff467819 */ /* 0x000fca0000011447 */
[----:B------:R-:W-:Y:S04]  /*3a9f0*/  STL [R1+0x54a8], R70 ;  /* 0x0054a84601007387 */ /* 0x000fe80000100800 */
[----:B------:R0:W-:Y:S04]  /*3aa00*/  STL [R1+0x54a4], R71 ;  /* 0x0054a44701007387 */ /* 0x0001e80000100800 */
[----:B0-----:R-:W2:Y:S04]  /*3aa10*/  LDL.LU R71, [R1+0x1f40] ;  /* 0x001f400001477983 */ /* 0x001ea80000300800 */
        /* <DEDUP_REMOVED lines=9> */
[----:B------:R0:W-:Y:S04]  /*3aab0*/  STL [R1+0x54c8], R78 ;  /* 0x0054c84e01007387 */ /* 0x0001e80000100800 */
[----:B------:R1:W-:Y:S01]  /*3aac0*/  STL [R1+0x54c4], R79 ;  /* 0x0054c44f01007387 */ /* 0x0003e20000100800 */
[----:B0-----:R-:W-:Y:S01]  /*3aad0*/  IMAD.MOV.U32 R78, RZ, RZ, R80 ;  /* 0x000000ffff4e7224 */ /* 0x001fe200078e0050 */
[----:B------:R-:W-:-:S02]  /*3aae0*/  SHF.R.S32.HI R80, RZ, 0x1f, R81 ;  /* 0x0000001fff507819 */ /* 0x000fc40000011451 */
[----:B-1----:R-:W2:Y:S04]  /*3aaf0*/  LDL.LU R79, [R1+0x1f30] ;  /* 0x001f3000014f7983 */ /* 0x002ea80000300800 */
[----:B------:R-:W-:Y:S04]  /*3ab00*/  STL [R1+0x54d0], R80 ;  /* 0x0054d05001007387 */ /* 0x000fe80000100800 */
[----:B------:R0:W-:Y:S01]  /*3ab10*/  STL [R1+0x54cc], R81 ;  /* 0x0054cc5101007387 */ /* 0x0001e20000100800 */
[----:B------:R-:W-:Y:S01]  /*3ab20*/  IMAD.MOV.U32 R70, RZ, RZ, R90 ;  /* 0x000000ffff467224 */ /* 0x000fe200078e005a */
[----:B------:R-:W-:-:S02]  /*3ab30*/  SHF.R.S32.HI R90, RZ, 0x1f, R91 ;  /* 0x0000001fff5a7819 */ /* 0x000fc4000001145b */
        /* <DEDUP_REMOVED lines=29> */
[----:B------:R-:W-:-:S03]  /*3ad10*/  IMAD.MOV.U32 R96, RZ, RZ, R106 ;  /* 0x000000ffff607224 */ /* 0x000fc600078e006a */
[----:B0-----:R-:W2:Y:S04]  /*3ad20*/  LDL.LU R99, [R1+0x1f08] ;  /* 0x001f080001637983 */ /* 0x001ea80000300800 */
[----:B------:R-:W-:Y:S04]  /*3ad30*/  STL [R1+0x5520], R100 ;  /* 0x0055206401007387 */ /* 0x000fe80000100800 */
[----:B------:R0:W-:Y:S01]  /*3ad40*/  STL [R1+0x551c], R101 ;  /* 0x00551c6501007387 */ /* 0x0001e20000100800 */
[----:B------:R-:W-:-:S03]  /*3ad50*/  SHF.R.S32.HI R106, RZ, 0x1f, R107 ;  /* 0x0000001fff6a7819 */ /* 0x000fc6000001146b */
[----:B0-----:R-:W2:Y:S04]  /*3ad60*/  LDL.LU R101, [R1+0x1f04] ;  /* 0x001f040001657983 */ /* 0x001ea80000300800 */
[----:B------:R0:W-:Y:S04]  /*3ad70*/  STL [R1+0x5528], R102 ;  /* 0x0055286601007387 */ /* 0x0001e80000100800 */
[----:B------:R1:W-:Y:S01]  /*3ad80*/  STL [R1+0x5524], R103 ;  /* 0x0055246701007387 */ /* 0x0003e20000100800 */
[----:B0-----:R-:W-:Y:S01]  /*3ad90*/  IMAD.MOV.U32 R102, RZ, RZ, R104 ;  /* 0x000000ffff667224 */ /* 0x001fe200078e0068 */
[----:B------:R-:W-:-:S02]  /*3ada0*/  SHF.R.S32.HI R104, RZ, 0x1f, R105 ;  /* 0x0000001fff687819 */ /* 0x000fc40000011469 */
[----:B-1----:R-:W2:Y:S04]  /*3adb0*/  LDL.LU R103, [R1+0x1f00] ;  /* 0x001f000001677983 */ /* 0x002ea80000300800 */
[----:B------:R-:W-:Y:S04]  /*3adc0*/  STL [R1+0x5530], R104 ;  /* 0x0055306801007387 */ /* 0x000fe80000100800 */
[----:B------:R0:W-:Y:S04]  /*3add0*/  STL [R1+0x552c], R105 ;  /* 0x00552c6901007387 */ /* 0x0001e80000100800 */
[----:B0-----:R-:W2:Y:S04]  /*3ade0*/  LDL.LU R105, [R1+0x1efc] ;  /* 0x001efc0001697983 */ /* 0x001ea80000300800 */
[----:B------:R0:W-:Y:S04]  /*3adf0*/  STL [R1+0x5538], R106 ;  /* 0x0055386a01007387 */ /* 0x0001e80000100800 */
[----:B0-----:R-:W2:Y:S01]  /*3ae00*/  LDL R106, [R1+0x1f44] ;  /* 0x001f4400016a7983 */ /* 0x001ea20000100800 */
[----:B------:R-:W-:Y:S01]  /*3ae10*/  IMAD.MOV.U32 R98, RZ, RZ, R108 ;  /* 0x000000ffff627224 */ /* 0x000fe200078e006c */
[----:B------:R-:W-:Y:S01]  /*3ae20*/  SHF.R.S32.HI R108, RZ, 0x1f, R109 ;  /* 0x0000001fff6c7819 */ /* 0x000fe2000001146d */
[--C-:B------:R-:W-:Y:S01]  /*3ae30*/  IMAD.MOV.U32 R104, RZ, RZ, R110.reuse ;  /* 0x000000ffff687224 */ /* 0x100fe200078e006e */
[----:B------:R-:W-:Y:S01]  /*3ae40*/  SHF.R.S32.HI R58, RZ, 0x1f, R110 ;  /* 0x0000001fff3a7819 */ /* 0x000fe2000001146e */
[----:B------:R0:W-:Y:S01]  /*3ae50*/  STL [R1+0x5534], R107 ;  /* 0x0055346b01007387 */ /* 0x0001e20000100800 */
[----:B------:R-:W-:Y:S01]  /*3ae60*/  SHF.R.S32.HI R110, RZ, 0x1f, R111 ;  /* 0x0000001fff6e7819 */ /* 0x000fe2000001146f */
[----:B------:R-:W-:Y:S01]  /*3ae70*/  IMAD.MOV.U32 R80, RZ, RZ, R112 ;  /* 0x000000ffff507224 */ /* 0x000fe200078e0070 */
[----:B------:R-:W-:Y:S01]  /*3ae80*/  SHF.R.S32.HI R112, RZ, 0x1f, R113 ;  /* 0x0000001fff707819 */ /* 0x000fe20000011471 */
        /* <DEDUP_REMOVED lines=53> */
[----:B------:R-:W-:-:S03]  /*3b1e0*/  IMAD.MOV.U32 R76, RZ, RZ, R12 ;  /* 0x000000ffff4c7224 */ /* 0x000fc600078e000c */
[----:B------:R-:W-:Y:S01]  /*3b1f0*/  STL [R1+0x55dc], R149 ;  /* 0x0055dc9501007387 */ /* 0x000fe20000100800 */
[----:B------:R-:W-:-:S03]  /*3b200*/  SHF.R.S32.HI R12, RZ, 0x1f, R64 ;  /* 0x0000001fff0c7819 */ /* 0x000fc60000011440 */
[----:B------:R-:W-:Y:S01]  /*3b210*/  STL [R1+0x55e8], R150 ;  /* 0x0055e89601007387 */ /* 0x000fe20000100800 */
[----:B------:R-:W-:-:S03]  /*3b220*/  IMAD.MOV.U32 R82, RZ, RZ, R32 ;  /* 0x000000ffff527224 */ /* 0x000fc600078e0020 */
[----:B------:R-:W-:Y:S01]  /*3b230*/  STL [R1+0x55e4], R151 ;  /* 0x0055e49701007387 */ /* 0x000fe20000100800 */
[----:B------:R-:W-:-:S03]  /*3b240*/  SHF.R.S32.HI R32, RZ, 0x1f, R39 ;  /* 0x0000001fff207819 */ /* 0x000fc60000011427 */
[----:B------:R-:W-:Y:S04]  /*3b250*/  STL [R1+0x55f0], R152 ;  /* 0x0055f09801007387 */ /* 0x000fe80000100800 */
[----:B------:R-:W-:Y:S04]  /*3b260*/  STL [R1+0x55ec], R244 ;  /* 0x0055ecf401007387 */ /* 0x000fe80000100800 */
        /* <DEDUP_REMOVED lines=46> */
[----:B----4-:R-:W-:-:S03]  /*3b550*/  SHF.R.S32.HI R61, RZ, 0x1f, R8 ;  /* 0x0000001fff3d7819 */ /* 0x010fc60000011408 */
[----:B------:R-:W-:Y:S01]  /*3b560*/  STL [R1+0x5678], R37 ;  /* 0x0056782501007387 */ /* 0x000fe20000100800 */
[----:B------:R-:W-:-:S03]  /*3b570*/  IMAD.MOV.U32 R100, RZ, RZ, R9 ;  /* 0x000000ffff647224 */ /* 0x000fc600078e0009 */
[----:B------:R-:W-:Y:S01]  /*3b580*/  STL [R1+0x5674], R62 ;  /* 0x0056743e01007387 */ /* 0x000fe20000100800 */
[----:B---3--:R-:W-:-:S03]  /*3b590*/  SHF.R.S32.HI R9, RZ, 0x1f, R10 ;  /* 0x0000001fff097819 */ /* 0x008fc6000001140a */
[----:B------:R-:W-:Y:S04]  /*3b5a0*/  STL [R1+0x5680], R42 ;  /* 0x0056802a01007387 */ /* 0x000fe80000100800 */
[----:B------:R-:W-:Y:S01]  /*3b5b0*/  STL [R1+0x567c], R57 ;  /* 0x00567c3901007387 */ /* 0x000fe20000100800 */
[----:B--2---:R-:W-:-:S03]  /*3b5c0*/  SHF.R.S32.HI R11, RZ, 0x1f, R63 ;  /* 0x0000001fff0b7819 */ /* 0x004fc6000001143f */
[----:B------:R-:W-:Y:S04]  /*3b5d0*/  STL [R1+0x5688], R60 ;  /* 0x0056883c01007387 */ /* 0x000fe80000100800 */
[----:B------:R-:W-:Y:S01]  /*3b5e0*/  STL [R1+0x5684], R41 ;  /* 0x0056842901007387 */ /* 0x000fe20000100800 */
[----:B------:R-:W-:-:S03]  /*3b5f0*/  SHF.R.S32.HI R52, RZ, 0x1f, R51 ;  /* 0x0000001fff347819 */ /* 0x000fc60000011433 */
[----:B------:R-:W-:Y:S04]  /*3b600*/  STL [R1+0x5690], R43 ;  /* 0x0056902b01007387 */ /* 0x000fe80000100800 */
[----:B------:R-:W-:Y:S01]  /*3b610*/  STL [R1+0x568c], R48 ;  /* 0x00568c3001007387 */ /* 0x000fe20000100800 */
[----:B------:R-:W-:-:S03]  /*3b620*/  SHF.R.S32.HI R54, RZ, 0x1f, R53 ;  /* 0x0000001fff367819 */ /* 0x000fc60000011435 */
[----:B------:R-:W-:Y:S04]  /*3b630*/  STL [R1+0x5698], R61 ;  /* 0x0056983d01007387 */ /* 0x000fe80000100800 */
[----:B------:R0:W-:Y:S01]  /*3b640*/  STL [R1+0x5694], R8 ;  /* 0x0056940801007387 */ /* 0x0001e20000100800 */
[----:B------:R-:W-:-:S03]  /*3b650*/  SHF.R.S32.HI R56, RZ, 0x1f, R55 ;  /* 0x0000001fff387819 */ /* 0x000fc60000011437 */
[----:B------:R-:W-:Y:S04]  /*3b660*/  STL [R1+0x56a0], R9 ;  /* 0x0056a00901007387 */ /* 0x000fe80000100800 */
[----:B------:R-:W-:Y:S04]  /*3b670*/  STL [R1+0x569c], R10 ;  /* 0x00569c0a01007387 */ /* 0x000fe80000100800 */
[----:B------:R-:W-:Y:S01]  /*3b680*/  STL [R1+0x56a8], R11 ;  /* 0x0056a80b01007387 */ /* 0x000fe20000100800 */
[----:B0-----:R-:W-:-:S03]  /*3b690*/  SHF.R.S32.HI R8, RZ, 0x1f, R106 ;  /* 0x0000001fff087819 */ /* 0x001fc6000001146a */
[----:B------:R-:W-:Y:S04]  /*3b6a0*/  STL [R1+0x56a4], R63 ;  /* 0x0056a43f01007387 */ /* 0x000fe80000100800 */
[----:B------:R-:W-:Y:S04]  /*3b6b0*/  STL [R1+0x56b0], R52 ;  /* 0x0056b03401007387 */ /* 0x000fe80000100800 */
[----:B------:R-:W-:Y:S04]  /*3b6c0*/  STL [R1+0x56ac], R51 ;  /* 0x0056ac3301007387 */ /* 0x000fe80000100800 */
[----:B------:R-:W-:Y:S04]  /*3b6d0*/  STL [R1+0x56b8], R54 ;  /* 0x0056b83601007387 */ /* 0x000fe80000100800 */
[----:B------:R-:W-:Y:S04]  /*3b6e0*/  STL [R1+0x56b4], R53 ;  /* 0x0056b43501007387 */ /* 0x000fe80000100800 */
[----:B------:R-:W-:Y:S04]  /*3b6f0*/  STL [R1+0x56c0], R56 ;  /* 0x0056c03801007387 */ /* 0x000fe80000100800 */
[----:B------:R0:W-:Y:S04]  /*3b700*/  STL [R1+0x56bc], R55 ;  /* 0x0056bc3701007387 */ /* 0x0001e80000100800 */
[----:B------:R1:W-:Y:S04]  /*3b710*/  STL [R1+0x18f0], R8 ;  /* 0x0018f00801007387 */ /* 0x0003e80000100800 */
[----:B0-----:R-:W2:Y:S04]  /*3b720*/  LDL.LU R55, [R1+0x1e34] ;  /* 0x001e340001377983 */ /* 0x001ea80000300800 */
[----:B------:R-:W3:Y:S04]  /*3b730*/  LDL.LU R53, [R1+0x1e38] ;  /* 0x001e380001357983 */ /* 0x000ee80000300800 */
[----:B------:R-:W4:Y:S04]  /*3b740*/  LDL.LU R51, [R1+0x1e3c] ;  /* 0x001e3c0001337983 */ /* 0x000f280000300800 */
[----:B------:R-:W4:Y:S04]  /*3b750*/  LDL.LU R63, [R1+0x1e40] ;  /* 0x001e4000013f7983 */ /* 0x000f280000300800 */
[----:B------:R-:W4:Y:S04]  /*3b760*/  LDL.LU R10, [R1+0x1e44] ;  /* 0x001e4400010a7983 */ /* 0x000f280000300800 */
[----:B-1----:R-:W2:Y:S04]  /*3b770*/  LDL.LU R8, [R1+0x1e48] ;  /* 0x001e480001087983 */ /* 0x002ea80000300800 */
[----:B------:R-:W3:Y:S04]  /*3b780*/  LDL.LU R48, [R1+0x1e4c] ;  /* 0x001e4c0001307983 */ /* 0x000ee80000300800 */
[----:B------:R-:W4:Y:S04]  /*3b790*/  LDL.LU R41, [R1+0x1e50] ;  /* 0x001e500001297983 */ /* 0x000f280000300800 */
[----:B------:R-:W2:Y:S04]  /*3b7a0*/  LDL.LU R57, [R1+0x1e54] ;  /* 0x001e540001397983 */ /* 0x000ea80000300800 */
[----:B------:R-:W3:Y:S04]  /*3b7b0*/  LDL.LU R62, [R1+0x1e58] ;  /* 0x001e5800013e7983 */ /* 0x000ee80000300800 */
[----:B------:R-:W4:Y:S04]  /*3b7c0*/  LDL.LU R47, [R1+0x1e5c] ;  /* 0x001e5c00012f7983 */ /* 0x000f280000300800 */
[----:B------:R-:W4:Y:S04]  /*3b7d0*/  LDL.LU R66, [R1+0x1e60] ;  /* 0x001e600001427983 */ /* 0x000f280000300800 */
[----:B------:R-:W2:Y:S04]  /*3b7e0*/  LDL.LU R35, [R1+0x1e64] ;  /* 0x001e640001237983 */ /* 0x000ea80000300800 */
[----:B------:R-:W4:Y:S04]  /*3b7f0*/  LDL.LU R33, [R1+0x1e68] ;  /* 0x001e680001217983 */ /* 0x000f280000300800 */
[----:B------:R-:W3:Y:S04]  /*3b800*/  LDL.LU R26, [R1+0x1e6c] ;  /* 0x001e6c00011a7983 */ /* 0x000ee80000300800 */
[----:B------:R-:W2:Y:S04]  /*3b810*/  LDL.LU R59, [R1+0x1e70] ;  /* 0x001e7000013b7983 */ /* 0x000ea80000300800 */
[----:B------:R-:W4:Y:S04]  /*3b820*/  LDL.LU R30, [R1+0x1e74] ;  /* 0x001e7400011e7983 */ /* 0x000f280000300800 */
[----:B------:R-:W3:Y:S04]  /*3b830*/  LDL.LU R38, [R1+0x1e78] ;  /* 0x001e780001267983 */ /* 0x000ee80000300800 */
[----:B------:R-:W4:Y:S04]  /*3b840*/  LDL.LU R45, [R1+0x1e7c] ;  /* 0x001e7c00012d7983 */ /* 0x000f280000300800 */
[----:B------:R-:W4:Y:S04]  /*3b850*/  LDL.LU R69, [R1+0x1e80] ;  /* 0x001e800001457983 */ /* 0x000f280000300800 */
[----:B------:R-:W4:Y:S04]  /*3b860*/  LDL.LU R44, [R1+0x1e84] ;  /* 0x001e8400012c7983 */ /* 0x000f280000300800 */
[----:B------:R-:W4:Y:S04]  /*3b870*/  LDL.LU R49, [R1+0x1e88] ;  /* 0x001e880001317983 */ /* 0x000f280000300800 */
[----:B------:R-:W4:Y:S04]  /*3b880*/  LDL.LU R39, [R1+0x1e8c] ;  /* 0x001e8c0001277983 */ /* 0x000f280000300800 */
[----:B------:R-:W2:Y:S04]  /*3b890*/  LDL.LU R64, [R1+0x1e90] ;  /* 0x001e900001407983 */ /* 0x000ea80000300800 */
[----:B------:R-:W3:Y:S04]  /*3b8a0*/  LDL.LU R248, [R1+0x1e94] ;  /* 0x001e940001f87983 */ /* 0x000ee80000300800 */
[----:B------:R-:W4:Y:S04]  /*3b8b0*/  LDL.LU R246, [R1+0x1e98] ;  /* 0x001e980001f67983 */ /* 0x000f280000300800 */
[----:B------:R-:W2:Y:S01]  /*3b8c0*/  LDL.LU R244, [R1+0x1e9c] ;  /* 0x001e9c0001f47983 */ /* 0x000ea20000300800 */
[----:B------:R-:W-:-:S03]  /*3b8d0*/  IMAD.MOV.U32 R106, RZ, RZ, R102 ;  /* 0x000000ffff6a7224 */ /* 0x000fc600078e0066 */
[----:B------:R-:W3:Y:S01]  /*3b8e0*/  LDL.LU R151, [R1+0x1ea0] ;  /* 0x001ea00001977983 */ /* 0x000ee20000300800 */
[----:B------:R-:W-:-:S03]  /*3b8f0*/  IMAD.MOV.U32 R102, RZ, RZ, R100 ;  /* 0x000000ffff667224 */ /* 0x000fc600078e0064 */
[----:B------:R-:W4:Y:S01]  /*3b900*/  LDL.LU R149, [R1+0x1ea4] ;  /* 0x001ea40001957983 */ /* 0x000f220000300800 */
[----:B------:R-:W-:-:S03]  /*3b910*/  IMAD.MOV.U32 R100, RZ, RZ, R68 ;  /* 0x000000ffff647224 */ /* 0x000fc600078e0044 */
[----:B------:R-:W2:Y:S01]  /*3b920*/  LDL.LU R147, [R1+0x1ea8] ;  /* 0x001ea80001937983 */ /* 0x000ea20000300800 */
[----:B------:R-:W-:-:S03]  /*3b930*/  SHF.R.S32.HI R68, RZ, 0x1f, R71 ;  /* 0x0000001fff447819 */ /* 0x000fc60000011447 */
[----:B------:R-:W3:Y:S04]  /*3b940*/  LDL.LU R145, [R1+0x1eac] ;  /* 0x001eac0001917983 */ /* 0x000ee80000300800 */
[----:B------:R-:W4:Y:S04]  /*3b950*/  LDL.LU R143, [R1+0x1eb0] ;  /* 0x001eb000018f7983 */ /* 0x000f280000300800 */
[----:B------:R-:W2:Y:S04]  /*3b960*/  LDL.LU R141, [R1+0x1eb4] ;  /* 0x001eb400018d7983 */ /* 0x000ea80000300800 */
[----:B------:R-:W3:Y:S04]  /*3b970*/  LDL.LU R139, [R1+0x1eb8] ;  /* 0x001eb800018b7983 */ /* 0x000ee80000300800 */
[----:B------:R-:W4:Y:S04]  /*3b980*/  LDL.LU R137, [R1+0x1ebc] ;  /* 0x001ebc0001897983 */ /* 0x000f280000300800 */
[----:B------:R-:W2:Y:S04]  /*3b990*/  LDL.LU R135, [R1+0x1ec0] ;  /* 0x001ec00001877983 */ /* 0x000ea80000300800 */
[----:B------:R-:W3:Y:S04]  /*3b9a0*/  LDL.LU R133, [R1+0x1ec4] ;  /* 0x001ec40001857983 */ /* 0x000ee80000300800 */
[----:B------:R-:W4:Y:S04]  /*3b9b0*/  LDL.LU R131, [R1+0x1ec8] ;  /* 0x001ec80001837983 */ /* 0x000f280000300800 */
[----:B------:R0:W-:Y:S04]  /*3b9c0*/  STL [R1+0x56c8], R68 ;  /* 0x0056c84401007387 */ /* 0x0001e80000100800 */
[----:B0-----:R-:W2:Y:S04]  /*3b9d0*/  LDL.LU R68, [R1+0x1e28] ;  /* 0x001e280001447983 */ /* 0x001ea80000300800 */
[----:B------:R0:W-:Y:S02]  /*3b9e0*/  STL [R1+0x56c4], R71 ;  /* 0x0056c44701007387 */ /* 0x0001e40000100800 */
[----:B0-----:R-:W-:-:S02]  /*3b9f0*/  IMAD.MOV.U32 R71, RZ, RZ, R100 ;  /* 0x000000ffff477224 */ /* 0x001fc400078e0064 */
[----:B------:R-:W-:Y:S01]  /*3ba00*/  IMAD.MOV.U32 R100, RZ, RZ, R70 ;  /* 0x000000ffff647224 */ /* 0x000fe200078e0046 */
[----:B------:R-:W-:-:S05]  /*3ba10*/  SHF.R.S32.HI R70, RZ, 0x1f, R73 ;  /* 0x0000001fff467819 */ /* 0x000fca0000011449 */
        /* <DEDUP_REMOVED lines=10> */
[----:B------:R-:W-:Y:S02]  /*3bac0*/  IMAD.MOV.U32 R106, RZ, RZ, R104 ;  /* 0x000000ffff6a7224 */ /* 0x000fe400078e0068 */
        /* <DEDUP_REMOVED lines=60> */
[----:B0-----:R-:W-:Y:S01]  /*3be90*/  IMAD.MOV.U32 R95, RZ, RZ, R94 ;  /* 0x000000ffff5f7224 */ /* 0x001fe200078e005e */
        /* <DEDUP_REMOVED lines=28> */
[----:B------:R0:W-:Y:S04]  /*3c060*/  STL [R1+0x5754], R107 ;  /* 0x0057546b01007387 */ /* 0x0001e80000100800 */
[----:B------:R-:W2:Y:S01]  /*3c070*/  LDL R56, [R1+0x1e30] ;  /* 0x001e300001387983 */ /* 0x000ea20000100800 */
[----:B0-----:R-:W-:Y:S01]  /*3c080*/  IMAD.MOV.U32 R107, RZ, RZ, R106 ;  /* 0x000000ffff6b7224 */ /* 0x001fe200078e006a */
[----:B------:R-:W-:-:S05]  /*3c090*/  SHF.R.S32.HI R106, RZ, 0x1f, R109 ;  /* 0x0000001fff6a7819 */ /* 0x000fca000001146d */
[----:B------:R0:W-:Y:S04]  /*3c0a0*/  STL [R1+0x5760], R106 ;  /* 0x0057606a01007387 */ /* 0x0001e80000100800 */
[----:B0-----:R-:W2:Y:S04]  /*3c0b0*/  LDL.LU R106, [R1+0x1c48] ;  /* 0x001c4800016a7983 */ /* 0x001ea80000300800 */
[----:B------:R0:W-:Y:S04]  /*3c0c0*/  STL [R1+0x575c], R109 ;  /* 0x00575c6d01007387 */ /* 0x0001e80000100800 */
[----:B0-----:R-:W2:Y:S01]  /*3c0d0*/  LDL R109, [R1+0x1e2c] ;  /* 0x001e2c00016d7983 */ /* 0x001ea20000100800 */
        /* <DEDUP_REMOVED lines=9> */
[----:B------:R-:W-:Y:S01]  /*3c170*/  SHF.R.S32.HI R108, RZ, 0x1f, R111 ;  /* 0x0000001fff6c7819 */ /* 0x000fe2000001146f */
[----:B------:R-:W-:Y:S02]  /*3c180*/  ULDC UR6, c[0x0][0x228] ;  /* 0x00008a0000067ab9 */ /* 0x000fe40000000800 */
        /* <DEDUP_REMOVED lines=28> */
[----:B------:R-:W-:Y:S02]  /*3c350*/  SHF.R.S32.HI R110, RZ, 0x1f, R113 ;  /* 0x0000001fff6e7819 */ /* 0x000fe40000011471 */
[----:B------:R-:W-:Y:S01]  /*3c360*/  VIADD R158, R159, UR5 ;  /* 0x000000059f9e7c36 */ /* 0x000fe20008000000 */
[----:B------:R-:W-:Y:S01]  /*3c370*/  ULDC UR5, c[0x0][0x248] ;  /* 0x0000920000057ab9 */ /* 0x000fe20000000800 */
[----:B------:R0:W-:Y:S01]  /*3c380*/  STL [R1+0x5768], R108 ;  /* 0x0057686c01007387 */ /* 0x0001e20000100800 */
[----:B------:R-:W-:Y:S01]  /*3c390*/  SHF.R.S32.HI R112, RZ, 0x1f, R115 ;  /* 0x0000001fff707819 */ /* 0x000fe20000011473 */
[----:B------:R-:W-:Y:S01]  /*3c3a0*/  VIADD R157, R158, UR5 ;  /* 0x000000059e9d7c36 */ /* 0x000fe20008000000 */
[----:B------:R-:W-:Y:S01]  /*3c3b0*/  ULDC UR5, c[0x0][0x248] ;  /* 0x0000920000057ab9 */ /* 0x000fe20000000800 */
[----:B------:R-:W-:Y:S01]  /*3c3c0*/  SHF.R.S32.HI R114, RZ, 0x1f, R117 ;  /* 0x0000001fff727819 */ /* 0x000fe20000011475 */
[----:B0-----:R-:W2:Y:S04]  /*3c3d0*/  LDL.LU R108, [R1+0x1c44] ;  /* 0x001c4400016c7983 */ /* 0x001ea80000300800 */
[----:B------:R-:W-:Y:S01]  /*3c3e0*/  STL [R1+0x5764], R111 ;  /* 0x0057646f01007387 */ /* 0x000fe20000100800 */
[----:B------:R-:W-:Y:S01]  /*3c3f0*/  VIADD R156, R157, UR5 ;  /* 0x000000059d9c7c36 */ /* 0x000fe20008000000 */
[----:B------:R-:W-:Y:S01]  /*3c400*/  SHF.R.S32.HI R116, RZ, 0x1f, R119 ;  /* 0x0000001fff747819 */ /* 0x000fe20000011477 */
[----:B------:R-:W-:Y:S01]  /*3c410*/  ULDC UR5, c[0x0][0x248] ;  /* 0x0000920000057ab9 */ /* 0x000fe20000000800 */
[----:B------:R0:W-:Y:S01]  /*3c420*/  STL [R1+0x5770], R110 ;  /* 0x0057706e01007387 */ /* 0x0001e20000100800 */
[----:B------:R-:W-:Y:S01]  /*3c430*/  VIADD R155, R156, UR5 ;  /* 0x000000059c9b7c36 */ /* 0x000fe20008000000 */
[----:B------:R-:W-:Y:S01]  /*3c440*/  SHF.R.S32.HI R118, RZ, 0x1f, R121 ;  /* 0x0000001fff767819 */ /* 0x000fe20000011479 */
[----:B------:R-:W-:Y:S01]  /*3c450*/  ULDC UR5, c[0x0][0x248] ;  /* 0x0000920000057ab9 */ /* 0x000fe20000000800 */
[----:B0-----:R-:W2:Y:S04]  /*3c460*/  LDL.LU R110, [R1+0x1c40] ;  /* 0x001c4000016e7983 */ /* 0x001ea80000300800 */
[----:B------:R-:W-:Y:S04]  /*3c470*/  STL [R1+0x576c], R113 ;  /* 0x00576c7101007387 */ /* 0x000fe80000100800 */
[----:B------:R0:W-:Y:S01]  /*3c480*/  STL [R1+0x5778], R112 ;  /* 0x0057787001007387 */ /* 0x0001e20000100800 */
[----:B------:R-:W-:Y:S01]  /*3c490*/  SHF.R.S32.HI R120, RZ, 0x1f, R123 ;  /* 0x0000001fff787819 */ /* 0x000fe2000001147b */
[----:B------:R-:W-:Y:S01]  /*3c4a0*/  VIADD R154, R155, UR5 ;  /* 0x000000059b9a7c36 */ /* 0x000fe20008000000 */
[----:B------:R-:W-:Y:S01]  /*3c4b0*/  ULDC UR5, c[0x0][0x248] ;  /* 0x0000920000057ab9 */ /* 0x000fe20000000800 */
[----:B0-----:R-:W2:Y:S04]  /*3c4c0*/  LDL.LU R112, [R1+0x1c3c] ;  /* 0x001c3c0001707983 */ /* 0x001ea80000300800 */
[----:B------:R-:W-:Y:S04]  /*3c4d0*/  STL [R1+0x5774], R115 ;  /* 0x0057747301007387 */ /* 0x000fe80000100800 */
[----:B------:R0:W-:Y:S01]  /*3c4e0*/  STL [R1+0x5780], R114 ;  /* 0x0057807201007387 */ /* 0x0001e20000100800 */
[----:B------:R-:W-:Y:S01]  /*3c4f0*/  SHF.R.S32.HI R122, RZ, 0x1f, R125 ;  /* 0x0000001fff7a7819 */ /* 0x000fe2000001147d */
[----:B------:R-:W-:Y:S01]  /*3c500*/  VIADD R153, R154, UR5 ;  /* 0x000000059a997c36 */ /* 0x000fe20008000000 */
[----:B------:R-:W-:Y:S01]  /*3c510*/  SHF.R.S32.HI R124, RZ, 0x1f, R127 ;  /* 0x0000001fff7c7819 */ /* 0x000fe2000001147f */
[----:B------:R-:W-:Y:S01]  /*3c520*/  ULDC UR5, c[0x0][0x248] ;  /* 0x0000920000057ab9 */ /* 0x000fe20000000800 */
[----:B0-----:R-:W2:Y:S04]  /*3c530*/  LDL.LU R114, [R1+0x1c38] ;  /* 0x001c380001727983 */ /* 0x001ea80000300800 */
[----:B------:R-:W-:Y:S04]  /*3c540*/  STL [R1+0x577c], R117 ;  /* 0x00577c7501007387 */ /* 0x000fe80000100800 */
[----:B------:R0:W-:Y:S01]  /*3c550*/  STL [R1+0x5788], R116 ;  /* 0x0057887401007387 */ /* 0x0001e20000100800 */
[----:B------:R-:W-:Y:S01]  /*3c560*/  VIADD R23, R153, UR5 ;  /* 0x0000000599177c36 */ /* 0x000fe20008000000 */
[----:B------:R-:W-:Y:S01]  /*3c570*/  SHF.R.S32.HI R126, RZ, 0x1f, R129 ;  /* 0x0000001fff7e7819 */ /* 0x000fe20000011481 */
[----:B------:R-:W-:Y:S01]  /*3c580*/  ULDC UR5, c[0x0][0x248] ;  /* 0x0000920000057ab9 */ /* 0x000fe20000000800 */
[----:B0-----:R-:W2:Y:S04]  /*3c590*/  LDL.LU R116, [R1+0x1c34] ;  /* 0x001c340001747983 */ /* 0x001ea80000300800 */
[----:B------:R-:W-:Y:S04]  /*3c5a0*/  STL [R1+0x5784], R119 ;  /* 0x0057847701007387 */ /* 0x000fe80000100800 */
[----:B------:R0:W-:Y:S01]  /*3c5b0*/  STL [R1+0x5790], R118 ;  /* 0x0057907601007387 */ /* 0x0001e20000100800 */
[----:B----4-:R-:W-:-:S03]  /*3c5c0*/  SHF.R.S32.HI R128, RZ, 0x1f, R131 ;  /* 0x0000001fff807819 */ /* 0x010fc60000011483 */
[----:B0-----:R-:W4:Y:S04]  /*3c5d0*/  LDL.LU R118, [R1+0x1c30] ;  /* 0x001c300001767983 */ /* 0x001f280000300800 */
[----:B------:R-:W-:Y:S04]  /*3c5e0*/  STL [R1+0x578c], R121 ;  /* 0x00578c7901007387 */ /* 0x000fe80000100800 */
[----:B------:R0:W-:Y:S01]  /*3c5f0*/  STL [R1+0x5798], R120 ;  /* 0x0057987801007387 */ /* 0x0001e20000100800 */
[----:B------:R-:W-:Y:S01]  /*3c600*/  VIADD R22, R23, UR5 ;  /* 0x0000000517167c36 */ /* 0x000fe20008000000 */
[----:B---3--:R-:W-:Y:S01]  /*3c610*/  SHF.R.S32.HI R130, RZ, 0x1f, R133 ;  /* 0x0000001fff827819 */ /* 0x008fe20000011485 */
[----:B------:R-:W-:Y:S01]  /*3c620*/  ULDC UR5, c[0x0][0x248] ;  /* 0x0000920000057ab9 */ /* 0x000fe20000000800 */
[----:B0-----:R-:W3:Y:S04]  /*3c630*/  LDL.LU R120, [R1+0x1c2c] ;  /* 0x001c2c0001787983 */ /* 0x001ee80000300800 */
[----:B------:R-:W-:Y:S04]  /*3c640*/  STL [R1+0x5794], R123 ;  /* 0x0057947b01007387 */ /* 0x000fe80000100800 */
[----:B------:R0:W-:Y:S01]  /*3c650*/  STL [R1+0x57a0], R122 ;  /* 0x0057a07a01007387 */ /* 0x0001e20000100800 */
[----:B--2---:R-:W-:Y:S01]  /*3c660*/  SHF.R.S32.HI R132, RZ, 0x1f, R135 ;  /* 0x0000001fff847819 */ /* 0x004fe20000011487 */
[----:B------:R-:W-:Y:S01]  /*3c670*/  VIADD R21, R22, UR5 ;  /* 0x0000000516157c36 */ /* 0x000fe20008000000 */
[----:B------:R-:W-:Y:S01]  /*3c680*/  SHF.R.S32.HI R134, RZ, 0x1f, R137 ;  /* 0x0000001fff867819 */ /* 0x000fe20000011489 */
[----:B------:R-:W-:Y:S01]  /*3c690*/  ULDC UR5, c[0x0][0x228] ;  /* 0x00008a0000057ab9 */ /* 0x000fe20000000800 */
[----:B0-----:R-:W2:Y:S04]  /*3c6a0*/  LDL.LU R122, [R1+0x1c28] ;  /* 0x001c2800017a7983 */ /* 0x001ea80000300800 */
[----:B------:R-:W-:Y:S04]  /*3c6b0*/  STL [R1+0x579c], R125 ;  /* 0x00579c7d01007387 */ /* 0x000fe80000100800 */
[----:B------:R0:W-:Y:S01]  /*3c6c0*/  STL [R1+0x57a8], R124 ;  /* 0x0057a87c01007387 */ /* 0x0001e20000100800 */
[----:B------:R-:W-:-:S03]  /*3c6d0*/  SHF.R.S32.HI R136, RZ, 0x1f, R139 ;  /* 0x0000001fff887819 */ /* 0x000fc6000001148b */
[----:B0-----:R-:W4:Y:S04]  /*3c6e0*/  LDL.LU R124, [R1+0x1c24] ;  /* 0x001c2400017c7983 */ /* 0x001f280000300800 */
[----:B------:R-:W-:Y:S04]  /*3c6f0*/  STL [R1+0x57a4], R127 ;  /* 0x0057a47f01007387 */ /* 0x000fe80000100800 */
[----:B------:R-:W-:Y:S04]  /*3c700*/  STL [R1+0x57b0], R126 ;  /* 0x0057b07e01007387 */ /* 0x000fe80000100800 */
[----:B------:R-:W-:Y:S04]  /*3c710*/  STL [R1+0x57ac], R129 ;  /* 0x0057ac8101007387 */ /* 0x000fe80000100800 */
[----:B------:R-:W-:Y:S04]  /*3c720*/  STL [R1+0x57b8], R128 ;  /* 0x0057b88001007387 */ /* 0x000fe80000100800 */
[----:B------:R-:W-:Y:S01]  /*3c730*/  STL [R1+0x57b4], R131 ;  /* 0x0057b48301007387 */ /* 0x000fe20000100800 */
[----:B------:R-:W-:Y:S01]  /*3c740*/  VIADD R20, R21, UR7 ;  /* 0x0000000715147c36 */ /* 0x000fe20008000000 */
[----:B------:R-:W-:Y:S01]  /*3c750*/  SHF.R.S32.HI R138, RZ, 0x1f, R141 ;  /* 0x0000001fff8a7819 */ /* 0x000fe2000001148d */
[----:B------:R-:W-:Y:S01]  /*3c760*/  ULDC UR7, c[0x0][0x248] ;  /* 0x0000920000077ab9 */ /* 0x000fe20000000800 */
[----:B------:R-:W-:Y:S04]  /*3c770*/  STL [R1+0x57c0], R130 ;  /* 0x0057c08201007387 */ /* 0x000fe80000100800 */
[----:B------:R-:W-:Y:S01]  /*3c780*/  STL [R1+0x57bc], R133 ;  /* 0x0057bc8501007387 */ /* 0x000fe20000100800 */
[----:B------:R-:W-:-:S03]  /*3c790*/  SHF.R.S32.HI R142, RZ, 0x1f, R145 ;  /* 0x0000001fff8e7819 */ /* 0x000fc60000011491 */
[----:B------:R-:W-:Y:S01]  /*3c7a0*/  STL [R1+0x57c8], R132 ;  /* 0x0057c88401007387 */ /* 0x000fe20000100800 */
[----:B------:R-:W-:-:S03]  /*3c7b0*/  SHF.R.S32.HI R144, RZ, 0x1f, R147 ;  /* 0x0000001fff907819 */ /* 0x000fc60000011493 */
[----:B------:R-:W-:Y:S01]  /*3c7c0*/  STL [R1+0x57c4], R135 ;  /* 0x0057c48701007387 */ /* 0x000fe20000100800 */
[----:B------:R-:W-:Y:S01]  /*3c7d0*/  VIADD R19, R20, UR7 ;  /* 0x0000000714137c36 */ /* 0x000fe20008000000 */
[----:B------:R-:W-:Y:S01]  /*3c7e0*/  SHF.R.S32.HI R146, RZ, 0x1f, R149 ;  /* 0x0000001fff927819 */ /* 0x000fe20000011495 */
[----:B------:R-:W-:Y:S01]  /*3c7f0*/  ULDC UR7, c[0x0][0x248] ;  /* 0x0000920000077ab9 */ /* 0x000fe20000000800 */
[----:B------:R-:W-:Y:S01]  /*3c800*/  STL [R1+0x57d0], R134 ;  /* 0x0057d08601007387 */ /* 0x000fe20000100800 */
[----:B------:R-:W-:-:S03]  /*3c810*/  SHF.R.S32.HI R148, RZ, 0x1f, R151 ;  /* 0x0000001fff947819 */ /* 0x000fc60000011497 */
        /* <DEDUP_REMOVED lines=8> */
[----:B------:R-:W-:Y:S04]  /*3c8a0*/  STL [R1+0x57e4], R138 ;  /* 0x0057e48a01007387 */ /* 0x000fe80000100800 */
[----:B------:R-:W-:Y:S04]  /*3c8b0*/  STL [R1+0x57e0], R141 ;  /* 0x0057e08d01007387 */ /* 0x000fe80000100800 */
[----:B------:R-:W-:Y:S01]  /*3c8c0*/  STL.64 [R1+0x57e8], R142 ;  /* 0x0057e88e01007387 */ /* 0x000fe20000100a00 */
[----:B------:R-:W-:-:S03]  /*3c8d0*/  SHF.R.S32.HI R31, RZ, 0x1f, R59 ;  /* 0x0000001fff1f7819 */ /* 0x000fc6000001143b */
[----:B------:R-:W-:Y:S01]  /*3c8e0*/  STL.64 [R1+0x57f0], R144 ;  /* 0x0057f09001007387 */ /* 0x000fe20000100a00 */
[----:B------:R-:W-:Y:S01]  /*3c8f0*/  VIADD R17, R18, UR7 ;  /* 0x0000000712117c36 */ /* 0x000fe20008000000 */
[----:B------:R-:W-:Y:S01]  /*3c900*/  SHF.R.S32.HI R24, RZ, 0x1f, R38 ;  /* 0x0000001fff187819 */ /* 0x000fe20000011426 */
[----:B------:R-:W-:Y:S01]  /*3c910*/  ULDC UR7, c[0x0][0x248] ;  /* 0x0000920000077ab9 */ /* 0x000fe20000000800 */
[----:B------:R-:W-:Y:S01]  /*3c920*/  STL.64 [R1+0x57f8], R146 ;  /* 0x0057f89201007387 */ /* 0x000fe20000100a00 */
[----:B------:R-:W-:-:S03]  /*3c930*/  SHF.R.S32.HI R25, RZ, 0x1f, R26 ;  /* 0x0000001fff197819 */ /* 0x000fc6000001141a */
[----:B------:R-:W-:Y:S01]  /*3c940*/  STL.64 [R1+0x5800], R148 ;  /* 0x0058009401007387 */ /* 0x000fe20000100a00 */
[----:B------:R-:W-:-:S03]  /*3c950*/  SHF.R.S32.HI R27, RZ, 0x1f, R30 ;  /* 0x0000001fff1b7819 */ /* 0x000fc6000001141e */
[----:B------:R-:W-:Y:S01]  /*3c960*/  STL.64 [R1+0x5808], R150 ;  /* 0x0058089601007387 */ /* 0x000fe20000100a00 */
[----:B------:R-:W-:-:S03]  /*3c970*/  SHF.R.S32.HI R32, RZ, 0x1f, R49 ;  /* 0x0000001fff207819 */ /* 0x000fc60000011431 */
[----:B------:R-:W-:Y:S01]  /*3c980*/  STL.64 [R1+0x5810], R244 ;  /* 0x005810f401007387 */ /* 0x000fe20000100a00 */
[----:B------:R-:W-:-:S03]  /*3c990*/  SHF.R.S32.HI R34, RZ, 0x1f, R69 ;  /* 0x0000001fff227819 */ /* 0x000fc60000011445 */
[----:B------:R0:W-:Y:S01]  /*3c9a0*/  STL.64 [R1+0x5818], R246 ;  /* 0x005818f601007387 */ /* 0x0001e20000100a00 */
[----:B------:R-:W-:Y:S01]  /*3c9b0*/  VIADD R16, R17, UR7 ;  /* 0x0000000711107c36 */ /* 0x000fe20008000000 */
[----:B------:R-:W-:Y:S01]  /*3c9c0*/  SHF.R.S32.HI R67, RZ, 0x1f, R35 ;  /* 0x0000001fff437819 */ /* 0x000fe20000011423 */
[----:B------:R-:W-:Y:S01]  /*3c9d0*/  ULDC UR7, c[0x0][0x248] ;  /* 0x0000920000077ab9 */ /* 0x000fe20000000800 */
[----:B------:R-:W-:Y:S01]  /*3c9e0*/  STL.64 [R1+0x5820], R44 ;  /* 0x0058202c01007387 */ /* 0x000fe20000100a00 */
[----:B------:R-:W-:-:S03]  /*3c9f0*/  SHF.R.S32.HI R152, RZ, 0x1f, R246 ;  /* 0x0000001fff987819 */ /* 0x000fc600000114f6 */
[----:B------:R-:W-:Y:S01]  /*3ca00*/  STL.64 [R1+0x5828], R38 ;  /* 0x0058282601007387 */ /* 0x000fe20000100a00 */
[----:B------:R-:W-:-:S03]  /*3ca10*/  SHF.R.S32.HI R46, RZ, 0x1f, R44 ;  /* 0x0000001fff2e7819 */ /* 0x000fc6000001142c */
[----:B------:R1:W-:Y:S01]  /*3ca20*/  STL.64 [R1+0x5830], R30 ;  /* 0x0058301e01007387 */ /* 0x0003e20000100a00 */
[----:B------:R-:W-:Y:S01]  /*3ca30*/  SHF.R.S32.HI R65, RZ, 0x1f, R62 ;  /* 0x0000001fff417819 */ /* 0x000fe2000001143e */
[----:B0-----:R-:W-:Y:S02]  /*3ca40*/  IMAD.MOV.U32 R246, RZ, RZ, R91 ;  /* 0x000000fffff67224 */ /* 0x001fe400078e005b */
[----:B------:R-:W-:Y:S01]  /*3ca50*/  STL.64 [R1+0x5840], R24 ;  /* 0x0058401801007387 */ /* 0x000fe20000100a00 */
[----:B------:R-:W-:Y:S01]  /*3ca60*/  VIADD R15, R16, UR7 ;  /* 0x00000007100f7c36 */ /* 0x000fe20008000000 */
[----:B------:R-:W-:Y:S01]  /*3ca70*/  SHF.R.S32.HI R36, RZ, 0x1f, R33 ;  /* 0x0000001fff247819 */ /* 0x000fe20000011421 */
[----:B------:R-:W-:Y:S01]  /*3ca80*/  ULDC UR7, c[0x0][0x248] ;  /* 0x0000920000077ab9 */ /* 0x000fe20000000800 */
[----:B------:R0:W-:Y:S01]  /*3ca90*/  STL.64 [R1+0x5838], R26 ;  /* 0x0058381a01007387 */ /* 0x0001e20000100a00 */
[----:B------:R-:W-:-:S03]  /*3caa0*/  SHF.R.S32.HI R37, RZ, 0x1f, R57 ;  /* 0x0000001fff257819 */ /* 0x000fc60000011439 */
[----:B------:R0:W-:Y:S01]  /*3cab0*/  STL.64 [R1+0x5848], R32 ;  /* 0x0058482001007387 */ /* 0x0001e20000100a00 */
[----:B------:R-:W-:Y:S01]  /*3cac0*/  SHF.R.S32.HI R40, RZ, 0x1f, R47 ;  /* 0x0000001fff287819 */ /* 0x000fe2000001142f */
[----:B-1----:R-:W-:Y:S02]  /*3cad0*/  IMAD.MOV.U32 R30, RZ, RZ, R85 ;  /* 0x000000ffff1e7224 */ /* 0x002fe400078e0055 */
[----:B------:R-:W-:Y:S01]  /*3cae0*/  STL.64 [R1+0x5850], R34 ;  /* 0x0058502201007387 */ /* 0x000fe20000100a00 */
[----:B------:R-:W-:Y:S01]  /*3caf0*/  SHF.R.S32.HI R140, RZ, 0x1f, R143 ;  /* 0x0000001fff8c7819 */ /* 0x000fe2000001148f */
[----:B------:R-:W-:Y:S02]  /*3cb00*/  IMAD.MOV.U32 R143, RZ, RZ, R87 ;  /* 0x000000ffff8f7224 */ /* 0x000fe400078e0057 */
[----:B------:R1:W-:Y:S01]  /*3cb10*/  STL.64 [R1+0x5858], R66 ;  /* 0x0058584201007387 */ /* 0x0003e20000100a00 */
[----:B0-----:R-:W-:Y:S02]  /*3cb20*/  IMAD.MOV.U32 R26, RZ, RZ, R81 ;  /* 0x000000ffff1a7224 */ /* 0x001fe400078e0051 */
[----:B------:R-:W-:Y:S01]  /*3cb30*/  IMAD.MOV.U32 R32, RZ, RZ, R79 ;  /* 0x000000ffff207224 */ /* 0x000fe200078e004f */
[----:B------:R-:W-:Y:S01]  /*3cb40*/  STL.64 [R1+0x5860], R46 ;  /* 0x0058602e01007387 */ /* 0x000fe20000100a00 */
[----:B------:R-:W-:Y:S01]  /*3cb50*/  SHF.R.S32.HI R42, RZ, 0x1f, R41 ;  /* 0x0000001fff2a7819 */ /* 0x000fe20000011429 */
[----:B------:R-:W-:Y:S01]  /*3cb60*/  IMAD.MOV.U32 R33, RZ, RZ, R89 ;  /* 0x000000ffff217224 */ /* 0x000fe200078e0059 */
[----:B------:R-:W-:Y:S01]  /*3cb70*/  SHF.R.S32.HI R43, RZ, 0x1f, R8 ;  /* 0x0000001fff2b7819 */ /* 0x000fe20000011408 */
[----:B------:R0:W-:Y:S01]  /*3cb80*/  STL.64 [R1+0x5868], R64 ;  /* 0x0058684001007387 */ /* 0x0001e20000100a00 */
[----:B-1----:R-:W-:-:S02]  /*3cb90*/  IMAD.MOV.U32 R67, RZ, RZ, R246 ;  /* 0x000000ffff437224 */ /* 0x002fc400078e00f6 */
[----:B------:R-:W-:Y:S01]  /*3cba0*/  IMAD.MOV.U32 R246, RZ, RZ, R14 ;  /* 0x000000fffff67224 */ /* 0x000fe200078e000e */
[----:B------:R-:W-:Y:S01]  /*3cbb0*/  STL.64 [R1+0x5870], R36 ;  /* 0x0058702401007387 */ /* 0x000fe20000100a00 */
[----:B------:R-:W-:Y:S01]  /*3cbc0*/  VIADD R14, R15, UR7 ;  /* 0x000000070f0e7c36 */ /* 0x000fe20008000000 */
[----:B------:R-:W-:Y:S01]  /*3cbd0*/  SHF.R.S32.HI R24, RZ, 0x1f, R109 ;  /* 0x0000001fff187819 */ /* 0x000fe2000001146d */
[----:B------:R-:W-:Y:S01]  /*3cbe0*/  IMAD.MOV.U32 R34, RZ, RZ, R33 ;  /* 0x000000ffff227224 */ /* 0x000fe200078e0021 */
[----:B------:R1:W-:Y:S01]  /*3cbf0*/  STL.64 [R1+0x5878], R40 ;  /* 0x0058782801007387 */ /* 0x0003e20000100a00 */
[----:B0-----:R-:W-:Y:S02]  /*3cc00*/  IMAD.MOV.U32 R65, RZ, RZ, R32 ;  /* 0x000000ffff417224 */ /* 0x001fe400078e0020 */
[----:B------:R-:W-:Y:S01]  /*3cc10*/  IMAD.MOV.U32 R32, RZ, RZ, R26 ;  /* 0x000000ffff207224 */ /* 0x000fe200078e001a */
[----:B------:R-:W-:Y:S01]  /*3cc20*/  STL.64 [R1+0x5880], R48 ;  /* 0x0058803001007387 */ /* 0x000fe20000100a00 */
[----:B------:R-:W-:Y:S01]  /*3cc30*/  IMAD.MOV.U32 R26, RZ, RZ, R30 ;  /* 0x000000ffff1a7224 */ /* 0x000fe200078e001e */
[----:B------:R-:W-:Y:S01]  /*3cc40*/  SHF.R.S32.HI R33, RZ, 0x1f, R29 ;  /* 0x0000001fff217819 */ /* 0x000fe2000001141d */
[----:B------:R-:W-:Y:S01]  /*3cc50*/  IMAD.MOV.U32 R30, RZ, RZ, R143 ;  /* 0x000000ffff1e7224 */ /* 0x000fe200078e008f */
[----:B------:R0:W-:Y:S01]  /*3cc60*/  STL.64 [R1+0x5888], R42 ;  /* 0x0058882a01007387 */ /* 0x0001e20000100a00 */
[----:B------:R-:W-:Y:S01]  /*3cc70*/  IMAD.MOV.U32 R143, RZ, RZ, R29 ;  /* 0x000000ffff8f7224 */ /* 0x000fe200078e001d */
[----:B------:R-:W-:-:S02]  /*3cc80*/  SHF.R.S32.HI R29, RZ, 0x1f, R14 ;  /* 0x0000001fff1d7819 */ /* 0x000fc4000001140e */
[C---:B-1----:R-:W-:Y:S01]  /*3cc90*/  IADD3 R40, P4, R14.reuse, R0, RZ ;  /* 0x000000000e287210 */ /* 0x042fe20007f9e0ff */
[----:B------:R-:W3:Y:S04]  /*3cca0*/  LDL.LU R126, [R1+0x1c20] ;  /* 0x001c2000017e7983 */ /* 0x000ee80000300800 */
[----:B------:R-:W-:Y:S01]  /*3ccb0*/  STL [R1+0x1a20], R24 ;  /* 0x001a201801007387 */ /* 0x000fe20000100800 */
[----:B0-----:R-:W-:-:S03]  /*3ccc0*/  IADD3 R42, P2, R14, R6, RZ ;  /* 0x000000060e2a7210 */ /* 0x001fc60007f5e0ff */
[----:B------:R-:W2:Y:S01]  /*3ccd0*/  LDL.LU R141, [R1+0x1c04] ;  /* 0x001c0400018d7983 */ /* 0x000ea20000300800 */
[----:B------:R-:W-:-:S03]  /*3cce0*/  IMAD.X R41, R29, 0x1, R7, P4 ;  /* 0x000000011d297824 */ /* 0x000fc600020e0607 */
[----:B------:R-:W4:Y:S01]  /*3ccf0*/  LDL.LU R136, [R1+0x1c0c] ;  /* 0x001c0c0001887983 */ /* 0x000f220000300800 */
[----:B------:R-:W-:-:S03]  /*3cd00*/  IMAD.X R43, R29, 0x1, R5, P2 ;  /* 0x000000011d2b7824 */ /* 0x000fc600010e0605 */
[----:B------:R-:W3:Y:S01]  /*3cd10*/  LDL.LU R134, [R1+0x1c10] ;  /* 0x001c100001867983 */ /* 0x000ee20000300800 */
[----:B------:R-:W-:-:S03]  /*3cd20*/  SHF.R.S32.HI R60, RZ, 0x1f, R48 ;  /* 0x0000001fff3c7819 */ /* 0x000fc60000011430 */
[----:B------:R-:W3:Y:S01]  /*3cd30*/  LDL.LU R132, [R1+0x1c14] ;  /* 0x001c140001847983 */ /* 0x000ee20000300800 */
[----:B------:R-:W-:-:S03]  /*3cd40*/  IADD3 R48, P1, R14, R2, RZ ;  /* 0x000000020e307210 */ /* 0x000fc60007f3e0ff */
[----:B------:R-:W3:Y:S04]  /*3cd50*/  LDL.LU R130, [R1+0x1c18] ;  /* 0x001c180001827983 */ /* 0x000ee80000300800 */
[----:B------:R-:W3:Y:S04]  /*3cd60*/  LDL.LU R128, [R1+0x1c1c] ;  /* 0x001c1c0001807983 */ /* 0x000ee80000300800 */
[----:B------:R0:W-:Y:S04]  /*3cd70*/  STL.64 [R1+0x4620], R42 ;  /* 0x0046202a01007387 */ /* 0x0001e80000100a00 */
[----:B------:R1:W-:Y:S01]  /*3cd80*/  STL.64 [R1+0x4618], R40 ;  /* 0x0046182801007387 */ /* 0x0003e20000100a00 */
[----:B------:R-:W-:Y:S01]  /*3cd90*/  IMAD.X R49, R29, 0x1, R13, P1 ;  /* 0x000000011d317824 */ /* 0x000fe200008e060d */
[----:B0-----:R-:W-:-:S02]  /*3cda0*/  IADD3 R42, P2, R15, R4, RZ ;  /* 0x000000040f2a7210 */ /* 0x001fc40007f5e0ff */
[----:B-1----:R-:W-:Y:S02]  /*3cdb0*/  SHF.R.S32.HI R41, RZ, 0x1f, R15 ;  /* 0x0000001fff297819 */ /* 0x002fe4000001140f */
[----:B------:R0:W-:Y:S03]  /*3cdc0*/  STL.64 [R1+0x4610], R48 ;  /* 0x0046103001007387 */ /* 0x0001e60000100a00 */
[----:B------:R-:W-:Y:S01]  /*3cdd0*/  IMAD.X R43, R41, 0x1, R3, P2 ;  /* 0x00000001292b7824 */ /* 0x000fe200010e0603 */
[----:B------:R-:W-:-:S04]  /*3cde0*/  IADD3 R40, P4, R15, R6, RZ ;  /* 0x000000060f287210 */ /* 0x000fc80007f9e0ff */
[----:B------:R1:W-:Y:S01]  /*3cdf0*/  STL.64 [R1+0x4608], R42 ;  /* 0x0046082a01007387 */ /* 0x0003e20000100a00 */
[C---:B0-----:R-:W-:Y:S02]  /*3ce00*/  IADD3 R48, P1, R15.reuse, R0, RZ ;  /* 0x000000000f307210 */ /* 0x041fe40007f3e0ff */
[----:B-1----:R-:W-:Y:S01]  /*3ce10*/  IADD3 R42, P2, R15, R2, RZ ;  /* 0x000000020f2a7210 */ /* 0x002fe20007f5e0ff */
[----:B------:R-:W-:-:S04]  /*3ce20*/  IMAD.MOV.U32 R15, RZ, RZ, R41 ;  /* 0x000000ffff0f7224 */ /* 0x000fc800078e0029 */
[C---:B------:R-:W-:Y:S02]  /*3ce30*/  IMAD.X R41, R15.reuse, 0x1, R5, P4 ;  /* 0x000000010f297824 */ /* 0x040fe400020e0605 */
[C---:B------:R-:W-:Y:S02]  /*3ce40*/  IMAD.X R49, R15.reuse, 0x1, R7, P1 ;  /* 0x000000010f317824 */ /* 0x040fe400008e0607 */
[----:B------:R-:W-:Y:S01]  /*3ce50*/  IMAD.X R43, R15, 0x1, R13, P2 ;  /* 0x000000010f2b7824 */ /* 0x000fe200010e060d */
[----:B------:R0:W-:Y:S01]  /*3ce60*/  STL.64 [R1+0x4600], R40 ;  /* 0x0046002801007387 */ /* 0x0001e20000100a00 */
[----:B------:R-:W-:-:S03]  /*3ce70*/  SHF.R.S32.HI R15, RZ, 0x1f, R16 ;  /* 0x0000001fff0f7819 */ /* 0x000fc60000011410 */
[----:B------:R1:W-:Y:S01]  /*3ce80*/  STL.64 [R1+0x45f8], R48 ;  /* 0x0045f83001007387 */ /* 0x0003e20000100a00 */
[----:B0-----:R-:W-:-:S03]  /*3ce90*/  IADD3 R40, P4, R16, R4, RZ ;  /* 0x0000000410287210 */ /* 0x001fc60007f9e0ff */
[----:B------:R0:W-:Y:S02]  /*3cea0*/  STL.64 [R1+0x45f0], R42 ;  /* 0x0045f02a01007387 */ /* 0x0001e40000100a00 */
[----:B------:R-:W-:Y:S01]  /*3ceb0*/  IMAD.X R41, R15, 0x1, R3, P4 ;  /* 0x000000010f297824 */ /* 0x000fe200020e0603 */
[----:B-1----:R-:W-:-:S04]  /*3cec0*/  IADD3 R48, P1, R16, R6, RZ ;  /* 0x0000000610307210 */ /* 0x002fc80007f3e0ff */
[----:B------:R1:W-:Y:S01]  /*3ced0*/  STL.64 [R1+0x45e8], R40 ;  /* 0x0045e82801007387 */ /* 0x0003e20000100a00 */
[C---:B0-----:R-:W-:Y:S02]  /*3cee0*/  IADD3 R42, P2, R16.reuse, R0, RZ ;  /* 0x00000000102a7210 */ /* 0x041fe40007f5e0ff */
[----:B-1----:R-:W-:Y:S01]  /*3cef0*/  IADD3 R40, P4, R16, R2, RZ ;  /* 0x0000000210287210 */ /* 0x002fe20007f9e0ff */
[----:B------:R-:W-:-:S04]  /*3cf00*/  IMAD.MOV.U32 R16, RZ, RZ, R15 ;  /* 0x000000ffff107224 */ /* 0x000fc800078e000f */
[----:B------:R-:W-:Y:S01]  /*3cf10*/  IMAD.X R49, R16, 0x1, R5, P1 ;  /* 0x0000000110317824 */ /* 0x000fe200008e0605 */
[----:B------:R-:W-:-:S04]  /*3cf20*/  SHF.R.S32.HI R15, RZ, 0x1f, R17 ;  /* 0x0000001fff0f7819 */ /* 0x000fc80000011411 */
[----:B------:R0:W-:Y:S01]  /*3cf30*/  STL.64 [R1+0x45e0], R48 ;  /* 0x0045e03001007387 */ /* 0x0001e20000100a00 */
[C---:B------:R-:W-:Y:S02]  /*3cf40*/  IMAD.X R43, R16.reuse, 0x1, R7, P2 ;  /* 0x00000001102b7824 */ /* 0x040fe400010e0607 */
[----:B------:R-:W-:Y:S01]  /*3cf50*/  IMAD.X R41, R16, 0x1, R13, P4 ;  /* 0x0000000110297824 */ /* 0x000fe200020e060d */
[----:B0-----:R-:W-:Y:S02]  /*3cf60*/  IADD3 R48, P1, R17, R4, RZ ;  /* 0x0000000411307210 */ /* 0x001fe40007f3e0ff */
[----:B------:R0:W-:Y:S03]  /*3cf70*/  STL.64 [R1+0x45d8], R42 ;  /* 0x0045d82a01007387 */ /* 0x0001e60000100a00 */
[----:B------:R-:W-:Y:S01]  /*3cf80*/  IMAD.X R49, R15, 0x1, R3, P1 ;  /* 0x000000010f317824 */ /* 0x000fe200008e0603 */
[----:B------:R1:W-:Y:S04]  /*3cf90*/  STL.64 [R1+0x45d0], R40 ;  /* 0x0045d02801007387 */ /* 0x0003e80000100a00 */
[----:B------:R1:W-:Y:S01]  /*3cfa0*/  STL.64 [R1+0x45c8], R48 ;  /* 0x0045c83001007387 */ /* 0x0003e20000100a00 */
[----:B0-----:R-:W-:-:S02]  /*3cfb0*/  IADD3 R42, P2, R17, R6, RZ ;  /* 0x00000006112a7210 */ /* 0x001fc40007f5e0ff */
[C---:B-1----:R-:W-:Y:S02]  /*3cfc0*/  IADD3 R40, P4, R17.reuse, R0, RZ ;  /* 0x0000000011287210 */ /* 0x042fe40007f9e0ff */
[----:B------:R-:W-:Y:S01]  /*3cfd0*/  IADD3 R48, P1, R17, R2, RZ ;  /* 0x0000000211307210 */ /* 0x000fe20007f3e0ff */
[C---:B------:R-:W-:Y:S01]  /*3cfe0*/  IMAD.X R43, R15.reuse, 0x1, R5, P2 ;  /* 0x000000010f2b7824 */ /* 0x040fe200010e0605 */
[C---:B------:R-:W-:Y:S01]  /*3cff0*/  IADD3 R16, P2, R18.reuse, R4, RZ ;  /* 0x0000000412107210 */ /* 0x040fe20007f5e0ff */
[C---:B------:R-:W-:Y:S02]  /*3d000*/  IMAD.X R41, R15.reuse, 0x1, R7, P4 ;  /* 0x000000010f297824 */ /* 0x040fe400020e0607 */
[----:B------:R-:W-:Y:S01]  /*3d010*/  IMAD.X R49, R15, 0x1, R13, P1 ;  /* 0x000000010f317824 */ /* 0x000fe200008e060d */
[----:B------:R-:W-:Y:S01]  /*3d020*/  SHF.R.S32.HI R15, RZ, 0x1f, R18 ;  /* 0x0000001fff0f7819 */ /* 0x000fe20000011412 */
[----:B------:R0:W-:Y:S04]  /*3d030*/  STL.64 [R1+0x45c0], R42 ;  /* 0x0045c02a01007387 */ /* 0x0001e80000100a00 */
[----:B------:R-:W-:Y:S01]  /*3d040*/  IMAD.X R17, R15, 0x1, R3, P2 ;  /* 0x000000010f117824 */ /* 0x000fe200010e0603 */
[----:B0-----:R-:W3:Y:S04]  /*3d050*/  LDL.LU.64 R42, [R1+0x5888] ;  /* 0x00588800012a7983 */ /* 0x001ee80000300a00 */
[----:B------:R0:W-:Y:S04]  /*3d060*/  STL.64 [R1+0x45b8], R40 ;  /* 0x0045b82801007387 */ /* 0x0001e80000100a00 */
[----:B------:R1:W-:Y:S04]  /*3d070*/  STL.64 [R1+0x45b0], R48 ;  /* 0x0045b03001007387 */ /* 0x0003e80000100a00 */
[----:B------:R1:W-:Y:S01]  /*3d080*/  STL.64 [R1+0x45a8], R16 ;  /* 0x0045a81001007387 */ /* 0x0003e20000100a00 */
[----:B0-----:R-:W-:-:S02]  /*3d090*/  IADD3 R40, P4, R18, R6, RZ ;  /* 0x0000000612287210 */ /* 0x001fc40007f9e0ff */
[----:B-1----:R-:W-:-:S03]  /*3d0a0*/  IADD3 R48, P1, R18, R0, RZ ;  /* 0x0000000012307210 */ /* 0x002fc60007f3e0ff */
[C---:B------:R-:W-:Y:S01]  /*3d0b0*/  IMAD.X R41, R15.reuse, 0x1, R5, P4 ;  /* 0x000000010f297824 */ /* 0x040fe200020e0605 */
[----:B------:R-:W-:Y:S01]  /*3d0c0*/  IADD3 R16, P2, R18, R2, RZ ;  /* 0x0000000212107210 */ /* 0x000fe20007f5e0ff */
[----:B------:R-:W-:-:S03]  /*3d0d0*/  IMAD.X R49, R15, 0x1, R7, P1 ;  /* 0x000000010f317824 */ /* 0x000fc600008e0607 */
[----:B------:R0:W-:Y:S01]  /*3d0e0*/  STL.64 [R1+0x45a0], R40 ;  /* 0x0045a02801007387 */ /* 0x0001e20000100a00 */
[----:B------:R-:W-:Y:S01]  /*3d0f0*/  SHF.R.S32.HI R64, RZ, 0x1f, R19 ;  /* 0x0000001fff407819 */ /* 0x000fe20000011413 */
[----:B------:R-:W-:Y:S02]  /*3d100*/  IMAD.X R17, R15, 0x1, R13, P2 ;  /* 0x000000010f117824 */ /* 0x000fe400010e060d */
[----:B------:R1:W-:Y:S04]  /*3d110*/  STL.64 [R1+0x4598], R48 ;  /* 0x0045983001007387 */ /* 0x0003e80000100a00 */
[----:B------:R1:W-:Y:S01]  /*3d120*/  STL.64 [R1+0x4590], R16 ;  /* 0x0045901001007387 */ /* 0x0003e20000100a00 */
[C---:B0-----:R-:W-:Y:S02]  /*3d130*/  IADD3 R40, P4, R19.reuse, R4, RZ ;  /* 0x0000000413287210 */ /* 0x041fe40007f9e0ff */
[----:B-1----:R-:W-:-:S03]  /*3d140*/  IADD3 R48, P1, R19, R6, RZ ;  /* 0x0000000613307210 */ /* 0x002fc60007f3e0ff */
[C---:B------:R-:W-:Y:S01]  /*3d150*/  IMAD.X R41, R64.reuse, 0x1, R3, P4 ;  /* 0x0000000140297824 */ /* 0x040fe200020e0603 */
[----:B------:R-:W-:Y:S01]  /*3d160*/  IADD3 R16, P2, R19, R0, RZ ;  /* 0x0000000013107210 */ /* 0x000fe20007f5e0ff */
[----:B------:R-:W-:-:S03]  /*3d170*/  IMAD.X R49, R64, 0x1, R5, P1 ;  /* 0x0000000140317824 */ /* 0x000fc600008e0605 */
[----:B------:R0:W-:Y:S01]  /*3d180*/  STL.64 [R1+0x4588], R40 ;  /* 0x0045882801007387 */ /* 0x0001e20000100a00 */
[----:B------:R-:W-:-:S03]  /*3d190*/  IMAD.X R17, R64, 0x1, R7, P2 ;  /* 0x0000000140117824 */ /* 0x000fc600010e0607 */
[----:B------:R1:W-:Y:S01]  /*3d1a0*/  STL.64 [R1+0x4580], R48 ;  /* 0x0045803001007387 */ /* 0x0003e20000100a00 */
[----:B------:R-:W-:-:S03]  /*3d1b0*/  SHF.R.S32.HI R37, RZ, 0x1f, R20 ;  /* 0x0000001fff257819 */ /* 0x000fc60000011414 */
[----:B------:R1:W-:Y:S01]  /*3d1c0*/  STL.64 [R1+0x4578], R16 ;  /* 0x0045781001007387 */ /* 0x0003e20000100a00 */
[----:B0-----:R-:W-:Y:S02]  /*3d1d0*/  IADD3 R40, P4, R19, R2, RZ ;  /* 0x0000000213287210 */ /* 0x001fe40007f9e0ff */
[----:B-1----:R-:W-:-:S03]  /*3d1e0*/  IADD3 R48, P1, R20, R4, RZ ;  /* 0x0000000414307210 */ /* 0x002fc60007f3e0ff */
[----:B------:R-:W-:Y:S01]  /*3d1f0*/  IMAD.X R41, R64, 0x1, R13, P4 ;  /* 0x0000000140297824 */ /* 0x000fe200020e060d */
[----:B------:R-:W-:Y:S01]  /*3d200*/  IADD3 R16, P2, R20, R6, RZ ;  /* 0x0000000614107210 */ /* 0x000fe20007f5e0ff */
[----:B------:R-:W-:-:S03]  /*3d210*/  IMAD.X R49, R37, 0x1, R3, P1 ;  /* 0x0000000125317824 */ /* 0x000fc600008e0603 */
[----:B------:R0:W-:Y:S01]  /*3d220*/  STL.64 [R1+0x4570], R40 ;  /* 0x0045702801007387 */ /* 0x0001e20000100a00 */
[----:B------:R-:W-:-:S03]  /*3d230*/  IMAD.X R17, R37, 0x1, R5, P2 ;  /* 0x0000000125117824 */ /* 0x000fc600010e0605 */
[----:B------:R1:W-:Y:S01]  /*3d240*/  STL.64 [R1+0x4568], R48 ;  /* 0x0045683001007387 */ /* 0x0003e20000100a00 */
[----:B------:R-:W-:-:S03]  /*3d250*/  SHF.R.S32.HI R15, RZ, 0x1f, R21 ;  /* 0x0000001fff0f7819 */ /* 0x000fc60000011415 */
[----:B------:R1:W-:Y:S01]  /*3d260*/  STL.64 [R1+0x4560], R16 ;  /* 0x0045601001007387 */ /* 0x0003e20000100a00 */
[C---:B0-----:R-:W-:Y:S02]  /*3d270*/  IADD3 R40, P4, R20.reuse, R0, RZ ;  /* 0x0000000014287210 */ /* 0x041fe40007f9e0ff */
[----:B-1----:R-:W-:-:S03]  /*3d280*/  IADD3 R48, P1, R20, R2, RZ ;  /* 0x0000000214307210 */ /* 0x002fc60007f3e0ff */
[----:B------:R-:W-:Y:S01]  /*3d290*/  IMAD.X R41, R37, 0x1, R7, P4 ;  /* 0x0000000125297824 */ /* 0x000fe200020e0607 */
[----:B------:R-:W-:Y:S01]  /*3d2a0*/  IADD3 R16, P2, R21, R4, RZ ;  /* 0x0000000415107210 */ /* 0x000fe20007f5e0ff */
[----:B------:R-:W-:-:S03]  /*3d2b0*/  IMAD.X R49, R37, 0x1, R13, P1 ;  /* 0x0000000125317824 */ /* 0x000fc600008e060d */
[----:B------:R0:W-:Y:S01]  /*3d2c0*/  STL.64 [R1+0x4558], R40 ;  /* 0x0045582801007387 */ /* 0x0001e20000100a00 */
[----:B------:R-:W-:-:S03]  /*3d2d0*/  IMAD.X R17, R15, 0x1, R3, P2 ;  /* 0x000000010f117824 */ /* 0x000fc600010e0603 */
[----:B------:R1:W-:Y:S04]  /*3d2e0*/  STL.64 [R1+0x4550], R48 ;  /* 0x0045503001007387 */ /* 0x0003e80000100a00 */
[----:B------:R1:W-:Y:S01]  /*3d2f0*/  STL.64 [R1+0x4548], R16 ;  /* 0x0045481001007387 */ /* 0x0003e20000100a00 */
[C---:B0-----:R-:W-:Y:S02]  /*3d300*/  IADD3 R40, P4, R21.reuse, R6, RZ ;  /* 0x0000000615287210 */ /* 0x041fe40007f9e0ff */
[----:B-1----:R-:W-:-:S03]  /*3d310*/  IADD3 R48, P1, R21, R0, RZ ;  /* 0x0000000015307210 */ /* 0x002fc60007f3e0ff */
[----:B------:R-:W-:Y:S01]  /*3d320*/  IMAD.X R41, R15, 0x1, R5, P4 ;  /* 0x000000010f297824 */ /* 0x000fe200020e0605 */
[----:B------:R-:W-:Y:S01]  /*3d330*/  IADD3 R16, P2, R21, R2, RZ ;  /* 0x0000000215107210 */ /* 0x000fe20007f5e0ff */
[----:B------:R-:W-:-:S03]  /*3d340*/  IMAD.X R49, R15, 0x1, R7, P1 ;  /* 0x000000010f317824 */ /* 0x000fc600008e0607 */
[----:B------:R0:W-:Y:S01]  /*3d350*/  STL.64 [R1+0x4540], R40 ;  /* 0x0045402801007387 */ /* 0x0001e20000100a00 */
[C---:B------:R-:W-:Y:S01]  /*3d360*/  IADD3 R64, P1, R22.reuse, R6, RZ ;  /* 0x0000000616407210 */ /* 0x040fe20007f3e0ff */
[----:B------:R-:W-:Y:S01]  /*3d370*/  IMAD.X R17, R15, 0x1, R13, P2 ;  /* 0x000000010f117824 */ /* 0x000fe200010e060d */
[----:B------:R-:W-:Y:S01]  /*3d380*/  SHF.R.S32.HI R15, RZ, 0x1f, R22 ;  /* 0x0000001fff0f7819 */ /* 0x000fe20000011416 */
[----:B------:R-:W-:Y:S01]  /*3d390*/  IMAD.MOV.U32 R37, RZ, RZ, R65 ;  /* 0x000000ffff257224 */ /* 0x000fe200078e0041 */
[----:B0-----:R-:W-:-:S03]  /*3d3a0*/  IADD3 R40, P4, R22, R4, RZ ;  /* 0x0000000416287210 */ /* 0x001fc60007f9e0ff */
[C---:B------:R-:W-:Y:S01]  /*3d3b0*/  IMAD.X R65, R15.reuse, 0x1, R5, P1 ;  /* 0x000000010f417824 */ /* 0x040fe200008e0605 */
[----:B------:R0:W-:Y:S01]  /*3d3c0*/  STL.64 [R1+0x4538], R48 ;  /* 0x0045383001007387 */ /* 0x0001e20000100a00 */
[----:B------:R-:W-:Y:S01]  /*3d3d0*/  IMAD.X R41, R15, 0x1, R3, P4 ;  /* 0x000000010f297824 */ /* 0x000fe200020e0603 */
[----:B------:R-:W-:Y:S02]  /*3d3e0*/  SHF.R.S32.HI R36, RZ, 0x1f, R23 ;  /* 0x0000001fff247819 */ /* 0x000fe40000011417 */
[----:B0-----:R-:W3:Y:S04]  /*3d3f0*/  LDL.LU.64 R48, [R1+0x5880] ;  /* 0x0058800001307983 */ /* 0x001ee80000300a00 */
[----:B------:R0:W-:Y:S04]  /*3d400*/  STL.64 [R1+0x4530], R16 ;  /* 0x0045301001007387 */ /* 0x0001e80000100a00 */
[----:B------:R1:W-:Y:S04]  /*3d410*/  STL.64 [R1+0x4528], R40 ;  /* 0x0045282801007387 */ /* 0x0003e80000100a00 */
[----:B------:R2:W-:Y:S01]  /*3d420*/  STL.64 [R1+0x4520], R64 ;  /* 0x0045204001007387 */ /* 0x0005e20000100a00 */
[----:B0-----:R-:W-:-:S02]  /*3d430*/  IADD3 R16, P2, R22, R0, RZ ;  /* 0x0000000016107210 */ /* 0x001fc40007f5e0ff */
[----:B-1----:R-:W-:-:S03]  /*3d440*/  IADD3 R40, P4, R22, R2, RZ ;  /* 0x0000000216287210 */ /* 0x002fc60007f9e0ff */
[----:B------:R-:W-:Y:S01]  /*3d450*/  IMAD.X R17, R15, 0x1, R7, P2 ;  /* 0x000000010f117824 */ /* 0x000fe200010e0607 */
[----:B--2---:R-:W-:Y:S01]  /*3d460*/  IADD3 R64, P1, R23, R4, RZ ;  /* 0x0000000417407210 */ /* 0x004fe20007f3e0ff */
[----:B------:R-:W-:-:S03]  /*3d470*/  IMAD.X R41, R15, 0x1, R13, P4 ;  /* 0x000000010f297824 */ /* 0x000fc600020e060d */
[----:B------:R0:W-:Y:S01]  /*3d480*/  STL.64 [R1+0x4518], R16 ;  /* 0x0045181001007387 */ /* 0x0001e20000100a00 */
[----:B------:R-:W-:-:S03]  /*3d490*/  IMAD.X R65, R36, 0x1, R3, P1 ;  /* 0x0000000124417824 */ /* 0x000fc600008e0603 */
[----:B------:R-:W-:Y:S04]  /*3d4a0*/  STL.64 [R1+0x4510], R40 ;  /* 0x0045102801007387 */ /* 0x000fe80000100a00 */
[----:B------:R1:W-:Y:S01]  /*3d4b0*/  STL.64 [R1+0x4508], R64 ;  /* 0x0045084001007387 */ /* 0x0003e20000100a00 */
[C---:B0-----:R-:W-:Y:S01]  /*3d4c0*/  IADD3 R16, P2, R23.reuse, R6, RZ ;  /* 0x0000000617107210 */ /* 0x041fe20007f5e0ff */
[----:B-1----:R-:W-:Y:S01]  /*3d4d0*/  IMAD.MOV.U32 R65, RZ, RZ, R36 ;  /* 0x000000ffff417224 */ /* 0x002fe200078e0024 */
[----:B------:R-:W-:-:S03]  /*3d4e0*/  IADD3 R40, P4, R23, R0, RZ ;  /* 0x0000000017287210 */ /* 0x000fc60007f9e0ff */
[----:B------:R-:W-:Y:S01]  /*3d4f0*/  IMAD.X R17, R65, 0x1, R5, P2 ;  /* 0x0000000141117824 */ /* 0x000fe200010e0605 */
[----:B------:R-:W-:Y:S01]  /*3d500*/  IADD3 R64, P1, R23, R2, RZ ;  /* 0x0000000217407210 */ /* 0x000fe20007f3e0ff */
[----:B------:R-:W-:Y:S01]  /*3d510*/  IMAD.MOV.U32 R15, RZ, RZ, R37 ;  /* 0x000000ffff0f7224 */ /* 0x000fe200078e0025 */
[----:B------:R-:W-:Y:S02]  /*3d520*/  SHF.R.S32.HI R37, RZ, 0x1f, R153 ;  /* 0x0000001fff257819 */ /* 0x000fe40000011499 */
[----:B------:R0:W-:Y:S01]  /*3d530*/  STL.64 [R1+0x4500], R16 ;  /* 0x0045001001007387 */ /* 0x0001e20000100a00 */
[C---:B------:R-:W-:Y:S02]  /*3d540*/  IMAD.X R41, R65.reuse, 0x1, R7, P4 ;  /* 0x0000000141297824 */ /* 0x040fe400020e0607 */
[----:B------:R-:W-:Y:S01]  /*3d550*/  IMAD.X R65, R65, 0x1, R13, P1 ;  /* 0x0000000141417824 */ /* 0x000fe200008e060d */
[----:B0-----:R-:W-:Y:S02]  /*3d560*/  IADD3 R16, P2, R153, R4, RZ ;  /* 0x0000000499107210 */ /* 0x001fe40007f5e0ff */
[----:B------:R0:W-:Y:S03]  /*3d570*/  STL.64 [R1+0x44f8], R40 ;  /* 0x0044f82801007387 */ /* 0x0001e60000100a00 */
[----:B------:R-:W-:Y:S01]  /*3d580*/  IMAD.X R17, R37, 0x1, R3, P2 ;  /* 0x0000000125117824 */ /* 0x000fe200010e0603 */
[----:B------:R-:W-:Y:S01]  /*3d590*/  IADD3 R36, P4, R153, R6, RZ ;  /* 0x0000000699247210 */ /* 0x000fe20007f9e0ff */
[----:B0-----:R-:W2:Y:S04]  /*3d5a0*/  LDL.LU.64 R40, [R1+0x5878] ;  /* 0x0058780001287983 */ /* 0x001ea80000300a00 */
[----:B------:R-:W-:Y:S04]  /*3d5b0*/  STL.64 [R1+0x44f0], R64 ;  /* 0x0044f04001007387 */ /* 0x000fe80000100a00 */
[----:B------:R0:W-:Y:S02]  /*3d5c0*/  STL.64 [R1+0x44e8], R16 ;  /* 0x0044e81001007387 */ /* 0x0001e40000100a00 */
[----:B0-----:R-:W-:-:S04]  /*3d5d0*/  IMAD.MOV.U32 R17, RZ, RZ, R37 ;  /* 0x000000ffff117224 */ /* 0x001fc800078e0025 */
[----:B------:R-:W-:Y:S01]  /*3d5e0*/  IMAD.X R37, R17, 0x1, R5, P4 ;  /* 0x0000000111257824 */ /* 0x000fe200020e0605 */
[C---:B------:R-:W-:Y:S02]  /*3d5f0*/  IADD3 R64, P1, R153.reuse, R0, RZ ;  /* 0x0000000099407210 */ /* 0x040fe40007f3e0ff */
[----:B------:R-:W-:Y:S02]  /*3d600*/  IADD3 R16, P2, R153, R2, RZ ;  /* 0x0000000299107210 */ /* 0x000fe40007f5e0ff */
[----:B------:R0:W-:Y:S01]  /*3d610*/  STL.64 [R1+0x44e0], R36 ;  /* 0x0044e02401007387 */ /* 0x0001e20000100a00 */
[----:B------:R-:W-:Y:S01]  /*3d620*/  SHF.R.S32.HI R153, RZ, 0x1f, R154 ;  /* 0x0000001fff997819 */ /* 0x000fe2000001149a */
[C---:B------:R-:W-:Y:S02]  /*3d630*/  IMAD.X R65, R17.reuse, 0x1, R7, P1 ;  /* 0x0000000111417824 */ /* 0x040fe400008e0607 */
[----:B------:R-:W-:Y:S01]  /*3d640*/  IMAD.X R17, R17, 0x1, R13, P2 ;  /* 0x0000000111117824 */ /* 0x000fe200010e060d */
[----:B0-----:R-:W-:-:S02]  /*3d650*/  IADD3 R36, P4, R154, R4, RZ ;  /* 0x000000049a247210 */ /* 0x001fc40007f9e0ff */
[----:B------:R0:W-:Y:S03]  /*3d660*/  STL.64 [R1+0x44d8], R64 ;  /* 0x0044d84001007387 */ /* 0x0001e60000100a00 */
[----:B------:R-:W-:Y:S01]  /*3d670*/  IMAD.X R37, R153, 0x1, R3, P4 ;  /* 0x0000000199257824 */ /* 0x000fe200020e0603 */
[----:B------:R1:W-:Y:S04]  /*3d680*/  STL.64 [R1+0x44d0], R16 ;  /* 0x0044d01001007387 */ /* 0x0003e80000100a00 */
[----:B------:R4:W-:Y:S01]  /*3d690*/  STL.64 [R1+0x44c8], R36 ;  /* 0x0044c82401007387 */ /* 0x0009e20000100a00 */
[C---:B0-----:R-:W-:Y:S02]  /*3d6a0*/  IADD3 R64, P1, R154.reuse, R6, RZ ;  /* 0x000000069a407210 */ /* 0x041fe40007f3e0ff */
[----:B-1----:R-:W-:-:S02]  /*3d6b0*/  IADD3 R16, P2, R154, R0, RZ ;  /* 0x000000009a107210 */ /* 0x002fc40007f5e0ff */
[----:B----4-:R-:W-:Y:S01]  /*3d6c0*/  IADD3 R36, P4, R154, R2, RZ ;  /* 0x000000029a247210 */ /* 0x010fe20007f9e0ff */
[----:B------:R-:W-:Y:S02]  /*3d6d0*/  IMAD.MOV.U32 R154, RZ, RZ, R153 ;  /* 0x000000ffff9a7224 */ /* 0x000fe400078e0099 */
[----:B------:R-:W-:Y:S02]  /*3d6e0*/  IMAD.MOV.U32 R46, RZ, RZ, R93 ;  /* 0x000000ffff2e7224 */ /* 0x000fe400078e005d */
[C---:B------:R-:W-:Y:S02]  /*3d6f0*/  IMAD.X R65, R154.reuse, 0x1, R5, P1 ;  /* 0x000000019a417824 */ /* 0x040fe400008e0605 */
[----:B------:R-:W-:Y:S01]  /*3d700*/  IMAD.X R17, R154, 0x1, R7, P2 ;  /* 0x000000019a117824 */ /* 0x000fe200010e0607 */
[----:B------:R-:W-:Y:S02]  /*3d710*/  SHF.R.S32.HI R150, RZ, 0x1f, R46 ;  /* 0x0000001fff967819 */ /* 0x000fe4000001142e */
[----:B------:R0:W-:Y:S01]  /*3d720*/  STL.64 [R1+0x44c0], R64 ;  /* 0x0044c04001007387 */ /* 0x0001e20000100a00 */
[----:B------:R-:W-:Y:S01]  /*3d730*/  IMAD.MOV.U32 R47, RZ, RZ, R95 ;  /* 0x000000ffff2f7224 */ /* 0x000fe200078e005f */
[----:B------:R-:W-:-:S02]  /*3d740*/  SHF.R.S32.HI R153, RZ, 0x1f, R155 ;  /* 0x0000001fff997819 */ /* 0x000fc4000001149b */
[----:B------:R1:W-:Y:S01]  /*3d750*/  STL.64 [R1+0x44b8], R16 ;  /* 0x0044b81001007387 */ /* 0x0003e20000100a00 */
[----:B------:R-:W-:Y:S01]  /*3d760*/  IMAD.X R37, R154, 0x1, R13, P4 ;  /* 0x000000019a257824 */ /* 0x000fe200020e060d */
[----:B------:R-:W-:Y:S02]  /*3d770*/  SHF.R.S32.HI R148, RZ, 0x1f, R47 ;  /* 0x0000001fff947819 */ /* 0x000fe4000001142f */
[C---:B0-----:R-:W-:Y:S01]  /*3d780*/  IADD3 R64, P1, R155.reuse, R4, RZ ;  /* 0x000000049b407210 */ /* 0x041fe20007f3e0ff */
[----:B-1----:R-:W-:Y:S01]  /*3d790*/  IMAD.MOV.U32 R16, RZ, RZ, R46 ;  /* 0x000000ffff107224 */ /* 0x002fe200078e002e */
[----:B------:R-:W-:Y:S01]  /*3d7a0*/  IADD3 R46, P2, R155, R6, RZ ;  /* 0x000000069b2e7210 */ /* 0x000fe20007f5e0ff */
[----:B------:R-:W-:Y:S02]  /*3d7b0*/  IMAD.MOV.U32 R17, RZ, RZ, R15 ;  /* 0x000000ffff117224 */ /* 0x000fe400078e000f */
[----:B------:R-:W-:Y:S02]  /*3d7c0*/  IMAD.MOV.U32 R15, RZ, RZ, R47 ;  /* 0x000000ffff0f7224 */ /* 0x000fe400078e002f */
[----:B------:R-:W-:-:S02]  /*3d7d0*/  IMAD.X R65, R153, 0x1, R3, P1 ;  /* 0x0000000199417824 */ /* 0x000fc400008e0603 */
[----:B------:R-:W-:Y:S01]  /*3d7e0*/  IMAD.X R47, R153, 0x1, R5, P2 ;  /* 0x00000001992f7824 */ /* 0x000fe200010e0605 */
[----:B------:R0:W-:Y:S04]  /*3d7f0*/  STL.64 [R1+0x44b0], R36 ;  /* 0x0044b02401007387 */ /* 0x0001e80000100a00 */
[----:B------:R1:W-:Y:S04]  /*3d800*/  STL.64 [R1+0x44a8], R64 ;  /* 0x0044a84001007387 */ /* 0x0003e80000100a00 */
[----:B------:R4:W-:Y:S01]  /*3d810*/  STL.64 [R1+0x44a0], R46 ;  /* 0x0044a02e01007387 */ /* 0x0009e20000100a00 */
[----:B0-----:R-:W-:-:S02]  /*3d820*/  IADD3 R36, P4, R155, R0, RZ ;  /* 0x000000009b247210 */ /* 0x001fc40007f9e0ff */
[----:B-1----:R-:W-:Y:S02]  /*3d830*/  IADD3 R64, P1, R155, R2, RZ ;  /* 0x000000029b407210 */ /* 0x002fe40007f3e0ff */
[----:B------:R-:W-:Y:S02]  /*3d840*/  SHF.R.S32.HI R155, RZ, 0x1f, R156 ;  /* 0x0000001fff9b7819 */ /* 0x000fe4000001149c */
[C---:B----4-:R-:W-:Y:S01]  /*3d850*/  IADD3 R46, P2, R156.reuse, R4, RZ ;  /* 0x000000049c2e7210 */ /* 0x050fe20007f5e0ff */
[C---:B------:R-:W-:Y:S02]  /*3d860*/  IMAD.X R37, R153.reuse, 0x1, R7, P4 ;  /* 0x0000000199257824 */ /* 0x040fe400020e0607 */
[----:B------:R-:W-:Y:S02]  /*3d870*/  IMAD.X R65, R153, 0x1, R13, P1 ;  /* 0x0000000199417824 */ /* 0x000fe400008e060d */
[----:B------:R-:W-:Y:S01]  /*3d880*/  IMAD.X R47, R155, 0x1, R3, P2 ;  /* 0x000000019b2f7824 */ /* 0x000fe200010e0603 */
[----:B------:R0:W-:Y:S04]  /*3d890*/  STL.64 [R1+0x4498], R36 ;  /* 0x0044982401007387 */ /* 0x0001e80000100a00 */
[----:B------:R1:W-:Y:S04]  /*3d8a0*/  STL.64 [R1+0x4490], R64 ;  /* 0x0044904001007387 */ /* 0x0003e80000100a00 */
[----:B------:R4:W-:Y:S01]  /*3d8b0*/  STL.64 [R1+0x4488], R46 ;  /* 0x0044882e01007387 */ /* 0x0009e20000100a00 */
[----:B0-----:R-:W-:-:S02]  /*3d8c0*/  IADD3 R36, P4, R156, R6, RZ ;  /* 0x000000069c247210 */ /* 0x001fc40007f9e0ff */
[----:B-1----:R-:W-:-:S03]  /*3d8d0*/  IADD3 R64, P1, R156, R0, RZ ;  /* 0x000000009c407210 */ /* 0x002fc60007f3e0ff */
[C---:B------:R-:W-:Y:S01]  /*3d8e0*/  IMAD.X R37, R155.reuse, 0x1, R5, P4 ;  /* 0x000000019b257824 */ /* 0x040fe200020e0605 */
[----:B----4-:R-:W-:Y:S01]  /*3d8f0*/  IADD3 R46, P2, R156, R2, RZ ;  /* 0x000000029c2e7210 */ /* 0x010fe20007f5e0ff */
[----:B------:R-:W-:Y:S02]  /*3d900*/  IMAD.MOV.U32 R153, RZ, RZ, R17 ;  /* 0x000000ffff997224 */ /* 0x000fe400078e0011 */
[----:B------:R-:W-:Y:S02]  /*3d910*/  IMAD.X R65, R155, 0x1, R7, P1 ;  /* 0x000000019b417824 */ /* 0x000fe400008e0607 */
[----:B------:R-:W-:Y:S01]  /*3d920*/  IMAD.MOV.U32 R17, RZ, RZ, R32 ;  /* 0x000000ffff117224 */ /* 0x000fe200078e0020 */
[----:B------:R-:W-:Y:S01]  /*3d930*/  IADD3 R32, P4, R157, R4, RZ ;  /* 0x000000049d207210 */ /* 0x000fe20007f9e0ff */
[----:B------:R-:W-:Y:S01]  /*3d940*/  IMAD.X R47, R155, 0x1, R13, P2 ;  /* 0x000000019b2f7824 */ /* 0x000fe200010e060d */
[----:B------:R-:W-:Y:S01]  /*3d950*/  SHF.R.S32.HI R155, RZ, 0x1f, R157 ;  /* 0x0000001fff9b7819 */ /* 0x000fe2000001149d */
[----:B------:R0:W-:Y:S01]  /*3d960*/  STL.64 [R1+0x4480], R36 ;  /* 0x0044802401007387 */ /* 0x0001e20000100a00 */
[----:B------:R-:W-:-:S03]  /*3d970*/  IMAD.MOV.U32 R154, RZ, RZ, R33 ;  /* 0x000000ffff9a7224 */ /* 0x000fc600078e0021 */
[----:B------:R-:W-:Y:S01]  /*3d980*/  IMAD.X R33, R155, 0x1, R3, P4 ;  /* 0x000000019b217824 */ /* 0x000fe200020e0603 */
[----:B0-----:R-:W4:Y:S04]  /*3d990*/  LDL.LU.64 R36, [R1+0x5870] ;  /* 0x0058700001247983 */ /* 0x001f280000300a00 */
[----:B------:R0:W-:Y:S04]  /*3d9a0*/  STL.64 [R1+0x4478], R64 ;  /* 0x0044784001007387 */ /* 0x0001e80000100a00 */
[----:B------:R1:W-:Y:S01]  /*3d9b0*/  STL.64 [R1+0x4470], R46 ;  /* 0x0044702e01007387 */ /* 0x0003e20000100a00 */
[----:B0-----:R-:W-:-:S02]  /*3d9c0*/  IADD3 R64, P1, R157, R6, RZ ;  /* 0x000000069d407210 */ /* 0x001fc40007f3e0ff */
[----:B-1----:R-:W-:-:S03]  /*3d9d0*/  IADD3 R46, P2, R157, R0, RZ ;  /* 0x000000009d2e7210 */ /* 0x002fc60007f5e0ff */
[C---:B------:R-:W-:Y:S01]  /*3d9e0*/  IMAD.X R65, R155.reuse, 0x1, R5, P1 ;  /* 0x000000019b417824 */ /* 0x040fe200008e0605 */
[----:B------:R0:W-:Y:S01]  /*3d9f0*/  STL.64 [R1+0x4468], R32 ;  /* 0x0044682001007387 */ /* 0x0001e20000100a00 */
[----:B------:R-:W-:-:S03]  /*3da00*/  IMAD.X R47, R155, 0x1, R7, P2 ;  /* 0x000000019b2f7824 */ /* 0x000fc600010e0607 */
[----:B------:R1:W-:Y:S01]  /*3da10*/  STL.64 [R1+0x4460], R64 ;  /* 0x0044604001007387 */ /* 0x0003e20000100a00 */
[----:B------:R-:W-:-:S03]  /*3da20*/  IMAD.MOV.U32 R24, RZ, RZ, R97 ;  /* 0x000000ffff187224 */ /* 0x000fc600078e0061 */
[----:B------:R1:W-:Y:S01]  /*3da30*/  STL.64 [R1+0x4458], R46 ;  /* 0x0044582e01007387 */ /* 0x0003e20000100a00 */
[----:B0-----:R-:W-:Y:S02]  /*3da40*/  IADD3 R32, P4, R157, R2, RZ ;  /* 0x000000029d207210 */ /* 0x001fe40007f9e0ff */
[----:B-1----:R-:W-:-:S03]  /*3da50*/  IADD3 R64, P1, R158, R4, RZ ;  /* 0x000000049e407210 */ /* 0x002fc60007f3e0ff */
[----:B------:R-:W-:Y:S01]  /*3da60*/  IMAD.X R33, R155, 0x1, R13, P4 ;  /* 0x000000019b217824 */ /* 0x000fe200020e060d */
[----:B------:R-:W-:Y:S01]  /*3da70*/  SHF.R.S32.HI R47, RZ, 0x1f, R158 ;  /* 0x0000001fff2f7819 */ /* 0x000fe2000001149e */
[----:B------:R-:W-:Y:S01]  /*3da80*/  IMAD.MOV.U32 R157, RZ, RZ, R154 ;  /* 0x000000ffff9d7224 */ /* 0x000fe200078e009a */
[----:B------:R-:W-:Y:S02]  /*3da90*/  SHF.R.S32.HI R28, RZ, 0x1f, R66 ;  /* 0x0000001fff1c7819 */ /* 0x000fe40000011442 */
[----:B------:R0:W-:Y:S01]  /*3daa0*/  STL.64 [R1+0x4450], R32 ;  /* 0x0044502001007387 */ /* 0x0001e20000100a00 */
[--C-:B------:R-:W-:Y:S01]  /*3dab0*/  SHF.R.S32.HI R66, RZ, 0x1f, R24.reuse ;  /* 0x0000001fff427819 */ /* 0x100fe20000011418 */
[----:B------:R-:W-:Y:S01]  /*3dac0*/  IMAD.X R65, R47, 0x1, R3, P1 ;  /* 0x000000012f417824 */ /* 0x000fe200008e0603 */
[C---:B------:R-:W-:Y:S01]  /*3dad0*/  IADD3 R46, P2, R158.reuse, R6, RZ ;  /* 0x000000069e2e7210 */ /* 0x040fe20007f5e0ff */
[----:B------:R-:W-:Y:S01]  /*3dae0*/  IMAD.MOV.U32 R154, RZ, RZ, R24 ;  /* 0x000000ffff9a7224 */ /* 0x000fe200078e0018 */
[----:B------:R-:W-:-:S02]  /*3daf0*/  IADD3 R24, P1, R158, R2, RZ ;  /* 0x000000029e187210 */ /* 0x000fc40007f3e0ff */
[----:B0-----:R-:W-:Y:S01]  /*3db00*/  IADD3 R32, P4, R158, R0, RZ ;  /* 0x000000009e207210 */ /* 0x001fe20007f9e0ff */
[----:B------:R-:W-:Y:S01]  /*3db10*/  IMAD.MOV.U32 R158, RZ, RZ, R47 ;  /* 0x000000ffff9e7224 */ /* 0x000fe200078e002f */
[----:B------:R0:W-:Y:S01]  /*3db20*/  STL.64 [R1+0x4448], R64 ;  /* 0x0044484001007387 */ /* 0x0001e20000100a00 */
[----:B------:R-:W-:Y:S02]  /*3db30*/  IMAD.MOV.U32 R25, RZ, RZ, R77 ;  /* 0x000000ffff197224 */ /* 0x000fe400078e004d */
[C---:B------:R-:W-:Y:S02]  /*3db40*/  IMAD.X R47, R158.reuse, 0x1, R5, P2 ;  /* 0x000000019e2f7824 */ /* 0x040fe400010e0605 */
[C---:B------:R-:W-:Y:S02]  /*3db50*/  IMAD.X R33, R158.reuse, 0x1, R7, P4 ;  /* 0x000000019e217824 */ /* 0x040fe400020e0607 */
[----:B------:R-:W-:Y:S02]  /*3db60*/  IMAD.MOV.U32 R155, RZ, RZ, R153 ;  /* 0x000000ffff9b7224 */ /* 0x000fe400078e0099 */
[----:B------:R-:W-:Y:S01]  /*3db70*/  IMAD.MOV.U32 R153, RZ, RZ, R25 ;  /* 0x000000ffff997224 */ /* 0x000fe200078e0019 */
[----:B0-----:R-:W4:Y:S01]  /*3db80*/  LDL.LU.64 R64, [R1+0x5868] ;  /* 0x0058680001407983 */ /* 0x001f220000300a00 */
[----:B------:R-:W-:-:S03]  /*3db90*/  IMAD.X R25, R158, 0x1, R13, P1 ;  /* 0x000000019e197824 */ /* 0x000fc600008e060d */
[----:B------:R0:W-:Y:S04]  /*3dba0*/  STL.64 [R1+0x4440], R46 ;  /* 0x0044402e01007387 */ /* 0x0001e80000100a00 */
[----:B------:R1:W-:Y:S01]  /*3dbb0*/  STL.64 [R1+0x4438], R32 ;  /* 0x0044382001007387 */ /* 0x0003e20000100a00 */
[C---:B0-----:R-:W-:Y:S02]  /*3dbc0*/  IADD3 R46, P2, R159.reuse, R4, RZ ;  /* 0x000000049f2e7210 */ /* 0x041fe40007f5e0ff */
[----:B-1----:R-:W-:Y:S01]  /*3dbd0*/  SHF.R.S32.HI R33, RZ, 0x1f, R159 ;  /* 0x0000001fff217819 */ /* 0x002fe2000001149f */
[----:B------:R0:W-:Y:S01]  /*3dbe0*/  STL.64 [R1+0x4430], R24 ;  /* 0x0044301801007387 */ /* 0x0001e20000100a00 */
[----:B------:R-:W-:-:S03]  /*3dbf0*/  IADD3 R32, P4, R159, R6, RZ ;  /* 0x000000069f207210 */ /* 0x000fc60007f9e0ff */
[----:B------:R-:W-:Y:S01]  /*3dc00*/  IMAD.X R47, R33, 0x1, R3, P2 ;  /* 0x00000001212f7824 */ /* 0x000fe200010e0603 */
[C---:B------:R-:W-:Y:S02]  /*3dc10*/  IADD3 R158, P2, R159.reuse, R2, RZ ;  /* 0x000000029f9e7210 */ /* 0x040fe40007f5e0ff */
[----:B0-----:R-:W-:Y:S01]  /*3dc20*/  IADD3 R24, P1, R159, R0, RZ ;  /* 0x000000009f187210 */ /* 0x001fe20007f3e0ff */
[----:B------:R-:W-:Y:S01]  /*3dc30*/  IMAD.MOV.U32 R159, RZ, RZ, R33 ;  /* 0x000000ffff9f7224 */ /* 0x000fe200078e0021 */
[----:B------:R0:W-:Y:S03]  /*3dc40*/  STL.64 [R1+0x4428], R46 ;  /* 0x0044282e01007387 */ /* 0x0001e60000100a00 */
[C---:B------:R-:W-:Y:S02]  /*3dc50*/  IMAD.X R33, R159.reuse, 0x1, R5, P4 ;  /* 0x000000019f217824 */ /* 0x040fe400020e0605 */
[C---:B------:R-:W-:Y:S01]  /*3dc60*/  IMAD.X R25, R159.reuse, 0x1, R7, P1 ;  /* 0x000000019f197824 */ /* 0x040fe200008e0607 */
[----:B0-----:R-:W4:Y:S04]  /*3dc70*/  LDL.LU.64 R46, [R1+0x5860] ;  /* 0x00586000012e7983 */ /* 0x001f280000300a00 */
        /* <DEDUP_REMOVED lines=9> */
[----:B0-----:R-:W-:Y:S02]  /*3dd10*/  IMAD.MOV.U32 R158, RZ, RZ, R155 ;  /* 0x000000ffff9e7224 */ /* 0x001fe400078e009b */
[----:B------:R-:W-:Y:S02]  /*3dd20*/  IMAD.MOV.U32 R155, RZ, RZ, R153 ;  /* 0x000000ffff9b7224 */ /* 0x000fe400078e0099 */
[----:B-1----:R-:W-:-:S04]  /*3dd30*/  IMAD.MOV.U32 R33, RZ, RZ, R25 ;  /* 0x000000ffff217224 */ /* 0x002fc800078e0019 */
[----:B------:R-:W-:Y:S02]  /*3dd40*/  IMAD.X R25, R33, 0x1, R5, P1 ;  /* 0x0000000121197824 */ /* 0x000fe400008e0605 */
[----:B------:R-:W-:Y:S01]  /*3dd50*/  IMAD.MOV.U32 R153, RZ, RZ, R66 ;  /* 0x000000ffff997224 */ /* 0x000fe200078e0042 */
[C---:B------:R-:W-:Y:S01]  /*3dd60*/  IADD3 R66, P2, R160.reuse, R0, RZ ;  /* 0x00000000a0427210 */ /* 0x040fe20007f5e0ff */
[----:B------:R-:W-:Y:S01]  /*3dd70*/  IMAD.MOV.U32 R159, RZ, RZ, R157 ;  /* 0x000000ffff9f7224 */ /* 0x000fe200078e009d */
[----:B------:R-:W-:Y:S01]  /*3dd80*/  IADD3 R32, P4, R160, R2, RZ ;  /* 0x00000002a0207210 */ /* 0x000fe20007f9e0ff */
[----:B------:R0:W-:Y:S01]  /*3dd90*/  STL.64 [R1+0x4400], R24 ;  /* 0x0044001801007387 */ /* 0x0001e20000100a00 */
[----:B------:R-:W-:Y:S01]  /*3dda0*/  IMAD.MOV.U32 R157, RZ, RZ, R154 ;  /* 0x000000ffff9d7224 */ /* 0x000fe200078e009a */
[----:B------:R-:W-:Y:S01]  /*3ddb0*/  SHF.R.S32.HI R160, RZ, 0x1f, R161 ;  /* 0x0000001fffa07819 */ /* 0x000fe200000114a1 */
[----:B------:R-:W-:Y:S02]  /*3ddc0*/  IMAD.MOV.U32 R154, RZ, RZ, R16 ;  /* 0x000000ffff9a7224 */ /* 0x000fe400078e0010 */
[----:B------:R-:W-:-:S02]  /*3ddd0*/  IMAD.MOV.U32 R16, RZ, RZ, R67 ;  /* 0x000000ffff107224 */ /* 0x000fc400078e0043 */
[----:B------:R-:W-:Y:S01]  /*3dde0*/  IMAD.X R67, R33, 0x1, R7, P2 ;  /* 0x0000000121437824 */ /* 0x000fe200010e0607 */
[----:B0-----:R-:W-:Y:S01]  /*3ddf0*/  IADD3 R24, P1, R161, R4, RZ ;  /* 0x00000004a1187210 */ /* 0x001fe20007f3e0ff */
[----:B------:R-:W-:-:S03]  /*3de00*/  IMAD.X R33, R33, 0x1, R13, P4 ;  /* 0x0000000121217824 */ /* 0x000fc600020e060d */
[----:B------:R0:W-:Y:S01]  /*3de10*/  STL.64 [R1+0x43f8], R66 ;  /* 0x0043f84201007387 */ /* 0x0001e20000100a00 */
[----:B------:R-:W-:-:S03]  /*3de20*/  IMAD.X R25, R160, 0x1, R3, P1 ;  /* 0x00000001a0197824 */ /* 0x000fc600008e0603 */
[----:B------:R1:W-:Y:S04]  /*3de30*/  STL.64 [R1+0x43f0], R32 ;  /* 0x0043f02001007387 */ /* 0x0003e80000100a00 */
[----:B------:R3:W-:Y:S01]  /*3de40*/  STL.64 [R1+0x43e8], R24 ;  /* 0x0043e81801007387 */ /* 0x0007e20000100a00 */
[C---:B0-----:R-:W-:Y:S02]  /*3de50*/  IADD3 R66, P2, R161.reuse, R6, RZ ;  /* 0x00000006a1427210 */ /* 0x041fe40007f5e0ff */
[----:B-1----:R-:W-:Y:S01]  /*3de60*/  IADD3 R32, P4, R161, R0, RZ ;  /* 0x00000000a1207210 */ /* 0x002fe20007f9e0ff */
[----:B---3--:R-:W-:-:S04]  /*3de70*/  IMAD.MOV.U32 R25, RZ, RZ, R160 ;  /* 0x000000ffff197224 */ /* 0x008fc800078e00a0 */
[C---:B------:R-:W-:Y:S02]  /*3de80*/  IMAD.X R67, R25.reuse, 0x1, R5, P2 ;  /* 0x0000000119437824 */ /* 0x040fe400010e0605 */
[----:B------:R-:W-:Y:S01]  /*3de90*/  IMAD.X R33, R25, 0x1, R7, P4 ;  /* 0x0000000119217824 */ /* 0x000fe200020e0607 */
[----:B------:R-:W-:Y:S02]  /*3dea0*/  IADD3 R24, P1, R161, R2, RZ ;  /* 0x00000002a1187210 */ /* 0x000fe40007f3e0ff */
[----:B------:R0:W-:Y:S01]  /*3deb0*/  STL.64 [R1+0x43e0], R66 ;  /* 0x0043e04201007387 */ /* 0x0001e20000100a00 */
[----:B------:R-:W-:Y:S02]  /*3dec0*/  IADD3 R160, P2, R162, R4, RZ ;  /* 0x00000004a2a07210 */ /* 0x000fe40007f5e0ff */
[----:B------:R-:W-:Y:S01]  /*3ded0*/  IMAD.X R25, R25, 0x1, R13, P1 ;  /* 0x0000000119197824 */ /* 0x000fe200008e060d */
[----:B0-----:R-:W3:Y:S04]  /*3dee0*/  LDL.LU.64 R66, [R1+0x5858] ;  /* 0x0058580001427983 */ /* 0x001ee80000300a00 */
[----:B------:R0:W-:Y:S02]  /*3def0*/  STL.64 [R1+0x43d8], R32 ;  /* 0x0043d82001007387 */ /* 0x0001e40000100a00 */
[----:B0-----:R-:W-:-:S02]  /*3df00*/  SHF.R.S32.HI R33, RZ, 0x1f, R162 ;  /* 0x0000001fff217819 */ /* 0x001fc400000114a2 */
        /* <DEDUP_REMOVED lines=10> */
[----:B------:R0:W-:Y:S04]  /*3dfb0*/  STL.64 [R1+0x43c0], R32 ;  /* 0x0043c02001007387 */ /* 0x0001e80000100a00 */
[----:B------:R-:W-:Y:S04]  /*3dfc0*/  STL.64 [R1+0x43b8], R24 ;  /* 0x0043b81801007387 */ /* 0x000fe80000100a00 */
[----:B------:R1:W-:Y:S01]  /*3dfd0*/  STL.64 [R1+0x43b0], R160 ;  /* 0x0043b0a001007387 */ /* 0x0003e20000100a00 */
[----:B0-----:R-:W-:-:S02]  /*3dfe0*/  IADD3 R32, P4, R163, R4, RZ ;  /* 0x00000004a3207210 */ /* 0x001fc40007f9e0ff */
[----:B-1----:R-:W-:Y:S01]  /*3dff0*/  SHF.R.S32.HI R161, RZ, 0x1f, R163 ;  /* 0x0000001fffa17819 */ /* 0x002fe200000114a3 */
[----:B------:R-:W-:Y:S02]  /*3e000*/  IMAD.MOV.U32 R160, RZ, RZ, R159 ;  /* 0x000000ffffa07224 */ /* 0x000fe400078e009f */
[----:B------:R-:W-:Y:S02]  /*3e010*/  IMAD.MOV.U32 R159, RZ, RZ, R158 ;  /* 0x000000ffff9f7224 */ /* 0x000fe400078e009e */
[----:B------:R-:W-:Y:S02]  /*3e020*/  IMAD.X R33, R161, 0x1, R3, P4 ;  /* 0x00000001a1217824 */ /* 0x000fe400020e0603 */
[----:B------:R-:W-:Y:S02]  /*3e030*/  IMAD.MOV.U32 R158, RZ, RZ, R157 ;  /* 0x000000ffff9e7224 */ /* 0x000fe400078e009d */
[----:B------:R-:W-:Y:S02]  /*3e040*/  IMAD.MOV.U32 R157, RZ, RZ, R155 ;  /* 0x000000ffff9d7224 */ /* 0x000fe400078e009b */
[----:B------:R-:W-:Y:S01]  /*3e050*/  IMAD.MOV.U32 R155, RZ, RZ, R154 ;  /* 0x000000ffff9b7224 */ /* 0x000fe200078e009a */
[----:B------:R-:W-:Y:S01]  /*3e060*/  IADD3 R24, P1, R163, R6, RZ ;  /* 0x00000006a3187210 */ /* 0x000fe20007f3e0ff */
[----:B------:R-:W-:Y:S01]  /*3e070*/  IMAD.MOV.U32 R154, RZ, RZ, R153 ;  /* 0x000000ffff9a7224 */ /* 0x000fe200078e0099 */
[----:B------:R0:W-:Y:S01]  /*3e080*/  STL.64 [R1+0x43a8], R32 ;  /* 0x0043a82001007387 */ /* 0x0001e20000100a00 */
[----:B------:R-:W-:-:S02]  /*3e090*/  IMAD.MOV.U32 R153, RZ, RZ, R16 ;  /* 0x000000ffff997224 */ /* 0x000fc400078e0010 */
[----:B------:R-:W-:Y:S02]  /*3e0a0*/  IMAD.MOV.U32 R16, RZ, RZ, R15 ;  /* 0x000000ffff107224 */ /* 0x000fe400078e000f */
[----:B------:R-:W-:Y:S01]  /*3e0b0*/  IMAD.MOV.U32 R15, RZ, RZ, R34 ;  /* 0x000000ffff0f7224 */ /* 0x000fe200078e0022 */
[C---:B------:R-:W-:Y:S01]  /*3e0c0*/  IADD3 R34, P2, R163.reuse, R0, RZ ;  /* 0x00000000a3227210 */ /* 0x040fe20007f5e0ff */
[----:B0-----:R-:W-:Y:S01]  /*3e0d0*/  IMAD.MOV.U32 R33, RZ, RZ, R161 ;  /* 0x000000ffff217224 */ /* 0x001fe200078e00a1 */
[----:B------:R-:W-:-:S03]  /*3e0e0*/  IADD3 R32, P4, R163, R2, RZ ;  /* 0x00000002a3207210 */ /* 0x000fc60007f9e0ff */
[C---:B------:R-:W-:Y:S01]  /*3e0f0*/  IMAD.X R25, R33.reuse, 0x1, R5, P1 ;  /* 0x0000000121197824 */ /* 0x040fe200008e0605 */
[----:B------:R0:W-:Y:S01]  /*3e100*/  STL [R1+0x4398], R34 ;  /* 0x0043982201007387 */ /* 0x0001e20000100800 */
[----:B------:R-:W-:Y:S02]  /*3e110*/  IMAD.MOV.U32 R162, RZ, RZ, R34 ;  /* 0x000000ffffa27224 */ /* 0x000fe400078e0022 */
[----:B------:R-:W-:Y:S01]  /*3e120*/  IMAD.MOV.U32 R163, RZ, RZ, R35 ;  /* 0x000000ffffa37224 */ /* 0x000fe200078e0023 */
[----:B------:R-:W-:Y:S01]  /*3e130*/  SHF.R.S32.HI R161, RZ, 0x1f, R164 ;  /* 0x0000001fffa17819 */ /* 0x000fe200000114a4 */
[C---:B------:R-:W-:Y:S01]  /*3e140*/  IMAD.X R163, R33.reuse, 0x1, R7, P2 ;  /* 0x0000000121a37824 */ /* 0x040fe200010e0607 */
[----:B0-----:R-:W3:Y:S04]  /*3e150*/  LDL.LU.64 R34, [R1+0x5850] ;  /* 0x0058500001227983 */ /* 0x001ee80000300a00 */
[----:B------:R0:W-:Y:S01]  /*3e160*/  STL.64 [R1+0x43a0], R24 ;  /* 0x0043a01801007387 */ /* 0x0001e20000100a00 */
[----:B------:R-:W-:Y:S01]  /*3e170*/  IMAD.X R33, R33, 0x1, R13, P4 ;  /* 0x0000000121217824 */ /* 0x000fe200020e060d */
[----:B------:R-:W-:-:S02]  /*3e180*/  IADD3 R162, P2, R164, R6, RZ ;  /* 0x00000006a4a27210 */ /* 0x000fc40007f5e0ff */
[----:B------:R1:W-:Y:S01]  /*3e190*/  STL [R1+0x439c], R163 ;  /* 0x00439ca301007387 */ /* 0x0003e20000100800 */
[----:B0-----:R-:W-:-:S03]  /*3e1a0*/  IADD3 R24, P1, R164, R4, RZ ;  /* 0x00000004a4187210 */ /* 0x001fc60007f3e0ff */
[----:B------:R0:W-:Y:S02]  /*3e1b0*/  STL.64 [R1+0x4390], R32 ;  /* 0x0043902001007387 */ /* 0x0001e40000100a00 */
[C---:B------:R-:W-:Y:S02]  /*3e1c0*/  IMAD.X R25, R161.reuse, 0x1, R3, P1 ;  /* 0x00000001a1197824 */ /* 0x040fe400008e0603 */
[----:B-1----:R-:W-:-:S03]  /*3e1d0*/  IMAD.X R163, R161, 0x1, R5, P2 ;  /* 0x00000001a1a37824 */ /* 0x002fc600010e0605 */
[----:B------:R1:W-:Y:S01]  /*3e1e0*/  STL.64 [R1+0x4388], R24 ;  /* 0x0043881801007387 */ /* 0x0003e20000100a00 */
[----:B0-----:R-:W-:-:S03]  /*3e1f0*/  IADD3 R32, P4, R164, R0, RZ ;  /* 0x00000000a4207210 */ /* 0x001fc60007f9e0ff */
[----:B------:R0:W-:Y:S01]  /*3e200*/  STL.64 [R1+0x4380], R162 ;  /* 0x004380a201007387 */ /* 0x0001e20000100a00 */
[----:B-1----:R-:W-:Y:S01]  /*3e210*/  IADD3 R24, P1, R164, R2, RZ ;  /* 0x00000002a4187210 */ /* 0x002fe20007f3e0ff */
[----:B------:R-:W-:Y:S01]  /*3e220*/  IMAD.X R33, R161, 0x1, R7, P4 ;  /* 0x00000001a1217824 */ /* 0x000fe200020e0607 */
[----:B0-----:R-:W-:-:S03]  /*3e230*/  IADD3 R162, P2, R165, R4, RZ ;  /* 0x00000004a5a27210 */ /* 0x001fc60007f5e0ff */
[----:B------:R-:W-:Y:S01]  /*3e240*/  IMAD.X R25, R161, 0x1, R13, P1 ;  /* 0x00000001a1197824 */ /* 0x000fe200008e060d */
[----:B------:R-:W-:Y:S01]  /*3e250*/  SHF.R.S32.HI R161, RZ, 0x1f, R165 ;  /* 0x0000001fffa17819 */ /* 0x000fe200000114a5 */
[----:B------:R0:W-:Y:S04]  /*3e260*/  STL.64 [R1+0x4378], R32 ;  /* 0x0043782001007387 */ /* 0x0001e80000100a00 */
[----:B------:R-:W-:Y:S01]  /*3e270*/  IMAD.X R163, R161, 0x1, R3, P2 ;  /* 0x00000001a1a37824 */ /* 0x000fe200010e0603 */
        /* <DEDUP_REMOVED lines=8> */
[----:B------:R-:W-:Y:S01]  /*3e300*/  IMAD.X R163, R161, 0x1, R13, P2 ;  /* 0x00000001a1a37824 */ /* 0x000fe200010e060d */
[----:B------:R-:W-:Y:S02]  /*3e310*/  IADD3 R164, P4, R166, R4, RZ ;  /* 0x00000004a6a47210 */ /* 0x000fe40007f9e0ff */
[----:B0-----:R-:W2:Y:S04]  /*3e320*/  LDL.LU.64 R32, [R1+0x5848] ;  /* 0x0058480001207983 */ /* 0x001ea80000300a00 */
[----:B------:R-:W-:Y:S04]  /*3e330*/  STL.64 [R1+0x4358], R24 ;  /* 0x0043581801007387 */ /* 0x000fe80000100a00 */
[----:B------:R0:W-:Y:S02]  /*3e340*/  STL.64 [R1+0x4350], R162 ;  /* 0x004350a201007387 */ /* 0x0001e40000100a00 */
[----:B0-----:R-:W-:Y:S01]  /*3e350*/  SHF.R.S32.HI R163, RZ, 0x1f, R166 ;  /* 0x0000001fffa37819 */ /* 0x001fe200000114a6 */
[----:B------:R-:W-:-:S02]  /*3e360*/  IMAD.MOV.U32 R162, RZ, RZ, R160 ;  /* 0x000000ffffa27224 */ /* 0x000fc400078e00a0 */
[----:B------:R-:W-:Y:S02]  /*3e370*/  IMAD.MOV.U32 R160, RZ, RZ, R158 ;  /* 0x000000ffffa07224 */ /* 0x000fe400078e009e */
[----:B------:R-:W-:Y:S02]  /*3e380*/  IMAD.X R165, R163, 0x1, R3, P4 ;  /* 0x00000001a3a57824 */ /* 0x000fe400020e0603 */
[----:B------:R-:W-:Y:S02]  /*3e390*/  IMAD.MOV.U32 R158, RZ, RZ, R155 ;  /* 0x000000ffff9e7224 */ /* 0x000fe400078e009b */
[----:B------:R-:W-:Y:S01]  /*3e3a0*/  IMAD.MOV.U32 R155, RZ, RZ, R153 ;  /* 0x000000ffff9b7224 */ /* 0x000fe200078e0099 */
[----:B------:R0:W-:Y:S01]  /*3e3b0*/  STL.64 [R1+0x4348], R164 ;  /* 0x004348a401007387 */ /* 0x0001e20000100a00 */
[----:B------:R-:W-:Y:S01]  /*3e3c0*/  IMAD.MOV.U32 R153, RZ, RZ, R26 ;  /* 0x000000ffff997224 */ /* 0x000fe200078e001a */
[C---:B------:R-:W-:Y:S02]  /*3e3d0*/  IADD3 R24, P1, R166.reuse, R6, RZ ;  /* 0x00000006a6187210 */ /* 0x040fe40007f3e0ff */
[----:B------:R-:W-:Y:S01]  /*3e3e0*/  IADD3 R26, P2, R166, R0, RZ ;  /* 0x00000000a61a7210 */ /* 0x000fe20007f5e0ff */
[----:B------:R-:W-:-:S02]  /*3e3f0*/  IMAD.MOV.U32 R27, RZ, RZ, R99 ;  /* 0x000000ffff1b7224 */ /* 0x000fc400078e0063 */
[----:B------:R-:W-:Y:S01]  /*3e400*/  IMAD.MOV.U32 R161, RZ, RZ, R159 ;  /* 0x000000ffffa17224 */ /* 0x000fe200078e009f */
[----:B0-----:R-:W-:Y:S01]  /*3e410*/  IADD3 R164, P4, R166, R2, RZ ;  /* 0x00000002a6a47210 */ /* 0x001fe20007f9e0ff */
[----:B------:R-:W-:Y:S02]  /*3e420*/  IMAD.MOV.U32 R166, RZ, RZ, R163 ;  /* 0x000000ffffa67224 */ /* 0x000fe400078e00a3 */
[----:B------:R-:W-:Y:S02]  /*3e430*/  IMAD.MOV.U32 R159, RZ, RZ, R157 ;  /* 0x000000ffff9f7224 */ /* 0x000fe400078e009d */
[C---:B------:R-:W-:Y:S02]  /*3e440*/  IMAD.X R25, R166.reuse, 0x1, R5, P1 ;  /* 0x00000001a6197824 */ /* 0x040fe400008e0605 */
[----:B------:R-:W-:Y:S01]  /*3e450*/  IMAD.MOV.U32 R157, RZ, RZ, R154 ;  /* 0x000000ffff9d7224 */ /* 0x000fe200078e009a */
[--C-:B------:R-:W-:Y:S01]  /*3e460*/  SHF.R.S32.HI R144, RZ, 0x1f, R27.reuse ;  /* 0x0000001fff907819 */ /* 0x100fe2000001141b */
[----:B------:R-:W-:Y:S01]  /*3e470*/  IMAD.MOV.U32 R154, RZ, RZ, R16 ;  /* 0x000000ffff9a7224 */ /* 0x000fe200078e0010 */
[----:B------:R0:W-:Y:S01]  /*3e480*/  STL.64 [R1+0x4340], R24 ;  /* 0x0043401801007387 */ /* 0x0001e20000100a00 */
[----:B------:R-:W-:Y:S01]  /*3e490*/  IMAD.MOV.U32 R16, RZ, RZ, R27 ;  /* 0x000000ffff107224 */ /* 0x000fe200078e001b */
[----:B------:R-:W-:Y:S01]  /*3e4a0*/  SHF.R.S32.HI R163, RZ, 0x1f, R167 ;  /* 0x0000001fffa37819 */ /* 0x000fe200000114a7 */
[----:B------:R-:W-:-:S02]  /*3e4b0*/  IMAD.X R27, R166, 0x1, R7, P2 ;  /* 0x00000001a61b7824 */ /* 0x000fc400010e0607 */
[----:B------:R-:W-:-:S03]  /*3e4c0*/  IMAD.X R165, R166, 0x1, R13, P4 ;  /* 0x00000001a6a57824 */ /* 0x000fc600020e060d */
[----:B------:R1:W-:Y:S01]  /*3e4d0*/  STL.64 [R1+0x4338], R26 ;  /* 0x0043381a01007387 */ /* 0x0003e20000100a00 */
[----:B0-----:R-:W-:-:S03]  /*3e4e0*/  IADD3 R24, P1, R167, R4, RZ ;  /* 0x00000004a7187210 */ /* 0x001fc60007f3e0ff */
[----:B------:R0:W-:Y:S02]  /*3e4f0*/  STL.64 [R1+0x4330], R164 ;  /* 0x004330a401007387 */ /* 0x0001e40000100a00 */
[----:B------:R-:W-:Y:S01]  /*3e500*/  IMAD.X R25, R163, 0x1, R3, P1 ;  /* 0x00000001a3197824 */ /* 0x000fe200008e0603 */
[C---:B------:R-:W-:Y:S02]  /*3e510*/  IADD3 R166, P1, R167.reuse, R2, RZ ;  /* 0x00000002a7a67210 */ /* 0x040fe40007f3e0ff */
[C---:B-1----:R-:W-:Y:S02]  /*3e520*/  IADD3 R26, P2, R167.reuse, R6, RZ ;  /* 0x00000006a71a7210 */ /* 0x042fe40007f5e0ff */
[----:B0-----:R-:W-:Y:S01]  /*3e530*/  IADD3 R164, P4, R167, R0, RZ ;  /* 0x00000000a7a47210 */ /* 0x001fe20007f9e0ff */
[----:B------:R-:W-:Y:S01]  /*3e540*/  IMAD.MOV.U32 R167, RZ, RZ, R163 ;  /* 0x000000ffffa77224 */ /* 0x000fe200078e00a3 */
[----:B------:R0:W-:Y:S03]  /*3e550*/  STL.64 [R1+0x4328], R24 ;  /* 0x0043281801007387 */ /* 0x0001e60000100a00 */
[C---:B------:R-:W-:Y:S01]  /*3e560*/  IMAD.X R27, R167.reuse, 0x1, R5, P2 ;  /* 0x00000001a71b7824 */ /* 0x040fe200010e0605 */
[----:B------:R-:W-:Y:S01]  /*3e570*/  SHF.R.S32.HI R163, RZ, 0x1f, R168 ;  /* 0x0000001fffa37819 */ /* 0x000fe200000114a8 */
[C---:B------:R-:W-:Y:S01]  /*3e580*/  IMAD.X R165, R167.reuse, 0x1, R7, P4 ;  /* 0x00000001a7a57824 */ /* 0x040fe200020e0607 */
[----:B0-----:R-:W2:Y:S04]  /*3e590*/  LDL.LU.64 R24, [R1+0x5840] ;  /* 0x0058400001187983 */ /* 0x001ea80000300a00 */
[----:B------:R0:W-:Y:S01]  /*3e5a0*/  STL.64 [R1+0x4320], R26 ;  /* 0x0043201a01007387 */ /* 0x0001e20000100a00 */
[----:B------:R-:W-:-:S03]  /*3e5b0*/  IMAD.X R167, R167, 0x1, R13, P1 ;  /* 0x00000001a7a77824 */ /* 0x000fc600008e060d */
        /* <DEDUP_REMOVED lines=9> */
[C---:B------:R-:W-:Y:S01]  /*3e650*/  IMAD.X R165, R168.reuse, 0x1, R5, P4 ;  /* 0x00000001a8a57824 */ /* 0x040fe200020e0605 */
[----:B------:R-:W-:Y:S01]  /*3e660*/  SHF.R.S32.HI R163, RZ, 0x1f, R169 ;  /* 0x0000001fffa37819 */ /* 0x000fe200000114a9 */
[----:B------:R-:W-:-:S03]  /*3e670*/  IMAD.X R167, R168, 0x1, R7, P1 ;  /* 0x00000001a8a77824 */ /* 0x000fc600008e0607 */
        /* <DEDUP_REMOVED lines=8> */
[----:B0-----:R-:W-:Y:S01]  /*3e700*/  IADD3 R26, P2, R169, R0, RZ ;  /* 0x00000000a91a7210 */ /* 0x001fe20007f5e0ff */
[----:B------:R-:W-:-:S04]  /*3e710*/  IMAD.X R167, R163, 0x1, R5, P1 ;  /* 0x00000001a3a77824 */ /* 0x000fc800008e0605 */
[----:B------:R-:W-:Y:S01]  /*3e720*/  IMAD.X R27, R163, 0x1, R7, P2 ;  /* 0x00000001a31b7824 */ /* 0x000fe200010e0607 */
[----:B-1----:R-:W-:-:S04]  /*3e730*/  IADD3 R164, P4, R169, R2, RZ ;  /* 0x00000002a9a47210 */ /* 0x002fc80007f9e0ff */
[----:B------:R0:W-:Y:S01]  /*3e740*/  STL.64 [R1+0x42d8], R26 ;  /* 0x0042d81a01007387 */ /* 0x0001e20000100a00 */
[----:B------:R-:W-:-:S03]  /*3e750*/  IMAD.X R165, R163, 0x1, R13, P4 ;  /* 0x00000001a3a57824 */ /* 0x000fc600020e060d */
[----:B------:R1:W-:Y:S01]  /*3e760*/  STL.64 [R1+0x42e0], R166 ;  /* 0x0042e0a601007387 */ /* 0x0003e20000100a00 */
[C---:B------:R-:W-:Y:S01]  /*3e770*/  IADD3 R168, P1, R170.reuse, R4, RZ ;  /* 0x00000004aaa87210 */ /* 0x040fe20007f3e0ff */
[----:B------:R-:W-:Y:S02]  /*3e780*/  IMAD.MOV.U32 R163, RZ, RZ, R159 ;  /* 0x000000ffffa37224 */ /* 0x000fe400078e009f */
[----:B------:R4:W-:Y:S01]  /*3e790*/  STL.64 [R1+0x42d0], R164 ;  /* 0x0042d0a401007387 */ /* 0x0009e20000100a00 */
[----:B------:R-:W-:Y:S01]  /*3e7a0*/  IMAD.MOV.U32 R31, RZ, RZ, R101 ;  /* 0x000000ffff1f7224 */ /* 0x000fe200078e0065 */
[----:B0-----:R-:W-:Y:S01]  /*3e7b0*/  IADD3 R26, P2, R170, R6, RZ ;  /* 0x00000006aa1a7210 */ /* 0x001fe20007f5e0ff */
[----:B------:R-:W-:Y:S01]  /*3e7c0*/  IMAD.MOV.U32 R159, RZ, RZ, R154 ;  /* 0x000000ffff9f7224 */ /* 0x000fe200078e009a */
[----:B-1----:R-:W-:Y:S01]  /*3e7d0*/  SHF.R.S32.HI R167, RZ, 0x1f, R170 ;  /* 0x0000001fffa77819 */ /* 0x002fe200000114aa */
[----:B------:R-:W-:Y:S02]  /*3e7e0*/  IMAD.MOV.U32 R154, RZ, RZ, R246 ;  /* 0x000000ffff9a7224 */ /* 0x000fe400078e00f6 */
[----:B----4-:R-:W-:-:S02]  /*3e7f0*/  IMAD.MOV.U32 R165, RZ, RZ, R161 ;  /* 0x000000ffffa57224 */ /* 0x010fc400078e00a1 */
[----:B------:R-:W-:Y:S02]  /*3e800*/  IMAD.MOV.U32 R161, RZ, RZ, R157 ;  /* 0x000000ffffa17224 */ /* 0x000fe400078e009d */
[----:B------:R-:W-:Y:S01]  /*3e810*/  IMAD.MOV.U32 R157, RZ, RZ, R30 ;  /* 0x000000ffff9d7224 */ /* 0x000fe200078e001e */
[C---:B------:R-:W-:Y:S01]  /*3e820*/  IADD3 R30, P4, R170.reuse, R0, RZ ;  /* 0x00000000aa1e7210 */ /* 0x040fe20007f9e0ff */
[----:B------:R-:W-:Y:S01]  /*3e830*/  IMAD.X R169, R167, 0x1, R3, P1 ;  /* 0x00000001a7a97824 */ /* 0x000fe200008e0603 */
[----:B------:R-:W-:Y:S01]  /*3e840*/  IADD3 R246, P1, R170, R2, RZ ;  /* 0x00000002aaf67210 */ /* 0x000fe20007f3e0ff */
[----:B------:R-:W-:Y:S02]  /*3e850*/  IMAD.MOV.U32 R247, RZ, RZ, R71 ;  /* 0x000000fffff77224 */ /* 0x000fe400078e0047 */
[----:B------:R-:W-:Y:S02]  /*3e860*/  IMAD.MOV.U32 R166, RZ, RZ, R162 ;  /* 0x000000ffffa67224 */ /* 0x000fe400078e00a2 */
[----:B------:R-:W-:-:S02]  /*3e870*/  IMAD.MOV.U32 R164, RZ, RZ, R160 ;  /* 0x000000ffffa47224 */ /* 0x000fc400078e00a0 */
[----:B------:R-:W-:Y:S01]  /*3e880*/  IMAD.X R27, R167, 0x1, R5, P2 ;  /* 0x00000001a71b7824 */ /* 0x000fe200010e0605 */
[----:B------:R-:W-:Y:S01]  /*3e890*/  SHF.R.S32.HI R138, RZ, 0x1f, R31 ;  /* 0x0000001fff8a7819 */ /* 0x000fe2000001141f */
[----:B------:R-:W-:Y:S02]  /*3e8a0*/  IMAD.MOV.U32 R162, RZ, RZ, R158 ;  /* 0x000000ffffa27224 */ /* 0x000fe400078e009e */
[----:B------:R-:W-:Y:S02]  /*3e8b0*/  IMAD.MOV.U32 R160, RZ, RZ, R155 ;  /* 0x000000ffffa07224 */ /* 0x000fe400078e009b */
[----:B------:R-:W-:Y:S02]  /*3e8c0*/  IMAD.MOV.U32 R158, RZ, RZ, R153 ;  /* 0x000000ffff9e7224 */ /* 0x000fe400078e0099 */
[----:B------:R-:W-:Y:S01]  /*3e8d0*/  IMAD.MOV.U32 R155, RZ, RZ, R31 ;  /* 0x000000ffff9b7224 */ /* 0x000fe200078e001f */
[----:B------:R0:W-:Y:S01]  /*3e8e0*/  STL.64 [R1+0x42c8], R168 ;  /* 0x0042c8a801007387 */ /* 0x0001e20000100a00 */
[----:B------:R-:W-:-:S02]  /*3e8f0*/  IMAD.MOV.U32 R153, RZ, RZ, R247 ;  /* 0x000000ffff997224 */ /* 0x000fc400078e00f7 */
[C---:B------:R-:W-:Y:S01]  /*3e900*/  IMAD.X R31, R167.reuse, 0x1, R7, P4 ;  /* 0x00000001a71f7824 */ /* 0x040fe200020e0607 */
[----:B------:R1:W-:Y:S01]  /*3e910*/  STL.64 [R1+0x42c0], R26 ;  /* 0x0042c01a01007387 */ /* 0x0003e20000100a00 */
[----:B------:R-:W-:Y:S02]  /*3e920*/  IMAD.X R247, R167, 0x1, R13, P1 ;  /* 0x00000001a7f77824 */ /* 0x000fe400008e060d */
[----:B------:R-:W-:Y:S02]  /*3e930*/  IMAD.MOV.U32 R167, RZ, RZ, R164 ;  /* 0x000000ffffa77224 */ /* 0x000fe400078e00a4 */
[----:B------:R-:W-:Y:S02]  /*3e940*/  IMAD.MOV.U32 R244, RZ, RZ, R103 ;  /* 0x000000fffff47224 */ /* 0x000fe400078e0067 */
[----:B------:R-:W-:Y:S01]  /*3e950*/  IMAD.MOV.U32 R164, RZ, RZ, R162 ;  /* 0x000000ffffa47224 */ /* 0x000fe200078e00a2 */
[----:B0-----:R-:W-:Y:S01]  /*3e960*/  SHF.R.S32.HI R169, RZ, 0x1f, R171 ;  /* 0x0000001fffa97819 */ /* 0x001fe200000114ab */
[----:B------:R-:W-:Y:S01]  /*3e970*/  IMAD.MOV.U32 R162, RZ, RZ, R159 ;  /* 0x000000ffffa27224 */ /* 0x000fe200078e009f */
[----:B------:R0:W-:Y:S01]  /*3e980*/  STL.64 [R1+0x42b8], R30 ;  /* 0x0042b81e01007387 */ /* 0x0001e20000100a00 */
[C---:B-1----:R-:W-:Y:S01]  /*3e990*/  IADD3 R26, P2, R171.reuse, R4, RZ ;  /* 0x00000004ab1a7210 */ /* 0x042fe20007f5e0ff */
[----:B------:R-:W-:Y:S01]  /*3e9a0*/  IMAD.MOV.U32 R159, RZ, RZ, R155 ;  /* 0x000000ffff9f7224 */ /* 0x000fe200078e009b */
[----:B------:R-:W-:Y:S01]  /*3e9b0*/  SHF.R.S32.HI R12, RZ, 0x1f, R39 ;  /* 0x0000001fff0c7819 */ /* 0x000fe20000011427 */
[----:B------:R-:W-:Y:S01]  /*3e9c0*/  IMAD.MOV.U32 R155, RZ, RZ, R153 ;  /* 0x000000ffff9b7224 */ /* 0x000fe200078e0099 */
[----:B------:R1:W-:Y:S01]  /*3e9d0*/  STL.64 [R1+0x42b0], R246 ;  /* 0x0042b0f601007387 */ /* 0x0003e20000100a00 */
[----:B------:R-:W-:Y:S01]  /*3e9e0*/  IMAD.MOV.U32 R168, RZ, RZ, R166 ;  /* 0x000000ffffa87224 */ /* 0x000fe200078e00a6 */
[----:B------:R-:W-:Y:S01]  /*3e9f0*/  SHF.R.S32.HI R39, RZ, 0x1f, R244 ;  /* 0x0000001fff277819 */ /* 0x000fe200000114f4 */
[----:B------:R-:W-:Y:S01]  /*3ea00*/  IMAD.MOV.U32 R153, RZ, RZ, R17 ;  /* 0x000000ffff997224 */ /* 0x000fe200078e0011 */
[----:B0-----:R-:W-:Y:S01]  /*3ea10*/  IADD3 R30, P4, R171, R6, RZ ;  /* 0x00000006ab1e7210 */ /* 0x001fe20007f9e0ff */
[----:B------:R-:W-:-:S02]  /*3ea20*/  IMAD.MOV.U32 R245, RZ, RZ, R105 ;  /* 0x000000fffff57224 */ /* 0x000fc400078e0069 */
[----:B------:R-:W-:Y:S02]  /*3ea30*/  IMAD.X R27, R169, 0x1, R3, P2 ;  /* 0x00000001a91b7824 */ /* 0x000fe400010e0603 */
[----:B------:R-:W-:Y:S01]  /*3ea40*/  IMAD.MOV.U32 R166, RZ, RZ, R165 ;  /* 0x000000ffffa67224 */ /* 0x000fe200078e00a5 */
[C---:B-1----:R-:W-:Y:S01]  /*3ea50*/  IADD3 R246, P1, R171.reuse, R0, RZ ;  /* 0x00000000abf67210 */ /* 0x042fe20007f3e0ff */
[----:B------:R-:W-:Y:S01]  /*3ea60*/  IMAD.MOV.U32 R17, RZ, RZ, R244 ;  /* 0x000000ffff117224 */ /* 0x000fe200078e00f4 */
[----:B------:R-:W-:Y:S01]  /*3ea70*/  IADD3 R244, P2, R171, R2, RZ ;  /* 0x00000002abf47210 */ /* 0x000fe20007f5e0ff */
[----:B------:R-:W-:Y:S02]  /*3ea80*/  IMAD.MOV.U32 R165, RZ, RZ, R163 ;  /* 0x000000ffffa57224 */ /* 0x000fe400078e00a3 */
[----:B------:R-:W-:Y:S02]  /*3ea90*/  IMAD.MOV.U32 R163, RZ, RZ, R161 ;  /* 0x000000ffffa37224 */ /* 0x000fe400078e00a1 */
[----:B------:R-:W-:-:S02]  /*3eaa0*/  IMAD.MOV.U32 R161, RZ, RZ, R158 ;  /* 0x000000ffffa17224 */ /* 0x000fc400078e009e */
[C---:B------:R-:W-:Y:S01]  /*3eab0*/  IMAD.X R31, R169.reuse, 0x1, R5, P4 ;  /* 0x00000001a91f7824 */ /* 0x040fe200020e0605 */
[----:B------:R-:W-:Y:S01]  /*3eac0*/  SHF.R.S32.HI R38, RZ, 0x1f, R245 ;  /* 0x0000001fff267819 */ /* 0x000fe200000114f5 */
[----:B------:R-:W-:Y:S01]  /*3ead0*/  IMAD.MOV.U32 R158, RZ, RZ, R157 ;  /* 0x000000ffff9e7224 */ /* 0x000fe200078e009d */
[----:B------:R0:W-:Y:S01]  /*3eae0*/  STL.64 [R1+0x42a8], R26 ;  /* 0x0042a81a01007387 */ /* 0x0001e20000100a00 */
[----:B------:R-:W-:Y:S02]  /*3eaf0*/  IMAD.MOV.U32 R157, RZ, RZ, R245 ;  /* 0x000000ffff9d7224 */ /* 0x000fe400078e00f5 */
[C---:B------:R-:W-:Y:S02]  /*3eb00*/  IMAD.X R247, R169.reuse, 0x1, R7, P1 ;  /* 0x00000001a9f77824 */ /* 0x040fe400008e0607 */
[----:B------:R-:W-:Y:S01]  /*3eb10*/  IMAD.X R245, R169, 0x1, R13, P2 ;  /* 0x00000001a9f57824 */ /* 0x000fe200010e060d */
[----:B------:R-:W-:Y:S01]  /*3eb20*/  SHF.R.S32.HI R171, RZ, 0x1f, R172 ;  /* 0x0000001fffab7819 */ /* 0x000fe200000114ac */
[----:B0-----:R-:W4:Y:S04]  /*3eb30*/  LDL.LU.64 R26, [R1+0x5838] ;  /* 0x00583800011a7983 */ /* 0x001f280000300a00 */
[----:B------:R0:W-:Y:S04]  /*3eb40*/  STL.64 [R1+0x42a0], R30 ;  /* 0x0042a01e01007387 */ /* 0x0001e80000100a00 */
[----:B------:R1:W-:Y:S04]  /*3eb50*/  STL.64 [R1+0x4298], R246 ;  /* 0x004298f601007387 */ /* 0x0003e80000100a00 */
[----:B------:R3:W-:Y:S01]  /*3eb60*/  STL.64 [R1+0x4290], R244 ;  /* 0x004290f401007387 */ /* 0x0007e20000100a00 */
[----:B0-----:R-:W-:-:S02]  /*3eb70*/  IADD3 R30, P4, R172, R4, RZ ;  /* 0x00000004ac1e7210 */ /* 0x001fc40007f9e0ff */
[----:B-1----:R-:W-:-:S03]  /*3eb80*/  IADD3 R246, P1, R172, R6, RZ ;  /* 0x00000006acf67210 */ /* 0x002fc60007f3e0ff */
[C---:B------:R-:W-:Y:S01]  /*3eb90*/  IMAD.X R31, R171.reuse, 0x1, R3, P4 ;  /* 0x00000001ab1f7824 */ /* 0x040fe200020e0603 */
[----:B---3--:R-:W-:Y:S01]  /*3eba0*/  IADD3 R244, P2, R172, R0, RZ ;  /* 0x00000000acf47210 */ /* 0x008fe20007f5e0ff */
[----:B------:R-:W-:-:S03]  /*3ebb0*/  IMAD.X R247, R171, 0x1, R5, P1 ;  /* 0x00000001abf77824 */ /* 0x000fc600008e0605 */
[----:B------:R0:W-:Y:S01]  /*3ebc0*/  STL.64 [R1+0x4288], R30 ;  /* 0x0042881e01007387 */ /* 0x0001e20000100a00 */
[----:B------:R-:W-:Y:S02]  /*3ebd0*/  IMAD.MOV.U32 R170, RZ, RZ, R159 ;  /* 0x000000ffffaa7224 */ /* 0x000fe400078e009f */
[----:B------:R-:W-:Y:S02]  /*3ebe0*/  IMAD.X R245, R171, 0x1, R7, P2 ;  /* 0x00000001abf57824 */ /* 0x000fe400010e0607 */
[----:B------:R-:W-:Y:S02]  /*3ebf0*/  IMAD.MOV.U32 R159, RZ, RZ, R157 ;  /* 0x000000ffff9f7224 */ /* 0x000fe400078e009d */
[----:B------:R-:W-:Y:S01]  /*3ec00*/  IMAD.MOV.U32 R157, RZ, RZ, R38 ;  /* 0x000000ffff9d7224 */ /* 0x000fe200078e0026 */
[----:B------:R-:W-:Y:S01]  /*3ec10*/  IADD3 R38, P4, R172, R2, RZ ;  /* 0x00000002ac267210 */ /* 0x000fe20007f9e0ff */
[----:B0-----:R-:W3:Y:S04]  /*3ec20*/  LDL.LU.64 R30, [R1+0x5830] ;  /* 0x00583000011e7983 */ /* 0x001ee80000300a00 */
[----:B------:R0:W-:Y:S01]  /*3ec30*/  STL.64 [R1+0x4280], R246 ;  /* 0x004280f601007387 */ /* 0x0001e20000100a00 */
[----:B------:R-:W-:-:S03]  /*3ec40*/  IMAD.MOV.U32 R169, RZ, RZ, R39 ;  /* 0x000000ffffa97224 */ /* 0x000fc600078e0027 */
[----:B------:R1:W-:Y:S01]  /*3ec50*/  STL.64 [R1+0x4278], R244 ;  /* 0x004278f401007387 */ /* 0x0003e20000100a00 */
[----:B------:R-:W-:Y:S01]  /*3ec60*/  IMAD.X R39, R171, 0x1, R13, P4 ;  /* 0x00000001ab277824 */ /* 0x000fe200020e060d */
[----:B0-----:R-:W-:Y:S02]  /*3ec70*/  IADD3 R246, P1, R173, R4, RZ ;  /* 0x00000004adf67210 */ /* 0x001fe40007f3e0ff */
[----:B-1----:R-:W-:Y:S01]  /*3ec80*/  SHF.R.S32.HI R245, RZ, 0x1f, R173 ;  /* 0x0000001ffff57819 */ /* 0x002fe200000114ad */
[----:B------:R-:W-:Y:S01]  /*3ec90*/  IMAD.MOV.U32 R44, RZ, RZ, R75 ;  /* 0x000000ffff2c7224 */ /* 0x000fe200078e004b */
[----:B------:R0:W-:Y:S01]  /*3eca0*/  STL.64 [R1+0x4270], R38 ;  /* 0x0042702601007387 */ /* 0x0001e20000100a00 */
[----:B------:R-:W-:Y:S02]  /*3ecb0*/  IMAD.MOV.U32 R171, RZ, RZ, R170 ;  /* 0x000000ffffab7224 */ /* 0x000fe400078e00aa */
[----:B------:R-:W-:Y:S02]  /*3ecc0*/  IMAD.X R247, R245, 0x1, R3, P1 ;  /* 0x00000001f5f77824 */ /* 0x000fe400008e0603 */
[----:B------:R-:W-:Y:S01]  /*3ecd0*/  IMAD.MOV.U32 R170, RZ, RZ, R169 ;  /* 0x000000ffffaa7224 */ /* 0x000fe200078e00a9 */
[----:B------:R-:W-:Y:S01]  /*3ece0*/  IADD3 R244, P2, R173, R6, RZ ;  /* 0x00000006adf47210 */ /* 0x000fe20007f5e0ff */
[----:B------:R-:W-:-:S02]  /*3ecf0*/  IMAD.MOV.U32 R169, RZ, RZ, R157 ;  /* 0x000000ffffa97224 */ /* 0x000fc400078e009d */
[----:B------:R-:W-:Y:S01]  /*3ed00*/  IMAD.MOV.U32 R157, RZ, RZ, R44 ;  /* 0x000000ffff9d7224 */ /* 0x000fe200078e002c */
[C---:B------:R-:W-:Y:S01]  /*3ed10*/  IADD3 R44, P4, R173.reuse, R0, RZ ;  /* 0x00000000ad2c7210 */ /* 0x040fe20007f9e0ff */
[----:B0-----:R-:W3:Y:S04]  /*3ed20*/  LDL.LU.64 R38, [R1+0x5828] ;  /* 0x0058280001267983 */ /* 0x001ee80000300a00 */
[----:B------:R0:W-:Y:S01]  /*3ed30*/  STL.64 [R1+0x4268], R246 ;  /* 0x004268f601007387 */ /* 0x0001e20000100a00 */
[----:B------:R-:W-:Y:S01]  /*3ed40*/  SHF.R.S32.HI R50, RZ, 0x1f, R45 ;  /* 0x0000001fff327819 */ /* 0x000fe2000001142d */
[----:B------:R-:W-:Y:S02]  /*3ed50*/  IMAD.MOV.U32 R172, RZ, RZ, R44 ;  /* 0x000000ffffac7224 */ /* 0x000fe400078e002c */
[----:B------:R1:W-:Y:S01]  /*3ed60*/  STL [R1+0x4258], R44 ;  /* 0x0042582c01007387 */ /* 0x0003e20000100800 */
[----:B0-----:R-:W-:Y:S01]  /*3ed70*/  IMAD.MOV.U32 R247, RZ, RZ, R245 ;  /* 0x000000fffff77224 */ /* 0x001fe200078e00f5 */
[----:B------:R-:W-:Y:S01]  /*3ed80*/  IADD3 R246, P1, R173, R2, RZ ;  /* 0x00000002adf67210 */ /* 0x000fe20007f3e0ff */
[----:B------:R-:W-:-:S02]  /*3ed90*/  IMAD.MOV.U32 R173, RZ, RZ, R45 ;  /* 0x000000ffffad7224 */ /* 0x000fc400078e002d */
[C---:B------:R-:W-:Y:S01]  /*3eda0*/  IMAD.X R245, R247.reuse, 0x1, R5, P2 ;  /* 0x00000001f7f57824 */ /* 0x040fe200010e0605 */
[----:B-1----:R-:W3:Y:S01]  /*3edb0*/  LDL.LU.64 R44, [R1+0x5820] ;  /* 0x00582000012c7983 */ /* 0x002ee20000300a00 */
[----:B------:R-:W-:-:S03]  /*3edc0*/  IMAD.X R173, R247, 0x1, R7, P4 ;  /* 0x00000001f7ad7824 */ /* 0x000fc600020e0607 */
[----:B------:R0:W-:Y:S04]  /*3edd0*/  STL.64 [R1+0x4260], R244 ;  /* 0x004260f401007387 */ /* 0x0001e80000100a00 */
[----:B------:R1:W-:Y:S01]  /*3ede0*/  STL [R1+0x425c], R173 ;  /* 0x00425cad01007387 */ /* 0x0003e20000100800 */
[----:B------:R-:W-:Y:S01]  /*3edf0*/  IMAD.X R247, R247, 0x1, R13, P1 ;  /* 0x00000001f7f77824 */ /* 0x000fe200008e060d */
[C---:B0-----:R-:W-:Y:S02]  /*3ee00*/  IADD3 R244, P2, R174.reuse, R4, RZ ;  /* 0x00000004aef47210 */ /* 0x041fe40007f5e0ff */
[----:B-1----:R-:W-:Y:S02]  /*3ee10*/  SHF.R.S32.HI R173, RZ, 0x1f, R174 ;  /* 0x0000001fffad7819 */ /* 0x002fe400000114ae */
[----:B------:R0:W-:Y:S03]  /*3ee20*/  STL.64 [R1+0x4250], R246 ;  /* 0x004250f601007387 */ /* 0x0001e60000100a00 */
[----:B------:R-:W-:Y:S01]  /*3ee30*/  IMAD.X R245, R173, 0x1, R3, P2 ;  /* 0x00000001adf57824 */ /* 0x000fe200010e0603 */
[----:B------:R-:W-:-:S04]  /*3ee40*/  IADD3 R172, P4, R174, R6, RZ ;  /* 0x00000006aeac7210 */ /* 0x000fc80007f9e0ff */
[----:B------:R1:W-:Y:S01]  /*3ee50*/  STL.64 [R1+0x4248], R244 ;  /* 0x004248f401007387 */ /* 0x0003e20000100a00 */
[----:B0-----:R-:W-:Y:S01]  /*3ee60*/  IADD3 R246, P1, R174, R0, RZ ;  /* 0x00000000aef67210 */ /* 0x001fe20007f3e0ff */
[----:B-1----:R-:W-:-:S04]  /*3ee70*/  IMAD.MOV.U32 R245, RZ, RZ, R173 ;  /* 0x000000fffff57224 */ /* 0x002fc800078e00ad */
[C---:B------:R-:W-:Y:S01]  /*3ee80*/  IMAD.X R173, R245.reuse, 0x1, R5, P4 ;  /* 0x00000001f5ad7824 */ /* 0x040fe200020e0605 */
[----:B------:R-:W-:Y:S02]  /*3ee90*/  IADD3 R244, P2, R174, R2, RZ ;  /* 0x00000002aef47210 */ /* 0x000fe40007f5e0ff */
[----:B------:R-:W-:Y:S02]  /*3eea0*/  SHF.R.S32.HI R174, RZ, 0x1f, R175 ;  /* 0x0000001fffae7819 */ /* 0x000fe400000114af */
[----:B------:R0:W-:Y:S01]  /*3eeb0*/  STL.64 [R1+0x4240], R172 ;  /* 0x004240ac01007387 */ /* 0x0001e20000100a00 */
[C---:B------:R-:W-:Y:S02]  /*3eec0*/  IMAD.X R247, R245.reuse, 0x1, R7, P1 ;  /* 0x00000001f5f77824 */ /* 0x040fe400008e0607 */
[----:B------:R-:W-:Y:S01]  /*3eed0*/  IMAD.X R245, R245, 0x1, R13, P2 ;  /* 0x00000001f5f57824 */ /* 0x000fe200010e060d */
[C---:B0-----:R-:W-:Y:S02]  /*3eee0*/  IADD3 R172, P4, R175.reuse, R4, RZ ;  /* 0x00000004afac7210 */ /* 0x041fe40007f9e0ff */
[----:B------:R0:W-:Y:S03]  /*3eef0*/  STL.64 [R1+0x4238], R246 ;  /* 0x004238f601007387 */ /* 0x0001e60000100a00 */
[----:B------:R-:W-:Y:S01]  /*3ef00*/  IMAD.X R173, R174, 0x1, R3, P4 ;  /* 0x00000001aead7824 */ /* 0x000fe200020e0603 */
[----:B------:R1:W-:Y:S04]  /*3ef10*/  STL.64 [R1+0x4230], R244 ;  /* 0x004230f401007387 */ /* 0x0003e80000100a00 */
[----:B------:R2:W-:Y:S01]  /*3ef20*/  STL.64 [R1+0x4228], R172 ;  /* 0x004228ac01007387 */ /* 0x0005e20000100a00 */
[----:B0-----:R-:W-:-:S02]  /*3ef30*/  IADD3 R246, P1, R175, R6, RZ ;  /* 0x00000006aff67210 */ /* 0x001fc40007f3e0ff */
[----:B-1----:R-:W-:Y:S01]  /*3ef40*/  IADD3 R244, P2, R175, R0, RZ ;  /* 0x00000000aff47210 */ /* 0x002fe20007f5e0ff */
[----:B--2---:R-:W-:-:S04]  /*3ef50*/  IMAD.MOV.U32 R173, RZ, RZ, R174 ;  /* 0x000000ffffad7224 */ /* 0x004fc800078e00ae */
[C---:B------:R-:W-:Y:S02]  /*3ef60*/  IMAD.X R247, R173.reuse, 0x1, R5, P1 ;  /* 0x00000001adf77824 */ /* 0x040fe400008e0605 */
[----:B------:R-:W-:Y:S01]  /*3ef70*/  IMAD.X R245, R173, 0x1, R7, P2 ;  /* 0x00000001adf57824 */ /* 0x000fe200010e0607 */
[----:B------:R-:W-:Y:S02]  /*3ef80*/  IADD3 R172, P4, R175, R2, RZ ;  /* 0x00000002afac7210 */ /* 0x000fe40007f9e0ff */
[----:B------:R0:W-:Y:S01]  /*3ef90*/  STL.64 [R1+0x4220], R246 ;  /* 0x004220f601007387 */ /* 0x0001e20000100a00 */
[----:B------:R-:W-:Y:S02]  /*3efa0*/  IADD3 R174, P1, R176, R4, RZ ;  /* 0x00000004b0ae7210 */ /* 0x000fe40007f3e0ff */
[----:B------:R-:W-:Y:S01]  /*3efb0*/  IMAD.X R173, R173, 0x1, R13, P4 ;  /* 0x00000001adad7824 */ /* 0x000fe200020e060d */
[----:B0-----:R-:W2:Y:S04]  /*3efc0*/  LDL.LU.64 R246, [R1+0x5818] ;  /* 0x0058180001f67983 */ /* 0x001ea80000300a00 */
        /* <DEDUP_REMOVED lines=10> */
[----:B------:R-:W-:-:S03]  /*3f070*/  IMAD.X R173, R176, 0x1, R7, P4 ;  /* 0x00000001b0ad7824 */ /* 0x000fc600020e0607 */
[----:B------:R0:W-:Y:S01]  /*3f080*/  STL.64 [R1+0x4200], R244 ;  /* 0x004200f401007387 */ /* 0x0001e20000100a00 */
[----:B------:R-:W-:-:S03]  /*3f090*/  IMAD.X R175, R176, 0x1, R13, P1 ;  /* 0x00000001b0af7824 */ /* 0x000fc600008e060d */
        /* <DEDUP_REMOVED lines=12> */
[----:B0-----:R-:W2:Y:S04]  /*3f160*/  LDL.LU.64 R244, [R1+0x5810] ;  /* 0x0058100001f47983 */ /* 0x001ea80000300a00 */
        /* <DEDUP_REMOVED lines=20> */
[----:B------:R-:W-:-:S04]  /*3f2b0*/  IMAD.MOV.U32 R172, RZ, RZ, R169 ;  /* 0x000000ffffac7224 */ /* 0x000fc800078e00a9 */
[----:B------:R-:W-:Y:S02]  /*3f2c0*/  IMAD.X R175, R173, 0x1, R3, P1 ;  /* 0x00000001adaf7824 */ /* 0x000fe400008e0603 */
[----:B------:R-:W-:Y:S01]  /*3f2d0*/  IMAD.MOV.U32 R169, RZ, RZ, R167 ;  /* 0x000000ffffa97224 */ /* 0x000fe200078e00a7 */
[C---:B------:R-:W-:Y:S01]  /*3f2e0*/  IADD3 R176, P2, R179.reuse, R6, RZ ;  /* 0x00000006b3b07210 */ /* 0x040fe20007f5e0ff */
[----:B------:R-:W-:Y:S01]  /*3f2f0*/  IMAD.MOV.U32 R167, RZ, RZ, R166 ;  /* 0x000000ffffa77224 */ /* 0x000fe200078e00a6 */
[----:B------:R0:W-:Y:S01]  /*3f300*/  STL.64 [R1+0x41a8], R174 ;  /* 0x0041a8ae01007387 */ /* 0x0001e20000100a00 */
[----:B------:R-:W-:Y:S02]  /*3f310*/  IMAD.MOV.U32 R166, RZ, RZ, R164 ;  /* 0x000000ffffa67224 */ /* 0x000fe400078e00a4 */
        /* <DEDUP_REMOVED lines=11> */
[----:B------:R-:W-:Y:S01]  /*3f3d0*/  IADD3 R178, P4, R180, R6, RZ ;  /* 0x00000006b4b27210 */ /* 0x000fe20007f9e0ff */
[----:B0-----:R-:W2:Y:S01]  /*3f3e0*/  LDL.LU.64 R150, [R1+0x5808] ;  /* 0x0058080001967983 */ /* 0x001ea20000300a00 */
[----:B------:R-:W-:-:S03]  /*3f3f0*/  IMAD.X R175, R175, 0x1, R13, P1 ;  /* 0x00000001afaf7824 */ /* 0x000fc600008e060d */
[----:B------:R0:W-:Y:S04]  /*3f400*/  STL.64 [R1+0x41a0], R176 ;  /* 0x0041a0b001007387 */ /* 0x0001e80000100a00 */
[----:B------:R1:W-:Y:S01]  /*3f410*/  STL [R1+0x419c], R179 ;  /* 0x00419cb301007387 */ /* 0x0003e20000100800 */
[----:B0-----:R-:W-:-:S03]  /*3f420*/  IADD3 R176, P2, R180, R4, RZ ;  /* 0x00000004b4b07210 */ /* 0x001fc60007f5e0ff */
[----:B------:R0:W-:Y:S01]  /*3f430*/  STL.64 [R1+0x4190], R174 ;  /* 0x004190ae01007387 */ /* 0x0001e20000100a00 */
[C---:B-1----:R-:W-:Y:S02]  /*3f440*/  IMAD.X R179, R173.reuse, 0x1, R5, P4 ;  /* 0x00000001adb37824 */ /* 0x042fe400020e0605 */
[----:B------:R-:W-:-:S05]  /*3f450*/  IMAD.X R177, R173, 0x1, R3, P2 ;  /* 0x00000001adb17824 */ /* 0x000fca00010e0603 */
[----:B------:R1:W-:Y:S01]  /*3f460*/  STL.64 [R1+0x4188], R176 ;  /* 0x004188b001007387 */ /* 0x0003e20000100a00 */
[----:B0-----:R-:W-:-:S03]  /*3f470*/  IADD3 R174, P1, R180, R0, RZ ;  /* 0x00000000b4ae7210 */ /* 0x001fc60007f3e0ff */
[----:B------:R0:W-:Y:S02]  /*3f480*/  STL.64 [R1+0x4180], R178 ;  /* 0x004180b201007387 */ /* 0x0001e40000100a00 */
[----:B------:R-:W-:Y:S01]  /*3f490*/  IMAD.X R175, R173, 0x1, R7, P1 ;  /* 0x00000001adaf7824 */ /* 0x000fe200008e0607 */
[----:B-1----:R-:W-:Y:S02]  /*3f4a0*/  IADD3 R176, P2, R180, R2, RZ ;  /* 0x00000002b4b07210 */ /* 0x002fe40007f5e0ff */
[----:B------:R-:W-:Y:S02]  /*3f4b0*/  SHF.R.S32.HI R180, RZ, 0x1f, R181 ;  /* 0x0000001fffb47819 */ /* 0x000fe400000114b5 */
[----:B0-----:R-:W-:Y:S01]  /*3f4c0*/  IADD3 R178, P4, R181, R4, RZ ;  /* 0x00000004b5b27210 */ /* 0x001fe20007f9e0ff */
[----:B------:R-:W-:Y:S01]  /*3f4d0*/  IMAD.X R177, R173, 0x1, R13, P2 ;  /* 0x00000001adb17824 */ /* 0x000fe200010e060d */
[----:B------:R0:W-:Y:S03]  /*3f4e0*/  STL.64 [R1+0x4178], R174 ;  /* 0x004178ae01007387 */ /* 0x0001e60000100a00 */
[----:B------:R-:W-:Y:S01]  /*3f4f0*/  IMAD.X R179, R180, 0x1, R3, P4 ;  /* 0x00000001b4b37824 */ /* 0x000fe200020e0603 */
[----:B------:R1:W-:Y:S04]  /*3f500*/  STL.64 [R1+0x4170], R176 ;  /* 0x004170b001007387 */ /* 0x0003e80000100a00 */
[----:B------:R4:W-:Y:S01]  /*3f510*/  STL.64 [R1+0x4168], R178 ;  /* 0x004168b201007387 */ /* 0x0009e20000100a00 */
[----:B0-----:R-:W-:-:S02]  /*3f520*/  IADD3 R174, P1, R181, R6, RZ ;  /* 0x00000006b5ae7210 */ /* 0x001fc40007f3e0ff */
[----:B-1----:R-:W-:-:S03]  /*3f530*/  IADD3 R176, P2, R181, R0, RZ ;  /* 0x00000000b5b07210 */ /* 0x002fc60007f5e0ff */
[C---:B------:R-:W-:Y:S01]  /*3f540*/  IMAD.X R175, R180.reuse, 0x1, R5, P1 ;  /* 0x00000001b4af7824 */ /* 0x040fe200008e0605 */
[----:B----4-:R-:W-:Y:S01]  /*3f550*/  IADD3 R178, P4, R181, R2, RZ ;  /* 0x00000002b5b27210 */ /* 0x010fe20007f9e0ff */
[----:B------:R-:W-:Y:S02]  /*3f560*/  IMAD.MOV.U32 R173, RZ, RZ, R169 ;  /* 0x000000ffffad7224 */ /* 0x000fe400078e00a9 */
[C---:B------:R-:W-:Y:S01]  /*3f570*/  IMAD.X R177, R180.reuse, 0x1, R7, P2 ;  /* 0x00000001b4b17824 */ /* 0x040fe200010e0607 */
[----:B------:R0:W-:Y:S01]  /*3f580*/  STL.64 [R1+0x4160], R174 ;  /* 0x004160ae01007387 */ /* 0x0001e20000100a00 */
[----:B------:R-:W-:Y:S02]  /*3f590*/  IMAD.MOV.U32 R169, RZ, RZ, R163 ;  /* 0x000000ffffa97224 */ /* 0x000fe400078e00a3 */
[----:B------:R-:W-:Y:S02]  /*3f5a0*/  IMAD.X R179, R180, 0x1, R13, P4 ;  /* 0x00000001b4b37824 */ /* 0x000fe400020e060d */
[----:B------:R-:W-:Y:S01]  /*3f5b0*/  IMAD.MOV.U32 R163, RZ, RZ, R148 ;  /* 0x000000ffffa37224 */ /* 0x000fe200078e0094 */
[----:B------:R-:W-:Y:S01]  /*3f5c0*/  IADD3 R148, P1, R182, R4, RZ ;  /* 0x00000004b6947210 */ /* 0x000fe20007f3e0ff */
[----:B------:R-:W-:Y:S01]  /*3f5d0*/  IMAD.MOV.U32 R149, RZ, RZ, R83 ;  /* 0x000000ffff957224 */ /* 0x000fe200078e0053 */
[----:B------:R1:W-:Y:S01]  /*3f5e0*/  STL.64 [R1+0x4158], R176 ;  /* 0x004158b001007387 */ /* 0x0003e20000100a00 */
[----:B0-----:R-:W-:Y:S01]  /*3f5f0*/  IMAD.MOV.U32 R174, RZ, RZ, R172 ;  /* 0x000000ffffae7224 */ /* 0x001fe200078e00ac */
[----:B------:R-:W-:Y:S01]  /*3f600*/  SHF.R.S32.HI R175, RZ, 0x1f, R182 ;  /* 0x0000001fffaf7819 */ /* 0x000fe200000114b6 */
[----:B------:R-:W-:Y:S01]  /*3f610*/  IMAD.MOV.U32 R172, RZ, RZ, R164 ;  /* 0x000000ffffac7224 */ /* 0x000fe200078e00a4 */
[----:B------:R0:W-:Y:S01]  /*3f620*/  STL.64 [R1+0x4150], R178 ;  /* 0x004150b201007387 */ /* 0x0001e20000100a00 */
[----:B------:R-:W-:-:S02]  /*3f630*/  IMAD.MOV.U32 R164, RZ, RZ, R162 ;  /* 0x000000ffffa47224 */ /* 0x000fc400078e00a2 */
[----:B------:R-:W-:Y:S01]  /*3f640*/  IMAD.MOV.U32 R162, RZ, RZ, R161 ;  /* 0x000000ffffa27224 */ /* 0x000fe200078e00a1 */
[C---:B-1----:R-:W-:Y:S01]  /*3f650*/  IADD3 R176, P2, R182.reuse, R6, RZ ;  /* 0x00000006b6b07210 */ /* 0x042fe20007f5e0ff */
[----:B------:R-:W-:Y:S02]  /*3f660*/  IMAD.MOV.U32 R161, RZ, RZ, R149 ;  /* 0x000000ffffa17224 */ /* 0x000fe400078e0095 */
[C---:B------:R-:W-:Y:S01]  /*3f670*/  IMAD.X R149, R175.reuse, 0x1, R3, P1 ;  /* 0x00000001af957824 */ /* 0x040fe200008e0603 */
[----:B0-----:R-:W-:Y:S01]  /*3f680*/  IADD3 R178, P4, R182, R0, RZ ;  /* 0x00000000b6b27210 */ /* 0x001fe20007f9e0ff */
[----:B------:R-:W-:-:S03]  /*3f690*/  IMAD.X R177, R175, 0x1, R5, P2 ;  /* 0x00000001afb17824 */ /* 0x000fc600010e0605 */
[----:B------:R0:W-:Y:S01]  /*3f6a0*/  STL.64 [R1+0x4148], R148 ;  /* 0x0041489401007387 */ /* 0x0001e20000100a00 */
[----:B------:R-:W-:-:S03]  /*3f6b0*/  IMAD.X R179, R175, 0x1, R7, P4 ;  /* 0x00000001afb37824 */ /* 0x000fc600020e0607 */
[----:B------:R1:W-:Y:S04]  /*3f6c0*/  STL.64 [R1+0x4140], R176 ;  /* 0x004140b001007387 */ /* 0x0003e80000100a00 */
[----:B------:R4:W-:Y:S01]  /*3f6d0*/  STL.64 [R1+0x4138], R178 ;  /* 0x004138b201007387 */ /* 0x0009e20000100a00 */
[----:B0-----:R-:W-:Y:S02]  /*3f6e0*/  IADD3 R148, P1, R182, R2, RZ ;  /* 0x00000002b6947210 */ /* 0x001fe40007f3e0ff */
[----:B-1----:R-:W-:-:S03]  /*3f6f0*/  IADD3 R176, P2, R183, R4, RZ ;  /* 0x00000004b7b07210 */ /* 0x002fc60007f5e0ff */
[----:B------:R-:W-:Y:S01]  /*3f700*/  IMAD.X R149, R175, 0x1, R13, P1 ;  /* 0x00000001af957824 */ /* 0x000fe200008e060d */
[----:B----4-:R-:W-:Y:S01]  /*3f710*/  SHF.R.S32.HI R178, RZ, 0x1f, R183 ;  /* 0x0000001fffb27819 */ /* 0x010fe200000114b7 */
[----:B------:R-:W-:Y:S02]  /*3f720*/  IMAD.MOV.U32 R175, RZ, RZ, R174 ;  /* 0x000000ffffaf7224 */ /* 0x000fe400078e00ae */
[----:B------:R-:W-:Y:S02]  /*3f730*/  IMAD.MOV.U32 R174, RZ, RZ, R173 ;  /* 0x000000ffffae7224 */ /* 0x000fe400078e00ad */
[----:B------:R-:W-:Y:S02]  /*3f740*/  IMAD.MOV.U32 R173, RZ, RZ, R172 ;  /* 0x000000ffffad7224 */ /* 0x000fe400078e00ac */
[----:B------:R-:W-:Y:S02]  /*3f750*/  IMAD.MOV.U32 R146, RZ, RZ, R58 ;  /* 0x000000ffff927224 */ /* 0x000fe400078e003a */
[----:B------:R-:W-:-:S02]  /*3f760*/  IMAD.MOV.U32 R172, RZ, RZ, R164 ;  /* 0x000000ffffac7224 */ /* 0x000fc400078e00a4 */
[C---:B------:R-:W-:Y:S02]  /*3f770*/  IMAD.X R177, R178.reuse, 0x1, R3, P2 ;  /* 0x00000001b2b17824 */ /* 0x040fe400010e0603 */
[----:B------:R-:W-:Y:S01]  /*3f780*/  IMAD.MOV.U32 R164, RZ, RZ, R163 ;  /* 0x000000ffffa47224 */ /* 0x000fe200078e00a3 */
[----:B------:R0:W-:Y:S01]  /*3f790*/  STL.64 [R1+0x4130], R148 ;  /* 0x0041309401007387 */ /* 0x0001e20000100a00 */
[----:B------:R-:W-:Y:S01]  /*3f7a0*/  IMAD.MOV.U32 R163, RZ, RZ, R161 ;  /* 0x000000ffffa37224 */ /* 0x000fe200078e00a1 */
[C---:B------:R-:W-:Y:S01]  /*3f7b0*/  IADD3 R180, P4, R183.reuse, R6, RZ ;  /* 0x00000006b7b47210 */ /* 0x040fe20007f9e0ff */
[----:B------:R-:W-:Y:S02]  /*3f7c0*/  IMAD.MOV.U32 R161, RZ, RZ, R16 ;  /* 0x000000ffffa17224 */ /* 0x000fe400078e0010 */
[----:B------:R-:W-:Y:S01]  /*3f7d0*/  IMAD.MOV.U32 R16, RZ, RZ, R146 ;  /* 0x000000ffff107224 */ /* 0x000fe200078e0092 */
[----:B------:R-:W-:Y:S01]  /*3f7e0*/  IADD3 R146, P1, R183, R0, RZ ;  /* 0x00000000b7927210 */ /* 0x000fe20007f3e0ff */
[----:B------:R-:W-:Y:S01]  /*3f7f0*/  IMAD.X R181, R178, 0x1, R5, P4 ;  /* 0x00000001b2b57824 */ /* 0x000fe200020e0605 */
[----:B0-----:R-:W4:Y:S04]  /*3f800*/  LDL.LU.64 R148, [R1+0x5800] ;  /* 0x0058000001947983 */ /* 0x001f280000300a00 */
[----:B------:R0:W-:Y:S01]  /*3f810*/  STL.64 [R1+0x4128], R176 ;  /* 0x004128b001007387 */ /* 0x0001e20000100a00 */
[----:B------:R-:W-:-:S03]  /*3f820*/  IMAD.MOV.U32 R182, RZ, RZ, R146 ;  /* 0x000000ffffb67224 */ /* 0x000fc600078e0092 */
[----:B------:R1:W-:Y:S01]  /*3f830*/  STL [R1+0x4118], R146 ;  /* 0x0041189201007387 */ /* 0x0003e20000100800 */
[----:B0-----:R-:W-:Y:S01]  /*3f840*/  IADD3 R176, P2, R183, R2, RZ ;  /* 0x00000002b7b07210 */ /* 0x001fe20007f5e0ff */
[----:B------:R-:W-:Y:S02]  /*3f850*/  IMAD.MOV.U32 R183, RZ, RZ, R147 ;  /* 0x000000ffffb77224 */ /* 0x000fe400078e0093 */
[C---:B------:R-:W-:Y:S01]  /*3f860*/  IMAD.X R183, R178.reuse, 0x1, R7, P1 ;  /* 0x00000001b2b77824 */ /* 0x040fe200008e0607 */
[----:B-1----:R-:W4:Y:S01]  /*3f870*/  LDL.LU.64 R146, [R1+0x57f8] ;  /* 0x0057f80001927983 */ /* 0x002f220000300a00 */
[----:B------:R-:W-:-:S03]  /*3f880*/  IMAD.X R177, R178, 0x1, R13, P2 ;  /* 0x00000001b2b17824 */ /* 0x000fc600010e060d */
[----:B------:R0:W-:Y:S04]  /*3f890*/  STL.64 [R1+0x4120], R180 ;  /* 0x004120b401007387 */ /* 0x0001e80000100a00 */
[----:B------:R-:W-:Y:S04]  /*3f8a0*/  STL [R1+0x411c], R183 ;  /* 0x00411cb701007387 */ /* 0x000fe80000100800 */
[----:B------:R1:W-:Y:S01]  /*3f8b0*/  STL.64 [R1+0x4110], R176 ;  /* 0x004110b001007387 */ /* 0x0003e20000100a00 */
[----:B0-----:R-:W-:Y:S02]  /*3f8c0*/  IADD3 R180, P4, R184, R4, RZ ;  /* 0x00000004b8b47210 */ /* 0x001fe40007f9e0ff */
[----:B-1----:R-:W-:-:S05]  /*3f8d0*/  SHF.R.S32.HI R176, RZ, 0x1f, R184 ;  /* 0x0000001fffb07819 */ /* 0x002fca00000114b8 */
[----:B------:R-:W-:Y:S01]  /*3f8e0*/  IMAD.X R181, R176, 0x1, R3, P4 ;  /* 0x00000001b0b57824 */ /* 0x000fe200020e0603 */
[C---:B------:R-:W-:Y:S02]  /*3f8f0*/  IADD3 R182, P1, R184.reuse, R6, RZ ;  /* 0x00000006b8b67210 */ /* 0x040fe40007f3e0ff */
[C---:B------:R-:W-:Y:S02]  /*3f900*/  IADD3 R178, P2, R184.reuse, R0, RZ ;  /* 0x00000000b8b27210 */ /* 0x040fe40007f5e0ff */
[----:B------:R0:W-:Y:S02]  /*3f910*/  STL.64 [R1+0x4108], R180 ;  /* 0x004108b401007387 */ /* 0x0001e40000100a00 */
[----:B0-----:R-:W-:Y:S01]  /*3f920*/  IADD3 R180, P4, R184, R2, RZ ;  /* 0x00000002b8b47210 */ /* 0x001fe20007f9e0ff */
[----:B------:R-:W-:-:S04]  /*3f930*/  IMAD.MOV.U32 R184, RZ, RZ, R176 ;  /* 0x000000ffffb87224 */ /* 0x000fc800078e00b0 */
[C---:B------:R-:W-:Y:S02]  /*3f940*/  IMAD.X R183, R184.reuse, 0x1, R5, P1 ;  /* 0x00000001b8b77824 */ /* 0x040fe400008e0605 */
[----:B------:R-:W-:Y:S02]  /*3f950*/  IMAD.X R179, R184, 0x1, R7, P2 ;  /* 0x00000001b8b37824 */ /* 0x000fe400010e0607 */
[----:B------:R-:W-:Y:S01]  /*3f960*/  IMAD.MOV.U32 R176, RZ, RZ, R175 ;  /* 0x000000ffffb07224 */ /* 0x000fe200078e00af */
[----:B------:R0:W-:Y:S01]  /*3f970*/  STL.64 [R1+0x4100], R182 ;  /* 0x004100b601007387 */ /* 0x0001e20000100a00 */
[----:B------:R-:W-:Y:S02]  /*3f980*/  IMAD.MOV.U32 R175, RZ, RZ, R174 ;  /* 0x000000ffffaf7224 */ /* 0x000fe400078e00ae */
[----:B------:R-:W-:Y:S01]  /*3f990*/  IMAD.MOV.U32 R174, RZ, RZ, R173 ;  /* 0x000000ffffae7224 */ /* 0x000fe200078e00ad */
[----:B------:R1:W-:Y:S01]  /*3f9a0*/  STL.64 [R1+0x40f8], R178 ;  /* 0x0040f8b201007387 */ /* 0x0003e20000100a00 */
[----:B------:R-:W-:-:S02]  /*3f9b0*/  IMAD.MOV.U32 R173, RZ, RZ, R172 ;  /* 0x000000ffffad7224 */ /* 0x000fc400078e00ac */
[----:B------:R-:W-:Y:S02]  /*3f9c0*/  IMAD.MOV.U32 R172, RZ, RZ, R164 ;  /* 0x000000ffffac7224 */ /* 0x000fe400078e00a4 */
[----:B------:R-:W-:Y:S02]  /*3f9d0*/  IMAD.MOV.U32 R164, RZ, RZ, R163 ;  /* 0x000000ffffa47224 */ /* 0x000fe400078e00a3 */
[----:B------:R-:W-:Y:S01]  /*3f9e0*/  IMAD.MOV.U32 R177, RZ, RZ, R176 ;  /* 0x000000ffffb17224 */ /* 0x000fe200078e00b0 */
[----:B0-----:R-:W-:Y:S01]  /*3f9f0*/  IADD3 R182, P1, R185, R4, RZ ;  /* 0x00000004b9b67210 */ /* 0x001fe20007f3e0ff */
[----:B------:R-:W-:Y:S01]  /*3fa00*/  IMAD.MOV.U32 R163, RZ, RZ, R161 ;  /* 0x000000ffffa37224 */ /* 0x000fe200078e00a1 */
[----:B-1----:R-:W-:Y:S01]  /*3fa10*/  SHF.R.S32.HI R179, RZ, 0x1f, R185 ;  /* 0x0000001fffb37819 */ /* 0x002fe200000114b9 */
[----:B------:R-:W-:Y:S02]  /*3fa20*/  IMAD.MOV.U32 R176, RZ, RZ, R175 ;  /* 0x000000ffffb07224 */ /* 0x000fe400078e00af */
[----:B------:R-:W-:-:S02]  /*3fa30*/  IMAD.MOV.U32 R175, RZ, RZ, R174 ;  /* 0x000000ffffaf7224 */ /* 0x000fc400078e00ae */
[----:B------:R-:W-:Y:S02]  /*3fa40*/  IMAD.MOV.U32 R174, RZ, RZ, R173 ;  /* 0x000000ffffae7224 */ /* 0x000fe400078e00ad */
[----:B------:R-:W-:Y:S02]  /*3fa50*/  IMAD.X R181, R184, 0x1, R13, P4 ;  /* 0x00000001b8b57824 */ /* 0x000fe400020e060d */
[----:B------:R-:W-:Y:S02]  /*3fa60*/  IMAD.MOV.U32 R173, RZ, RZ, R172 ;  /* 0x000000ffffad7224 */ /* 0x000fe400078e00ac */
[----:B------:R-:W-:Y:S02]  /*3fa70*/  IMAD.X R183, R179, 0x1, R3, P1 ;  /* 0x00000001b3b77824 */ /* 0x000fe400008e0603 */
[----:B------:R-:W-:Y:S02]  /*3fa80*/  IMAD.MOV.U32 R172, RZ, RZ, R163 ;  /* 0x000000ffffac7224 */ /* 0x000fe400078e00a3 */
[----:B------:R-:W-:Y:S01]  /*3fa90*/  IMAD.MOV.U32 R163, RZ, RZ, R158 ;  /* 0x000000ffffa37224 */ /* 0x000fe200078e009e */
[----:B------:R0:W-:Y:S01]  /*3faa0*/  STL.64 [R1+0x40f0], R180 ;  /* 0x0040f0b401007387 */ /* 0x0001e20000100a00 */
[----:B------:R-:W-:-:S02]  /*3fab0*/  IMAD.MOV.U32 R158, RZ, RZ, R16 ;  /* 0x000000ffff9e7224 */ /* 0x000fc400078e0010 */
[----:B------:R-:W-:Y:S01]  /*3fac0*/  IMAD.MOV.U32 R145, RZ, RZ, R107 ;  /* 0x000000ffff917224 */ /* 0x000fe200078e006b */
[----:B------:R1:W-:Y:S01]  /*3fad0*/  STL.64 [R1+0x40e8], R182 ;  /* 0x0040e8b601007387 */ /* 0x0003e20000100a00 */
[----:B------:R-:W-:Y:S01]  /*3fae0*/  IMAD.MOV.U32 R16, RZ, RZ, R144 ;  /* 0x000000ffff107224 */ /* 0x000fe200078e0090 */
[C---:B------:R-:W-:Y:S01]  /*3faf0*/  IADD3 R144, P2, R185.reuse, R6, RZ ;  /* 0x00000006b9907210 */ /* 0x040fe20007f5e0ff */
[--C-:B------:R-:W-:Y:S01]  /*3fb00*/  IMAD.MOV.U32 R178, RZ, RZ, R145.reuse ;  /* 0x000000ffffb27224 */ /* 0x100fe200078e0091 */
[----:B------:R-:W-:Y:S02]  /*3fb10*/  SHF.R.S32.HI R161, RZ, 0x1f, R145 ;  /* 0x0000001fffa17819 */ /* 0x000fe40000011491 */
[C---:B0-----:R-:W-:Y:S01]  /*3fb20*/  IADD3 R180, P4, R185.reuse, R0, RZ ;  /* 0x00000000b9b47210 */ /* 0x041fe20007f9e0ff */
[----:B-1----:R-:W-:Y:S01]  /*3fb30*/  IMAD.MOV.U32 R183, RZ, RZ, R179 ;  /* 0x000000ffffb77224 */ /* 0x002fe200078e00b3 */
[----:B------:R-:W-:Y:S02]  /*3fb40*/  IADD3 R182, P1, R185, R2, RZ ;  /* 0x00000002b9b67210 */ /* 0x000fe40007f3e0ff */
[----:B------:R-:W-:Y:S01]  /*3fb50*/  SHF.R.S32.HI R179, RZ, 0x1f, R186 ;  /* 0x0000001fffb37819 */ /* 0x000fe200000114ba */
[C---:B------:R-:W-:Y:S01]  /*3fb60*/  IMAD.X R145, R183.reuse, 0x1, R5, P2 ;  /* 0x00000001b7917824 */ /* 0x040fe200010e0605 */
[----:B------:R-:W-:Y:S01]  /*3fb70*/  IADD3 R184, P2, R186, R4, RZ ;  /* 0x00000004bab87210 */ /* 0x000fe20007f5e0ff */
[----:B------:R-:W-:-:S02]  /*3fb80*/  IMAD.X R181, R183, 0x1, R7, P4 ;  /* 0x00000001b7b57824 */ /* 0x000fc400020e0607 */
[----:B------:R-:W-:Y:S01]  /*3fb90*/  IMAD.X R183, R183, 0x1, R13, P1 ;  /* 0x00000001b7b77824 */ /* 0x000fe200008e060d */
[----:B------:R0:W-:Y:S01]  /*3fba0*/  STL.64 [R1+0x40e0], R144 ;  /* 0x0040e09001007387 */ /* 0x0001e20000100a00 */
[----:B------:R-:W-:-:S03]  /*3fbb0*/  IMAD.X R185, R179, 0x1, R3, P2 ;  /* 0x00000001b3b97824 */ /* 0x000fc600010e0603 */
[----:B0-----:R-:W4:Y:S04]  /*3fbc0*/  LDL.LU.64 R144, [R1+0x57f0] ;  /* 0x0057f00001907983 */ /* 0x001f280000300a00 */
[----:B------:R0:W-:Y:S04]  /*3fbd0*/  STL.64 [R1+0x40d8], R180 ;  /* 0x0040d8b401007387 */ /* 0x0001e80000100a00 */
[----:B------:R1:W-:Y:S04]  /*3fbe0*/  STL.64 [R1+0x40d0], R182 ;  /* 0x0040d0b601007387 */ /* 0x0003e80000100a00 */
[----:B------:R3:W-:Y:S01]  /*3fbf0*/  STL.64 [R1+0x40c8], R184 ;  /* 0x0040c8b801007387 */ /* 0x0007e20000100a00 */
[----:B0-----:R-:W-:-:S02]  /*3fc00*/  IADD3 R180, P4, R186, R6, RZ ;  /* 0x00000006bab47210 */ /* 0x001fc40007f9e0ff */
[C---:B-1----:R-:W-:Y:S02]  /*3fc10*/  IADD3 R182, P1, R186.reuse, R0, RZ ;  /* 0x00000000bab67210 */ /* 0x042fe40007f3e0ff */
[----:B---3--:R-:W-:Y:S01]  /*3fc20*/  IADD3 R184, P2, R186, R2, RZ ;  /* 0x00000002bab87210 */ /* 0x008fe20007f5e0ff */
[----:B------:R-:W-:Y:S02]  /*3fc30*/  IMAD.MOV.U32 R186, RZ, RZ, R179 ;  /* 0x000000ffffba7224 */ /* 0x000fe400078e00b3 */
[----:B------:R-:W-:Y:S02]  /*3fc40*/  IMAD.MOV.U32 R142, RZ, RZ, R73 ;  /* 0x000000ffff8e7224 */ /* 0x000fe400078e0049 */
[C---:B------:R-:W-:Y:S02]  /*3fc50*/  IMAD.X R181, R186.reuse, 0x1, R5, P4 ;  /* 0x00000001bab57824 */ /* 0x040fe400020e0605 */
[----:B------:R-:W-:Y:S02]  /*3fc60*/  IMAD.MOV.U32 R179, RZ, RZ, R161 ;  /* 0x000000ffffb37224 */ /* 0x000fe400078e00a1 */
[----:B------:R-:W-:Y:S01]  /*3fc70*/  IMAD.MOV.U32 R161, RZ, RZ, R142 ;  /* 0x000000ffffa17224 */ /* 0x000fe200078e008e */
[----:B------:R0:W-:Y:S01]  /*3fc80*/  STL.64 [R1+0x40c0], R180 ;  /* 0x0040c0b401007387 */ /* 0x0001e20000100a00 */
[C---:B------:R-:W-:Y:S01]  /*3fc90*/  IMAD.X R183, R186.reuse, 0x1, R7, P1 ;  /* 0x00000001bab77824 */ /* 0x040fe200008e0607 */
[----:B------:R-:W-:Y:S01]  /*3fca0*/  IADD3 R142, P4, R187, R4, RZ ;  /* 0x00000004bb8e7210 */ /* 0x000fe20007f9e0ff */
[----:B------:R-:W-:-:S03]  /*3fcb0*/  IMAD.X R185, R186, 0x1, R13, P2 ;  /* 0x00000001bab97824 */ /* 0x000fc600010e060d */
[----:B------:R1:W-:Y:S01]  /*3fcc0*/  STL.64 [R1+0x40b8], R182 ;  /* 0x0040b8b601007387 */ /* 0x0003e20000100a00 */
[----:B0-----:R-:W-:Y:S01]  /*3fcd0*/  SHF.R.S32.HI R181, RZ, 0x1f, R187 ;  /* 0x0000001fffb57819 */ /* 0x001fe200000114bb */
[----:B------:R-:W-:Y:S02]  /*3fce0*/  IMAD.MOV.U32 R180, RZ, RZ, R178 ;  /* 0x000000ffffb47224 */ /* 0x000fe400078e00b2 */
[----:B------:R-:W-:Y:S01]  /*3fcf0*/  IMAD.MOV.U32 R178, RZ, RZ, R159 ;  /* 0x000000ffffb27224 */ /* 0x000fe200078e009f */
[----:B------:R0:W-:Y:S01]  /*3fd00*/  STL.64 [R1+0x40b0], R184 ;  /* 0x0040b0b801007387 */ /* 0x0001e20000100a00 */
[----:B------:R-:W-:Y:S01]  /*3fd10*/  IMAD.MOV.U32 R159, RZ, RZ, R143 ;  /* 0x000000ffff9f7224 */ /* 0x000fe200078e008f */
[----:B-1----:R-:W-:Y:S01]  /*3fd20*/  IADD3 R182, P1, R187, R6, RZ ;  /* 0x00000006bbb67210 */ /* 0x002fe20007f3e0ff */
[----:B------:R-:W-:Y:S01]  /*3fd30*/  IMAD.X R143, R181, 0x1, R3, P4 ;  /* 0x00000001b58f7824 */ /* 0x000fe200020e0603 */
[C---:B------:R-:W-:Y:S02]  /*3fd40*/  IADD3 R186, P4, R187.reuse, R2, RZ ;  /* 0x00000002bbba7210 */ /* 0x040fe40007f9e0ff */
[----:B0-----:R-:W-:Y:S01]  /*3fd50*/  IADD3 R184, P2, R187, R0, RZ ;  /* 0x00000000bbb87210 */ /* 0x001fe20007f5e0ff */
[----:B------:R-:W-:Y:S01]  /*3fd60*/  IMAD.MOV.U32 R187, RZ, RZ, R181 ;  /* 0x000000ffffbb7224 */ /* 0x000fe200078e00b5 */
[----:B------:R0:W-:Y:S03]  /*3fd70*/  STL.64 [R1+0x40a8], R142 ;  /* 0x0040a88e01007387 */ /* 0x0001e60000100a00 */
[C---:B------:R-:W-:Y:S01]  /*3fd80*/  IMAD.X R183, R187.reuse, 0x1, R5, P1 ;  /* 0x00000001bbb77824 */ /* 0x040fe200008e0605 */
[----:B------:R-:W-:Y:S01]  /*3fd90*/  SHF.R.S32.HI R181, RZ, 0x1f, R188 ;  /* 0x0000001fffb57819 */ /* 0x000fe200000114bc */
[C---:B------:R-:W-:Y:S01]  /*3fda0*/  IMAD.X R185, R187.reuse, 0x1, R7, P2 ;  /* 0x00000001bbb97824 */ /* 0x040fe200010e0607 */
[----:B0-----:R-:W3:Y:S04]  /*3fdb0*/  LDL.LU.64 R142, [R1+0x57e8] ;  /* 0x0057e800018e7983 */ /* 0x001ee80000300a00 */
        /* <DEDUP_REMOVED lines=10> */
[C---:B------:R-:W-:Y:S01]  /*3fe60*/  IMAD.X R187, R181.reuse, 0x1, R7, P4 ;  /* 0x00000001b5bb7824 */ /* 0x040fe200020e0607 */
[----:B-1----:R-:W-:Y:S01]  /*3fe70*/  IADD3 R182, P1, R188, R2, RZ ;  /* 0x00000002bcb67210 */ /* 0x002fe20007f3e0ff */
[----:B------:R0:W-:Y:S04]  /*3fe80*/  STL.64 [R1+0x4080], R184 ;  /* 0x004080b801007387 */ /* 0x0001e80000100a00 */
[----:B------:R-:W-:Y:S01]  /*3fe90*/  IMAD.X R183, R181, 0x1, R13, P1 ;  /* 0x00000001b5b77824 */ /* 0x000fe200008e060d */
[----:B------:R1:W-:Y:S01]  /*3fea0*/  STL.64 [R1+0x4078], R186 ;  /* 0x004078ba01007387 */ /* 0x0003e20000100a00 */
[----:B------:R-:W-:-:S03]  /*3feb0*/  SHF.R.S32.HI R188, RZ, 0x1f, R189 ;  /* 0x0000001fffbc7819 */ /* 0x000fc600000114bd */
[----:B------:R2:W-:Y:S01]  /*3fec0*/  STL.64 [R1+0x4070], R182 ;  /* 0x004070b601007387 */ /* 0x0005e20000100a00 */
[C---:B0-----:R-:W-:Y:S02]  /*3fed0*/  IADD3 R184, P2, R189.reuse, R4, RZ ;  /* 0x00000004bdb87210 */ /* 0x041fe40007f5e0ff */
[----:B-1----:R-:W-:-:S03]  /*3fee0*/  IADD3 R186, P4, R189, R6, RZ ;  /* 0x00000006bdba7210 */ /* 0x002fc60007f9e0ff */
[C---:B------:R-:W-:Y:S01]  /*3fef0*/  IMAD.X R185, R188.reuse, 0x1, R3, P2 ;  /* 0x00000001bcb97824 */ /* 0x040fe200010e0603 */
[----:B--2---:R-:W-:Y:S01]  /*3ff00*/  IADD3 R182, P1, R189, R0, RZ ;  /* 0x00000000bdb67210 */ /* 0x004fe20007f3e0ff */
        /* <DEDUP_REMOVED lines=9> */
[----:B--2---:R-:W-:Y:S01]  /*3ffa0*/  IADD3 R182, P1, R190, R6, RZ ;  /* 0x00000006beb67210 */ /* 0x004fe20007f3e0ff */
        /* <DEDUP_REMOVED lines=9> */
[----:B--2---:R-:W-:Y:S01]  /*40040*/  IADD3 R182, P1, R191, R4, RZ ;  /* 0x00000004bfb67210 */ /* 0x004fe20007f3e0ff */
[----:B------:R-:W-:-:S03]  /*40050*/  IMAD.X R187, R181, 0x1, R13, P4 ;  /* 0x00000001b5bb7824 */ /* 0x000fc600020e060d */
[----:B------:R0:W-:Y:S01]  /*40060*/  STL.64 [R1+0x4038], R184 ;  /* 0x004038b801007387 */ /* 0x0001e20000100a00 */
[----:B------:R-:W-:-:S03]  /*40070*/  IMAD.X R183, R188, 0x1, R3, P1 ;  /* 0x00000001bcb77824 */ /* 0x000fc600008e0603 */
[----:B------:R1:W-:Y:S04]  /*40080*/  STL.64 [R1+0x4030], R186 ;  /* 0x004030ba01007387 */ /* 0x0003e80000100a00 */
        /* <DEDUP_REMOVED lines=693> */
[----:B0-----:R-:W-:Y:S01]  /*42be0*/  IADD3 R184, P2, R249, R0, RZ ;  /* 0x00000000f9b87210 */ /* 0x001fe20007f5e0ff */
[----:B-1----:R-:W-:Y:S02]  /*42bf0*/  IMAD.MOV.U32 R183, RZ, RZ, R180 ;  /* 0x000000ffffb77224 */ /* 0x002fe400078e00b4 */
[----:B------:R-:W-:Y:S02]  /*42c00*/  IMAD.MOV.U32 R180, RZ, RZ, R179 ;  /* 0x000000ffffb47224 */ /* 0x000fe400078e00b3 */
[----:B------:R-:W-:-:S02]  /*42c10*/  IMAD.MOV.U32 R179, RZ, RZ, R178 ;  /* 0x000000ffffb37224 */ /* 0x000fc400078e00b2 */
[----:B------:R-:W-:Y:S02]  /*42c20*/  IMAD.MOV.U32 R178, RZ, RZ, R177 ;  /* 0x000000ffffb27224 */ /* 0x000fe400078e00b1 */
[----:B------:R-:W-:Y:S02]  /*42c30*/  IMAD.MOV.U32 R177, RZ, RZ, R176 ;  /* 0x000000ffffb17224 */ /* 0x000fe400078e00b0 */
[----:B------:R-:W-:Y:S02]  /*42c40*/  IMAD.MOV.U32 R176, RZ, RZ, R175 ;  /* 0x000000ffffb07224 */ /* 0x000fe400078e00af */
[----:B------:R-:W-:Y:S02]  /*42c50*/  IMAD.MOV.U32 R175, RZ, RZ, R174 ;  /* 0x000000ffffaf7224 */ /* 0x000fe400078e00ae */
[----:B------:R-:W-:Y:S02]  /*42c60*/  IMAD.X R185, R181, 0x1, R7, P2 ;  /* 0x00000001b5b97824 */ /* 0x000fe400010e0607 */
[----:B------:R-:W-:Y:S01]  /*42c70*/  IMAD.MOV.U32 R174, RZ, RZ, R173 ;  /* 0x000000ffffae7224 */ /* 0x000fe200078e00ad */
[----:B------:R-:W-:Y:S01]  /*42c80*/  IADD3 R188, P4, R249, R2, RZ ;  /* 0x00000002f9bc7210 */ /* 0x000fe20007f9e0ff */
[----:B------:R-:W-:-:S02]  /*42c90*/  IMAD.MOV.U32 R173, RZ, RZ, R172 ;  /* 0x000000ffffad7224 */ /* 0x000fc400078e00ac */
[----:B------:R-:W-:Y:S02]  /*42ca0*/  IMAD.MOV.U32 R172, RZ, RZ, R16 ;  /* 0x000000ffffac7224 */ /* 0x000fe400078e0010 */
[----:B------:R-:W-:Y:S01]  /*42cb0*/  IMAD.MOV.U32 R194, RZ, RZ, R180 ;  /* 0x000000ffffc27224 */ /* 0x000fe200078e00b4 */
[----:B------:R-:W2:Y:S01]  /*42cc0*/  LDL.LU R16, [R1+0x2060] ;  /* 0x0020600001107983 */ /* 0x000ea20000300800 */
[----:B------:R-:W-:Y:S01]  /*42cd0*/  IMAD.MOV.U32 R180, RZ, RZ, R179 ;  /* 0x000000ffffb47224 */ /* 0x000fe200078e00b3 */
[----:B------:R-:W-:Y:S01]  /*42ce0*/  IADD3 R186, P1, R250, R4, RZ ;  /* 0x00000004faba7210 */ /* 0x000fe20007f3e0ff */
[----:B------:R-:W-:Y:S01]  /*42cf0*/  IMAD.MOV.U32 R179, RZ, RZ, R178 ;  /* 0x000000ffffb37224 */ /* 0x000fe200078e00b2 */
[----:B------:R0:W-:Y:S01]  /*42d00*/  STL.64 [R1+0x3960], R184 ;  /* 0x003960b801007387 */ /* 0x0001e20000100a00 */
[----:B------:R-:W-:Y:S01]  /*42d10*/  SHF.R.S32.HI R182, RZ, 0x1f, R250 ;  /* 0x0000001fffb67819 */ /* 0x000fe200000114fa */
[----:B------:R-:W-:Y:S02]  /*42d20*/  IMAD.MOV.U32 R178, RZ, RZ, R177 ;  /* 0x000000ffffb27224 */ /* 0x000fe400078e00b1 */
[----:B------:R-:W-:-:S02]  /*42d30*/  IMAD.MOV.U32 R177, RZ, RZ, R176 ;  /* 0x000000ffffb17224 */ /* 0x000fc400078e00b0 */
[----:B------:R-:W-:Y:S02]  /*42d40*/  IMAD.X R189, R181, 0x1, R13, P4 ;  /* 0x00000001b5bd7824 */ /* 0x000fe400020e060d */
[----:B------:R-:W-:Y:S01]  /*42d50*/  IMAD.MOV.U32 R176, RZ, RZ, R175 ;  /* 0x000000ffffb07224 */ /* 0x000fe200078e00af */
[----:B0-----:R-:W-:Y:S01]  /*42d60*/  IADD3 R184, P2, R250, R6, RZ ;  /* 0x00000006fab87210 */ /* 0x001fe20007f5e0ff */
[----:B------:R-:W-:Y:S02]  /*42d70*/  IMAD.MOV.U32 R175, RZ, RZ, R174 ;  /* 0x000000ffffaf7224 */ /* 0x000fe400078e00ae */
[----:B------:R-:W-:Y:S02]  /*42d80*/  IMAD.MOV.U32 R174, RZ, RZ, R173 ;  /* 0x000000ffffae7224 */ /* 0x000fe400078e00ad */
[----:B------:R-:W-:Y:S02]  /*42d90*/  IMAD.X R187, R182, 0x1, R3, P1 ;  /* 0x00000001b6bb7824 */ /* 0x000fe400008e0603 */
[----:B------:R-:W-:-:S02]  /*42da0*/  IMAD.MOV.U32 R173, RZ, RZ, R172 ;  /* 0x000000ffffad7224 */ /* 0x000fc400078e00ac */
[----:B------:R-:W-:Y:S01]  /*42db0*/  IMAD.X R185, R182, 0x1, R5, P2 ;  /* 0x00000001b6b97824 */ /* 0x000fe200010e0605 */
[----:B------:R-:W-:Y:S01]  /*42dc0*/  STL.64 [R1+0x3958], R188 ;  /* 0x003958bc01007387 */ /* 0x000fe20000100a00 */
[----:B------:R-:W-:Y:S02]  /*42dd0*/  IMAD.MOV.U32 R172, RZ, RZ, R171 ;  /* 0x000000ffffac7224 */ /* 0x000fe400078e00ab */
[----:B------:R-:W-:Y:S02]  /*42de0*/  IMAD.MOV.U32 R171, RZ, RZ, R138 ;  /* 0x000000ffffab7224 */ /* 0x000fe400078e008a */
[----:B------:R-:W2:Y:S04]  /*42df0*/  LDL.LU R138, [R1+0x57e4] ;  /* 0x0057e400018a7983 */ /* 0x000ea80000300800 */
[----:B------:R0:W-:Y:S01]  /*42e00*/  STL.64 [R1+0x3948], R186 ;  /* 0x003948ba01007387 */ /* 0x0001e20000100a00 */
[----:B------:R-:W-:-:S03]  /*42e10*/  IADD3 R190, P4, R250, R0, RZ ;  /* 0x00000000fabe7210 */ /* 0x000fc60007f9e0ff */
[----:B------:R1:W-:Y:S02]  /*42e20*/  STL.64 [R1+0x3940], R184 ;  /* 0x003940b801007387 */ /* 0x0003e40000100a00 */
[----:B------:R-:W-:Y:S01]  /*42e30*/  IMAD.X R191, R182, 0x1, R7, P4 ;  /* 0x00000001b6bf7824 */ /* 0x000fe200020e0607 */
[----:B0-----:R-:W-:Y:S01]  /*42e40*/  IADD3 R186, P1, R250, R2, RZ ;  /* 0x00000002faba7210 */ /* 0x001fe20007f3e0ff */
[----:B-1----:R-:W-:Y:S02]  /*42e50*/  IMAD.MOV.U32 R184, RZ, RZ, R180 ;  /* 0x000000ffffb87224 */ /* 0x002fe400078e00b4 */
        /* <DEDUP_REMOVED lines=8> */
[----:B------:R-:W-:-:S02]  /*42ee0*/  IMAD.X R187, R182, 0x1, R13, P1 ;  /* 0x00000001b6bb7824 */ /* 0x000fc400008e060d */
[----:B------:R-:W-:Y:S02]  /*42ef0*/  IMAD.MOV.U32 R172, RZ, RZ, R171 ;  /* 0x000000ffffac7224 */ /* 0x000fe400078e00ab */
[----:B------:R-:W-:Y:S02]  /*42f00*/  IMAD.MOV.U32 R171, RZ, RZ, R17 ;  /* 0x000000ffffab7224 */ /* 0x000fe400078e0011 */
[----:B------:R-:W2:Y:S04]  /*42f10*/  LDL.LU R17, [R1+0x2124] ;  /* 0x0021240001117983 */ /* 0x000ea80000300800 */
[----:B------:R-:W-:Y:S04]  /*42f20*/  STL.64 [R1+0x3930], R190 ;  /* 0x003930be01007387 */ /* 0x000fe80000100a00 */
[----:B------:R0:W-:Y:S01]  /*42f30*/  STL.64 [R1+0x3928], R186 ;  /* 0x003928ba01007387 */ /* 0x0001e20000100a00 */
[----:B------:R-:W-:-:S02]  /*42f40*/  IADD3 R188, P2, R251, R4, RZ ;  /* 0x00000004fbbc7210 */ /* 0x000fc40007f5e0ff */
[----:B------:R-:W-:Y:S01]  /*42f50*/  SHF.R.S32.HI R181, RZ, 0x1f, R251 ;  /* 0x0000001fffb57819 */ /* 0x000fe200000114fb */
[----:B0-----:R-:W-:Y:S02]  /*42f60*/  IMAD.MOV.U32 R187, RZ, RZ, R180 ;  /* 0x000000ffffbb7224 */ /* 0x001fe400078e00b4 */
[----:B------:R-:W-:Y:S02]  /*42f70*/  IMAD.MOV.U32 R180, RZ, RZ, R179 ;  /* 0x000000ffffb47224 */ /* 0x000fe400078e00b3 */
[----:B------:R-:W-:Y:S02]  /*42f80*/  IMAD.MOV.U32 R179, RZ, RZ, R178 ;  /* 0x000000ffffb37224 */ /* 0x000fe400078e00b2 */
[----:B------:R-:W-:Y:S01]  /*42f90*/  IMAD.MOV.U32 R178, RZ, RZ, R177 ;  /* 0x000000ffffb27224 */ /* 0x000fe200078e00b1 */
[----:B------:R-:W-:Y:S01]  /*42fa0*/  IADD3 R190, P4, R251, R6, RZ ;  /* 0x00000006fbbe7210 */ /* 0x000fe20007f9e0ff */
[----:B------:R-:W-:Y:S02]  /*42fb0*/  IMAD.MOV.U32 R177, RZ, RZ, R176 ;  /* 0x000000ffffb17224 */ /* 0x000fe400078e00b0 */
[----:B------:R-:W-:-:S02]  /*42fc0*/  IMAD.MOV.U32 R176, RZ, RZ, R175 ;  /* 0x000000ffffb07224 */ /* 0x000fc400078e00af */
[----:B------:R-:W-:Y:S02]  /*42fd0*/  IMAD.MOV.U32 R175, RZ, RZ, R174 ;  /* 0x000000ffffaf7224 */ /* 0x000fe400078e00ae */
[----:B------:R-:W-:Y:S02]  /*42fe0*/  IMAD.MOV.U32 R174, RZ, RZ, R173 ;  /* 0x000000ffffae7224 */ /* 0x000fe400078e00ad */
[----:B------:R-:W-:Y:S02]  /*42ff0*/  IMAD.MOV.U32 R173, RZ, RZ, R172 ;  /* 0x000000ffffad7224 */ /* 0x000fe400078e00ac */
[----:B------:R-:W-:Y:S02]  /*43000*/  IMAD.X R189, R181, 0x1, R3, P2 ;  /* 0x00000001b5bd7824 */ /* 0x000fe400010e0603 */
[----:B------:R-:W-:Y:S02]  /*43010*/  IMAD.MOV.U32 R186, RZ, RZ, R180 ;  /* 0x000000ffffba7224 */ /* 0x000fe400078e00b4 */
[----:B------:R-:W-:-:S02]  /*43020*/  IMAD.MOV.U32 R172, RZ, RZ, R171 ;  /* 0x000000ffffac7224 */ /* 0x000fc400078e00ab */
[----:B------:R-:W-:Y:S01]  /*43030*/  IMAD.MOV.U32 R180, RZ, RZ, R179 ;  /* 0x000000ffffb47224 */ /* 0x000fe200078e00b3 */
[----:B------:R-:W-:Y:S01]  /*43040*/  SHF.R.S32.HI R58, RZ, 0x1f, R141 ;  /* 0x0000001fff3a7819 */ /* 0x000fe2000001148d */
[----:B------:R-:W-:Y:S02]  /*43050*/  IMAD.MOV.U32 R171, RZ, RZ, R170 ;  /* 0x000000ffffab7224 */ /* 0x000fe400078e00aa */
[----:B------:R-:W-:Y:S02]  /*43060*/  IMAD.X R191, R181, 0x1, R5, P4 ;  /* 0x00000001b5bf7824 */ /* 0x000fe400020e0605 */
[----:B------:R-:W-:Y:S02]  /*43070*/  IMAD.MOV.U32 R179, RZ, RZ, R178 ;  /* 0x000000ffffb37224 */ /* 0x000fe400078e00b2 */
[----:B------:R-:W-:Y:S02]  /*43080*/  IMAD.MOV.U32 R170, RZ, RZ, R141 ;  /* 0x000000ffffaa7224 */ /* 0x000fe400078e008d */
[----:B------:R-:W-:Y:S01]  /*43090*/  IMAD.MOV.U32 R178, RZ, RZ, R177 ;  /* 0x000000ffffb27224 */ /* 0x000fe200078e00b1 */
[----:B------:R-:W2:Y:S01]  /*430a0*/  LDL.LU R141, [R1+0x57e0] ;  /* 0x0057e000018d7983 */ /* 0x000ea20000300800 */
[----:B------:R-:W-:Y:S01]  /*430b0*/  IMAD.MOV.U32 R177, RZ, RZ, R176 ;  /* 0x000000ffffb17224 */ /* 0x000fe200078e00b0 */
[----:B------:R-:W-:Y:S01]  /*430c0*/  IADD3 R192, P1, R251, R0, RZ ;  /* 0x00000000fbc07210 */ /* 0x000fe20007f3e0ff */
[----:B------:R-:W-:Y:S01]  /*430d0*/  IMAD.MOV.U32 R176, RZ, RZ, R175 ;  /* 0x000000ffffb07224 */ /* 0x000fe200078e00af */
[----:B------:R0:W-:Y:S01]  /*430e0*/  STL.64 [R1+0x3920], R188 ;  /* 0x003920bc01007387 */ /* 0x0001e20000100a00 */
[----:B------:R-:W-:-:S02]  /*430f0*/  IMAD.MOV.U32 R185, RZ, RZ, R180 ;  /* 0x000000ffffb97224 */ /* 0x000fc400078e00b4 */
[----:B------:R-:W-:Y:S01]  /*43100*/  IMAD.MOV.U32 R175, RZ, RZ, R174 ;  /* 0x000000ffffaf7224 */ /* 0x000fe200078e00ae */
[----:B------:R1:W-:Y:S01]  /*43110*/  STL.64 [R1+0x3918], R190 ;  /* 0x003918be01007387 */ /* 0x0003e20000100a00 */
[----:B------:R-:W-:Y:S01]  /*43120*/  IMAD.MOV.U32 R180, RZ, RZ, R179 ;  /* 0x000000ffffb47224 */ /* 0x000fe200078e00b3 */
[----:B------:R-:W-:Y:S01]  /*43130*/  SHF.R.S32.HI R182, RZ, 0x1f, R252 ;  /* 0x0000001fffb67819 */ /* 0x000fe200000114fc */
[----:B------:R-:W-:Y:S02]  /*43140*/  IMAD.MOV.U32 R174, RZ, RZ, R173 ;  /* 0x000000ffffae7224 */ /* 0x000fe400078e00ad */
[----:B------:R-:W-:Y:S01]  /*43150*/  IMAD.MOV.U32 R179, RZ, RZ, R178 ;  /* 0x000000ffffb37224 */ /* 0x000fe200078e00b2 */
[----:B0-----:R-:W-:Y:S01]  /*43160*/  IADD3 R188, P2, R251, R2, RZ ;  /* 0x00000002fbbc7210 */ /* 0x001fe20007f5e0ff */
[----:B------:R-:W-:Y:S02]  /*43170*/  IMAD.MOV.U32 R173, RZ, RZ, R172 ;  /* 0x000000ffffad7224 */ /* 0x000fe400078e00ac */
[----:B------:R-:W-:Y:S01]  /*43180*/  IMAD.MOV.U32 R178, RZ, RZ, R177 ;  /* 0x000000ffffb27224 */ /* 0x000fe200078e00b1 */
[----:B-1----:R-:W-:Y:S01]  /*43190*/  IADD3 R190, P4, R252, R4, RZ ;  /* 0x00000004fcbe7210 */ /* 0x002fe20007f9e0ff */
[----:B------:R-:W-:-:S02]  /*431a0*/  IMAD.MOV.U32 R172, RZ, RZ, R171 ;  /* 0x000000ffffac7224 */ /* 0x000fc400078e00ab */
[----:B------:R-:W-:Y:S02]  /*431b0*/  IMAD.MOV.U32 R177, RZ, RZ, R176 ;  /* 0x000000ffffb17224 */ /* 0x000fe400078e00b0 */
[----:B------:R-:W-:Y:S02]  /*431c0*/  IMAD.MOV.U32 R171, RZ, RZ, R170 ;  /* 0x000000ffffab7224 */ /* 0x000fe400078e00aa */
[C---:B------:R-:W-:Y:S02]  /*431d0*/  IMAD.X R193, R181.reuse, 0x1, R7, P1 ;  /* 0x00000001b5c17824 */ /* 0x040fe400008e0607 */
[----:B------:R-:W-:Y:S02]  /*431e0*/  IMAD.MOV.U32 R176, RZ, RZ, R175 ;  /* 0x000000ffffb07224 */ /* 0x000fe400078e00af */
[----:B------:R-:W-:Y:S02]  /*431f0*/  IMAD.MOV.U32 R170, RZ, RZ, R58 ;  /* 0x000000ffffaa7224 */ /* 0x000fe400078e003a */
[----:B------:R-:W-:Y:S01]  /*43200*/  IMAD.X R189, R181, 0x1, R13, P2 ;  /* 0x00000001b5bd7824 */ /* 0x000fe200010e060d */
[----:B------:R-:W2:Y:S01]  /*43210*/  LDL.LU R58, [R1+0x57dc] ;  /* 0x0057dc00013a7983 */ /* 0x000ea20000300800 */
[----:B------:R-:W-:-:S02]  /*43220*/  IMAD.MOV.U32 R175, RZ, RZ, R174 ;  /* 0x000000ffffaf7224 */ /* 0x000fc400078e00ae */
[----:B------:R-:W-:Y:S02]  /*43230*/  IMAD.MOV.U32 R174, RZ, RZ, R173 ;  /* 0x000000ffffae7224 */ /* 0x000fe400078e00ad */
[----:B------:R-:W-:Y:S02]  /*43240*/  IMAD.MOV.U32 R173, RZ, RZ, R172 ;  /* 0x000000ffffad7224 */ /* 0x000fe400078e00ac */
[----:B------:R-:W-:Y:S01]  /*43250*/  IMAD.X R191, R182, 0x1, R3, P4 ;  /* 0x00000001b6bf7824 */ /* 0x000fe200020e0603 */
[----:B------:R0:W-:Y:S01]  /*43260*/  STL.64 [R1+0x3908], R192 ;  /* 0x003908c001007387 */ /* 0x0001e20000100a00 */
[----:B------:R-:W-:Y:S02]  /*43270*/  IMAD.MOV.U32 R172, RZ, RZ, R171 ;  /* 0x000000ffffac7224 */ /* 0x000fe400078e00ab */
[----:B------:R-:W-:Y:S01]  /*43280*/  IMAD.MOV.U32 R171, RZ, RZ, R170 ;  /* 0x000000ffffab7224 */ /* 0x000fe200078e00aa */
[----:B------:R1:W-:Y:S01]  /*43290*/  STL.64 [R1+0x38f8], R188 ;  /* 0x0038f8bc01007387 */ /* 0x0003e20000100a00 */
[----:B------:R-:W-:-:S03]  /*432a0*/  IMAD.MOV.U32 R170, RZ, RZ, R166 ;  /* 0x000000ffffaa7224 */ /* 0x000fc600078e00a6 */
[----:B------:R-:W2:Y:S01]  /*432b0*/  LDL.LU R166, [R1+0x1640] ;  /* 0x0016400001a67983 */ /* 0x000ea20000300800 */
[----:B------:R-:W-:Y:S01]  /*432c0*/  IMAD.MOV.U32 R181, RZ, RZ, R180 ;  /* 0x000000ffffb57224 */ /* 0x000fe200078e00b4 */
[C---:B0-----:R-:W-:Y:S02]  /*432d0*/  IADD3 R192, P1, R252.reuse, R6, RZ ;  /* 0x00000006fcc07210 */ /* 0x041fe40007f3e0ff */
[----:B------:R0:W-:Y:S01]  /*432e0*/  STL.64 [R1+0x38f0], R190 ;  /* 0x0038f0be01007387 */ /* 0x0001e20000100a00 */
[----:B------:R-:W-:Y:S01]  /*432f0*/  IMAD.MOV.U32 R180, RZ, RZ, R179 ;  /* 0x000000ffffb47224 */ /* 0x000fe200078e00b3 */
[----:B-1----:R-:W-:Y:S01]  /*43300*/  IADD3 R188, P2, R252, R0, RZ ;  /* 0x00000000fcbc7210 */ /* 0x002fe20007f5e0ff */
[----:B------:R-:W-:Y:S02]  /*43310*/  IMAD.MOV.U32 R179, RZ, RZ, R178 ;  /* 0x000000ffffb37224 */ /* 0x000fe400078e00b2 */
[----:B------:R-:W-:Y:S02]  /*43320*/  IMAD.X R193, R182, 0x1, R5, P1 ;  /* 0x00000001b6c17824 */ /* 0x000fe400008e0605 */
[----:B------:R-:W-:Y:S01]  /*43330*/  IMAD.MOV.U32 R178, RZ, RZ, R177 ;  /* 0x000000ffffb27224 */ /* 0x000fe200078e00b1 */
[----:B0-----:R-:W-:Y:S01]  /*43340*/  IADD3 R190, P4, R252, R2, RZ ;  /* 0x00000002fcbe7210 */ /* 0x001fe20007f9e0ff */
[----:B------:R-:W-:-:S02]  /*43350*/  IMAD.MOV.U32 R177, RZ, RZ, R176 ;  /* 0x000000ffffb17224 */ /* 0x000fc400078e00b0 */
[C---:B------:R-:W-:Y:S02]  /*43360*/  IMAD.X R189, R182.reuse, 0x1, R7, P2 ;  /* 0x00000001b6bd7824 */ /* 0x040fe400010e0607 */
[----:B------:R-:W-:Y:S02]  /*43370*/  IMAD.X R191, R182, 0x1, R13, P4 ;  /* 0x00000001b6bf7824 */ /* 0x000fe400020e060d */
[----:B------:R-:W-:Y:S02]  /*43380*/  IMAD.MOV.U32 R176, RZ, RZ, R175 ;  /* 0x000000ffffb07224 */ /* 0x000fe400078e00af */
[----:B------:R-:W-:Y:S02]  /*43390*/  IMAD.MOV.U32 R182, RZ, RZ, R180 ;  /* 0x000000ffffb67224 */ /* 0x000fe400078e00b4 */
[----:B------:R-:W-:Y:S02]  /*433a0*/  IMAD.MOV.U32 R175, RZ, RZ, R174 ;  /* 0x000000ffffaf7224 */ /* 0x000fe400078e00ae */
[----:B------:R-:W-:Y:S01]  /*433b0*/  IMAD.MOV.U32 R180, RZ, RZ, R179 ;  /* 0x000000ffffb47224 */ /* 0x000fe200078e00b3 */
[----:B------:R0:W-:Y:S01]  /*433c0*/  STL.64 [R1+0x38e8], R192 ;  /* 0x0038e8c001007387 */ /* 0x0001e20000100a00 */
[----:B------:R-:W-:-:S02]  /*433d0*/  IMAD.MOV.U32 R174, RZ, RZ, R173 ;  /* 0x000000ffffae7224 */ /* 0x000fc400078e00ad */
[----:B------:R-:W-:Y:S02]  /*433e0*/  IMAD.MOV.U32 R179, RZ, RZ, R178 ;  /* 0x000000ffffb37224 */ /* 0x000fe400078e00b2 */
[----:B------:R-:W-:Y:S02]  /*433f0*/  IMAD.MOV.U32 R173, RZ, RZ, R172 ;  /* 0x000000ffffad7224 */ /* 0x000fe400078e00ac */
[----:B------:R-:W-:Y:S02]  /*43400*/  IMAD.MOV.U32 R178, RZ, RZ, R177 ;  /* 0x000000ffffb27224 */ /* 0x000fe400078e00b1 */
[----:B------:R-:W-:Y:S02]  /*43410*/  IMAD.MOV.U32 R172, RZ, RZ, R171 ;  /* 0x000000ffffac7224 */ /* 0x000fe400078e00ab */
[----:B------:R-:W-:Y:S01]  /*43420*/  IMAD.MOV.U32 R177, RZ, RZ, R176 ;  /* 0x000000ffffb17224 */ /* 0x000fe200078e00b0 */
[----:B0-----:R-:W-:Y:S01]  /*43430*/  IADD3 R192, P1, R183, R4, RZ ;  /* 0x00000004b7c07210 */ /* 0x001fe20007f3e0ff */
[----:B------:R-:W-:-:S02]  /*43440*/  IMAD.MOV.U32 R171, RZ, RZ, R170 ;  /* 0x000000ffffab7224 */ /* 0x000fc400078e00aa */
[----:B------:R-:W-:Y:S01]  /*43450*/  IMAD.MOV.U32 R176, RZ, RZ, R175 ;  /* 0x000000ffffb07224 */ /* 0x000fe200078e00af */
[----:B------:R-:W-:Y:S01]  /*43460*/  SHF.R.S32.HI R139, RZ, 0x1f, R136 ;  /* 0x0000001fff8b7819 */ /* 0x000fe20000011488 */
[----:B------:R-:W-:Y:S02]  /*43470*/  IMAD.MOV.U32 R170, RZ, RZ, R169 ;  /* 0x000000ffffaa7224 */ /* 0x000fe400078e00a9 */
[----:B------:R-:W-:Y:S02]  /*43480*/  IMAD.MOV.U32 R175, RZ, RZ, R174 ;  /* 0x000000ffffaf7224 */ /* 0x000fe400078e00ae */
[----:B------:R-:W-:Y:S02]  /*43490*/  IMAD.MOV.U32 R169, RZ, RZ, R136 ;  /* 0x000000ffffa97224 */ /* 0x000fe400078e0088 */
[----:B------:R-:W-:Y:S01]  /*434a0*/  IMAD.MOV.U32 R174, RZ, RZ, R173 ;  /* 0x000000ffffae7224 */ /* 0x000fe200078e00ad */
[----:B------:R-:W2:Y:S01]  /*434b0*/  LDL.LU R136, [R1+0x57d8] ;  /* 0x0057d80001887983 */ /* 0x000ea20000300800 */
[----:B------:R-:W-:-:S02]  /*434c0*/  IMAD.MOV.U32 R173, RZ, RZ, R172 ;  /* 0x000000ffffad7224 */ /* 0x000fc400078e00ac */
        /* <DEDUP_REMOVED lines=8> */
[----:B0-----:R-:W-:-:S03]  /*43550*/  IADD3 R188, P2, R183, R6, RZ ;  /* 0x00000006b7bc7210 */ /* 0x001fc60007f5e0ff */
[----:B------:R0:W-:Y:S01]  /*43560*/  STL.64 [R1+0x38c0], R192 ;  /* 0x0038c0c001007387 */ /* 0x0001e20000100a00 */
[C---:B-1----:R-:W-:Y:S01]  /*43570*/  IADD3 R190, P4, R183.reuse, R0, RZ ;  /* 0x00000000b7be7210 */ /* 0x042fe20007f9e0ff */
[----:B------:R-:W-:Y:S01]  /*43580*/  IMAD.X R189, R194, 0x1, R5, P2 ;  /* 0x00000001c2bd7824 */ /* 0x000fe200010e0605 */
[----:B0-----:R-:W-:Y:S01]  /*43590*/  IADD3 R192, P1, R183, R2, RZ ;  /* 0x00000002b7c07210 */ /* 0x001fe20007f3e0ff */
[----:B------:R-:W-:Y:S02]  /*435a0*/  IMAD.MOV.U32 R183, RZ, RZ, R180 ;  /* 0x000000ffffb77224 */ /* 0x000fe400078e00b4 */
[----:B------:R-:W-:Y:S02]  /*435b0*/  IMAD.MOV.U32 R180, RZ, RZ, R179 ;  /* 0x000000ffffb47224 */ /* 0x000fe400078e00b3 */
[----:B------:R-:W-:Y:S02]  /*435c0*/  IMAD.MOV.U32 R179, RZ, RZ, R178 ;  /* 0x000000ffffb37224 */ /* 0x000fe400078e00b2 */
[----:B------:R-:W-:-:S02]  /*435d0*/  IMAD.MOV.U32 R178, RZ, RZ, R177 ;  /* 0x000000ffffb27224 */ /* 0x000fc400078e00b1 */
[----:B------:R-:W-:Y:S02]  /*435e0*/  IMAD.MOV.U32 R177, RZ, RZ, R176 ;  /* 0x000000ffffb17224 */ /* 0x000fe400078e00b0 */
[C---:B------:R-:W-:Y:S02]  /*435f0*/  IMAD.X R191, R194.reuse, 0x1, R7, P4 ;  /* 0x00000001c2bf7824 */ /* 0x040fe400020e0607 */
[----:B------:R-:W-:Y:S02]  /*43600*/  IMAD.X R193, R194, 0x1, R13, P1 ;  /* 0x00000001c2c17824 */ /* 0x000fe400008e060d */
[----:B------:R-:W-:Y:S02]  /*43610*/  IMAD.MOV.U32 R176, RZ, RZ, R175 ;  /* 0x000000ffffb07224 */ /* 0x000fe400078e00af */
[----:B------:R-:W-:Y:S02]  /*43620*/  IMAD.MOV.U32 R194, RZ, RZ, R180 ;  /* 0x000000ffffc27224 */ /* 0x000fe400078e00b4 */
[----:B------:R-:W-:-:S02]  /*43630*/  IMAD.MOV.U32 R175, RZ, RZ, R174 ;  /* 0x000000ffffaf7224 */ /* 0x000fc400078e00ae */
[----:B------:R-:W-:Y:S01]  /*43640*/  IMAD.MOV.U32 R180, RZ, RZ, R179 ;  /* 0x000000ffffb47224 */ /* 0x000fe200078e00b3 */
[----:B------:R0:W-:Y:S01]  /*43650*/  STL.64 [R1+0x38b8], R188 ;  /* 0x0038b8bc01007387 */ /* 0x0001e20000100a00 */
[----:B------:R-:W-:Y:S02]  /*43660*/  IMAD.MOV.U32 R174, RZ, RZ, R173 ;  /* 0x000000ffffae7224 */ /* 0x000fe400078e00ad */
[----:B------:R-:W-:Y:S02]  /*43670*/  IMAD.MOV.U32 R179, RZ, RZ, R178 ;  /* 0x000000ffffb37224 */ /* 0x000fe400078e00b2 */
[----:B------:R-:W-:Y:S02]  /*43680*/  IMAD.MOV.U32 R173, RZ, RZ, R172 ;  /* 0x000000ffffad7224 */ /* 0x000fe400078e00ac */
[----:B------:R-:W-:Y:S02]  /*43690*/  IMAD.MOV.U32 R178, RZ, RZ, R177 ;  /* 0x000000ffffb27224 */ /* 0x000fe400078e00b1 */
[----:B------:R-:W-:-:S02]  /*436a0*/  IMAD.MOV.U32 R172, RZ, RZ, R171 ;  /* 0x000000ffffac7224 */ /* 0x000fc400078e00ab */
[----:B------:R-:W-:Y:S01]  /*436b0*/  IMAD.MOV.U32 R177, RZ, RZ, R176 ;  /* 0x000000ffffb17224 */ /* 0x000fe200078e00b0 */
[----:B0-----:R-:W-:Y:S01]  /*436c0*/  IADD3 R188, P2, R184, R4, RZ ;  /* 0x00000004b8bc7210 */ /* 0x001fe20007f5e0ff */
[----:B------:R-:W-:Y:S02]  /*436d0*/  IMAD.MOV.U32 R171, RZ, RZ, R170 ;  /* 0x000000ffffab7224 */ /* 0x000fe400078e00aa */
[----:B------:R-:W-:Y:S01]  /*436e0*/  IMAD.MOV.U32 R176, RZ, RZ, R175 ;  /* 0x000000ffffb07224 */ /* 0x000fe200078e00af */
[----:B------:R-:W-:Y:S01]  /*436f0*/  SHF.R.S32.HI R137, RZ, 0x1f, R134 ;  /* 0x0000001fff897819 */ /* 0x000fe20000011486 */
[----:B------:R-:W-:Y:S02]  /*43700*/  IMAD.MOV.U32 R170, RZ, RZ, R169 ;  /* 0x000000ffffaa7224 */ /* 0x000fe400078e00a9 */
[----:B------:R-:W-:Y:S02]  /*43710*/  IMAD.MOV.U32 R175, RZ, RZ, R174 ;  /* 0x000000ffffaf7224 */ /* 0x000fe400078e00ae */
[----:B------:R-:W-:-:S02]  /*43720*/  IMAD.MOV.U32 R169, RZ, RZ, R134 ;  /* 0x000000ffffa97224 */ /* 0x000fc400078e0086 */
[----:B------:R-:W-:Y:S01]  /*43730*/  IMAD.MOV.U32 R174, RZ, RZ, R173 ;  /* 0x000000ffffae7224 */ /* 0x000fe200078e00ad */
[----:B------:R-:W2:Y:S01]  /*43740*/  LDL.LU R134, [R1+0x57d0] ;  /* 0x0057d00001867983 */ /* 0x000ea20000300800 */
        /* <DEDUP_REMOVED lines=1361> */
[----:B------:R-:W2:Y:S04]  /*48c60*/  LDL.LU R71, [R1+0x56c4] ;  /* 0x0056c40001477983 */ /* 0x000ea80000300800 */
[----:B------:R4:W-:Y:S01]  /*48c70*/  STL.64 [R1+0x3420], R188 ;  /* 0x003420bc01007387 */ /* 0x0009e20000100a00 */
[C---:B0-----:R-:W-:Y:S02]  /*48c80*/  IADD3 R190, P4, R186.reuse, R6, RZ ;  /* 0x00000006babe7210 */ /* 0x041fe40007f9e0ff */
[C---:B-1----:R-:W-:Y:S02]  /*48c90*/  IADD3 R192, P1, R186.reuse, R0, RZ ;  /* 0x00000000bac07210 */ /* 0x042fe40007f3e0ff */
[----:B----4-:R-:W-:Y:S01]  /*48ca0*/  IADD3 R188, P2, R186, R2, RZ ;  /* 0x00000002babc7210 */ /* 0x010fe20007f5e0ff */
        /* <DEDUP_REMOVED lines=9> */
[----:B------:R-:W-:Y:S02]  /*48d40*/  IMAD.MOV.U32 R173, RZ, RZ, R172 ;  /* 0x000000ffffad7224 */ /* 0x000fe400078e00ac */
[----:B------:R-:W-:Y:S01]  /*48d50*/  IMAD.MOV.U32 R172, RZ, RZ, R171 ;  /* 0x000000ffffac7224 */ /* 0x000fe200078e00ab */
[----:B------:R0:W-:Y:S01]  /*48d60*/  STL.64 [R1+0x3418], R190 ;  /* 0x003418be01007387 */ /* 0x0001e20000100a00 */
[----:B------:R-:W-:Y:S02]  /*48d70*/  IMAD.MOV.U32 R171, RZ, RZ, R170 ;  /* 0x000000ffffab7224 */ /* 0x000fe400078e00aa */
[----:B------:R-:W-:-:S02]  /*48d80*/  IMAD.MOV.U32 R170, RZ, RZ, R169 ;  /* 0x000000ffffaa7224 */ /* 0x000fc400078e00a9 */
[----:B------:R-:W4:Y:S01]  /*48d90*/  LDL.LU R169, [R1+0x1e2c] ;  /* 0x001e2c0001a97983 */ /* 0x000f220000300800 */
[C---:B------:R-:W-:Y:S02]  /*48da0*/  IMAD.X R193, R185.reuse, 0x1, R7, P1 ;  /* 0x00000001b9c17824 */ /* 0x040fe400008e0607 */
[----:B------:R-:W-:Y:S02]  /*48db0*/  IMAD.X R189, R185, 0x1, R13, P2 ;  /* 0x00000001b9bd7824 */ /* 0x000fe400010e060d */
        /* <DEDUP_REMOVED lines=8> */
[----:B------:R-:W-:Y:S01]  /*48e40*/  IMAD.MOV.U32 R173, RZ, RZ, R172 ;  /* 0x000000ffffad7224 */ /* 0x000fe200078e00ac */
[----:B------:R1:W-:Y:S01]  /*48e50*/  STL.64 [R1+0x3410], R192 ;  /* 0x003410c001007387 */ /* 0x0003e20000100a00 */
[----:B------:R-:W-:-:S02]  /*48e60*/  IMAD.MOV.U32 R172, RZ, RZ, R171 ;  /* 0x000000ffffac7224 */ /* 0x000fc400078e00ab */
[----:B------:R-:W-:Y:S01]  /*48e70*/  IMAD.MOV.U32 R171, RZ, RZ, R170 ;  /* 0x000000ffffab7224 */ /* 0x000fe200078e00aa */
[----:B------:R3:W-:Y:S01]  /*48e80*/  STL.64 [R1+0x3408], R188 ;  /* 0x003408bc01007387 */ /* 0x0007e20000100a00 */
[----:B----4-:R-:W-:-:S03]  /*48e90*/  IMAD.MOV.U32 R170, RZ, RZ, R169 ;  /* 0x000000ffffaa7224 */ /* 0x010fc600078e00a9 */
[----:B------:R-:W4:Y:S01]  /*48ea0*/  LDL.LU R169, [R1+0x1a20] ;  /* 0x001a200001a97983 */ /* 0x000f220000300800 */
[----:B0-----:R-:W-:-:S05]  /*48eb0*/  IADD3 R190, P4, R181, R4, RZ ;  /* 0x00000004b5be7210 */ /* 0x001fca0007f9e0ff */
[C---:B------:R-:W-:Y:S01]  /*48ec0*/  IMAD.X R191, R182.reuse, 0x1, R3, P4 ;  /* 0x00000001b6bf7824 */ /* 0x040fe200020e0603 */
[C---:B-1----:R-:W-:Y:S02]  /*48ed0*/  IADD3 R192, P1, R181.reuse, R6, RZ ;  /* 0x00000006b5c07210 */ /* 0x042fe40007f3e0ff */
[C---:B---3--:R-:W-:Y:S02]  /*48ee0*/  IADD3 R188, P2, R181.reuse, R0, RZ ;  /* 0x00000000b5bc7210 */ /* 0x048fe40007f5e0ff */
[----:B------:R0:W-:Y:S01]  /*48ef0*/  STL.64 [R1+0x3400], R190 ;  /* 0x003400be01007387 */ /* 0x0001e20000100a00 */
[----:B------:R-:W-:Y:S01]  /*48f00*/  IMAD.X R193, R182, 0x1, R5, P1 ;  /* 0x00000001b6c17824 */ /* 0x000fe200008e0605 */
[----:B0-----:R-:W-:Y:S01]  /*48f10*/  IADD3 R190, P4, R181, R2, RZ ;  /* 0x00000002b5be7210 */ /* 0x001fe20007f9e0ff */
        /* <DEDUP_REMOVED lines=10> */
[----:B------:R0:W-:Y:S01]  /*48fc0*/  STL.64 [R1+0x33f8], R192 ;  /* 0x0033f8c001007387 */ /* 0x0001e20000100a00 */
[----:B------:R-:W-:Y:S02]  /*48fd0*/  IMAD.MOV.U32 R171, RZ, RZ, R170 ;  /* 0x000000ffffab7224 */ /* 0x000fe400078e00aa */
[----:B----4-:R-:W-:Y:S02]  /*48fe0*/  IMAD.MOV.U32 R170, RZ, RZ, R169 ;  /* 0x000000ffffaa7224 */ /* 0x010fe400078e00a9 */
[----:B------:R-:W3:Y:S01]  /*48ff0*/  LDL.LU R169, [R1+0x1e30] ;  /* 0x001e300001a97983 */ /* 0x000ee20000300800 */
[C---:B------:R-:W-:Y:S02]  /*49000*/  IMAD.X R189, R182.reuse, 0x1, R7, P2 ;  /* 0x00000001b6bd7824 */ /* 0x040fe400010e0607 */
[----:B------:R-:W-:-:S02]  /*49010*/  IMAD.X R191, R182, 0x1, R13, P4 ;  /* 0x00000001b6bf7824 */ /* 0x000fc400020e060d */
[----:B------:R-:W-:Y:S02]  /*49020*/  IMAD.MOV.U32 R182, RZ, RZ, R180 ;  /* 0x000000ffffb67224 */ /* 0x000fe400078e00b4 */
[----:B------:R-:W-:Y:S02]  /*49030*/  IMAD.MOV.U32 R180, RZ, RZ, R179 ;  /* 0x000000ffffb47224 */ /* 0x000fe400078e00b3 */
[----:B------:R-:W-:Y:S01]  /*49040*/  IMAD.MOV.U32 R179, RZ, RZ, R178 ;  /* 0x000000ffffb37224 */ /* 0x000fe200078e00b2 */
[----:B0-----:R-:W-:Y:S01]  /*49050*/  IADD3 R192, P1, R183, R4, RZ ;  /* 0x00000004b7c07210 */ /* 0x001fe20007f3e0ff */
[----:B------:R-:W-:Y:S02]  /*49060*/  IMAD.MOV.U32 R178, RZ, RZ, R177 ;  /* 0x000000ffffb27224 */ /* 0x000fe400078e00b1 */
[----:B------:R-:W-:Y:S02]  /*49070*/  IMAD.MOV.U32 R177, RZ, RZ, R176 ;  /* 0x000000ffffb17224 */ /* 0x000fe400078e00b0 */
[----:B------:R-:W-:Y:S01]  /*49080*/  IMAD.MOV.U32 R176, RZ, RZ, R175 ;  /* 0x000000ffffb07224 */ /* 0x000fe200078e00af */
[----:B------:R-:W-:Y:S01]  /*49090*/  SHF.R.S32.HI R56, RZ, 0x1f, R56 ;  /* 0x0000001fff387819 */ /* 0x000fe20000011438 */
[----:B------:R-:W-:-:S02]  /*490a0*/  IMAD.MOV.U32 R175, RZ, RZ, R174 ;  /* 0x000000ffffaf7224 */ /* 0x000fc400078e00ae */
[----:B------:R-:W-:Y:S02]  /*490b0*/  IMAD.MOV.U32 R174, RZ, RZ, R173 ;  /* 0x000000ffffae7224 */ /* 0x000fe400078e00ad */
[----:B------:R-:W-:Y:S02]  /*490c0*/  IMAD.MOV.U32 R173, RZ, RZ, R172 ;  /* 0x000000ffffad7224 */ /* 0x000fe400078e00ac */
[----:B------:R-:W-:Y:S02]  /*490d0*/  IMAD.MOV.U32 R172, RZ, RZ, R171 ;  /* 0x000000ffffac7224 */ /* 0x000fe400078e00ab */
[----:B------:R-:W-:Y:S01]  /*490e0*/  IMAD.X R193, R194, 0x1, R3, P1 ;  /* 0x00000001c2c17824 */ /* 0x000fe200008e0603 */
[----:B------:R0:W-:Y:S01]  /*490f0*/  STL.64 [R1+0x33f0], R188 ;  /* 0x0033f0bc01007387 */ /* 0x0001e20000100a00 */
[----:B------:R-:W-:-:S03]  /*49100*/  IMAD.MOV.U32 R171, RZ, RZ, R170 ;  /* 0x000000ffffab7224 */ /* 0x000fc600078e00aa */
[----:B------:R1:W-:Y:S01]  /*49110*/  STL.64 [R1+0x33e8], R190 ;  /* 0x0033e8be01007387 */ /* 0x0003e20000100a00 */
[C---:B0-----:R-:W-:Y:S02]  /*49120*/  IADD3 R188, P2, R183.reuse, R6, RZ ;  /* 0x00000006b7bc7210 */ /* 0x041fe40007f5e0ff */
[----:B-1----:R-:W-:-:S03]  /*49130*/  IADD3 R190, P4, R183, R0, RZ ;  /* 0x00000000b7be7210 */ /* 0x002fc60007f9e0ff */
[C---:B------:R-:W-:Y:S02]  /*49140*/  IMAD.X R189, R194.reuse, 0x1, R5, P2 ;  /* 0x00000001c2bd7824 */ /* 0x040fe400010e0605 */
[----:B------:R-:W-:Y:S01]  /*49150*/  IMAD.X R191, R194, 0x1, R7, P4 ;  /* 0x00000001c2bf7824 */ /* 0x000fe200020e0607 */
[----:B------:R-:W-:Y:S02]  /*49160*/  SHF.R.S32.HI R54, RZ, 0x1f, R55 ;  /* 0x0000001fff367819 */ /* 0x000fe40000011437 */
[----:B------:R-:W-:Y:S02]  /*49170*/  SHF.R.S32.HI R52, RZ, 0x1f, R53 ;  /* 0x0000001fff347819 */ /* 0x000fe40000011435 */
[----:B------:R-:W-:Y:S02]  /*49180*/  SHF.R.S32.HI R11, RZ, 0x1f, R51 ;  /* 0x0000001fff0b7819 */ /* 0x000fe40000011433 */
[----:B------:R-:W-:Y:S02]  /*49190*/  SHF.R.S32.HI R9, RZ, 0x1f, R63 ;  /* 0x0000001fff097819 */ /* 0x000fe4000001143f */
[----:B------:R-:W-:Y:S01]  /*491a0*/  SHF.R.S32.HI R61, RZ, 0x1f, R10 ;  /* 0x0000001fff3d7819 */ /* 0x000fe2000001140a */
[----:B---3--:R-:W-:-:S02]  /*491b0*/  IMAD.MOV.U32 R170, RZ, RZ, R169 ;  /* 0x000000ffffaa7224 */ /* 0x008fc400078e00a9 */
[----:B------:R-:W-:Y:S02]  /*491c0*/  IMAD.MOV.U32 R169, RZ, RZ, R56 ;  /* 0x000000ffffa97224 */ /* 0x000fe400078e0038 */
[----:B------:R-:W3:Y:S04]  /*491d0*/  LDL.LU R56, [R1+0x56c0] ;  /* 0x0056c00001387983 */ /* 0x000ee80000300800 */
[----:B------:R0:W-:Y:S02]  /*491e0*/  STL.64 [R1+0x33e0], R192 ;  /* 0x0033e0c001007387 */ /* 0x0001e40000100a00 */
[----:B0-----:R-:W-:Y:S01]  /*491f0*/  IADD3 R192, P1, R183, R2, RZ ;  /* 0x00000002b7c07210 */ /* 0x001fe20007f3e0ff */
        /* <DEDUP_REMOVED lines=8> */
[----:B------:R-:W-:Y:S02]  /*49280*/  IMAD.MOV.U32 R175, RZ, RZ, R174 ;  /* 0x000000ffffaf7224 */ /* 0x000fe400078e00ae */
[----:B------:R-:W-:Y:S01]  /*49290*/  IMAD.MOV.U32 R180, RZ, RZ, R179 ;  /* 0x000000ffffb47224 */ /* 0x000fe200078e00b3 */
[----:B------:R0:W-:Y:S01]  /*492a0*/  STL.64 [R1+0x33d8], R188 ;  /* 0x0033d8bc01007387 */ /* 0x0001e20000100a00 */
[----:B------:R-:W-:Y:S02]  /*492b0*/  IMAD.MOV.U32 R174, RZ, RZ, R173 ;  /* 0x000000ffffae7224 */ /* 0x000fe400078e00ad */
[----:B------:R-:W-:Y:S02]  /*492c0*/  IMAD.MOV.U32 R179, RZ, RZ, R178 ;  /* 0x000000ffffb37224 */ /* 0x000fe400078e00b2 */
[----:B------:R-:W-:Y:S02]  /*492d0*/  IMAD.MOV.U32 R173, RZ, RZ, R172 ;  /* 0x000000ffffad7224 */ /* 0x000fe400078e00ac */
[----:B------:R-:W-:-:S02]  /*492e0*/  IMAD.MOV.U32 R178, RZ, RZ, R177 ;  /* 0x000000ffffb27224 */ /* 0x000fc400078e00b1 */
[----:B------:R-:W-:Y:S02]  /*492f0*/  IMAD.MOV.U32 R172, RZ, RZ, R171 ;  /* 0x000000ffffac7224 */ /* 0x000fe400078e00ab */
[----:B------:R-:W-:Y:S01]  /*49300*/  IMAD.MOV.U32 R177, RZ, RZ, R176 ;  /* 0x000000ffffb17224 */ /* 0x000fe200078e00b0 */
[----:B0-----:R-:W-:Y:S01]  /*49310*/  IADD3 R188, P2, R184, R4, RZ ;  /* 0x00000004b8bc7210 */ /* 0x001fe20007f5e0ff */
[----:B------:R-:W-:Y:S02]  /*49320*/  IMAD.MOV.U32 R171, RZ, RZ, R170 ;  /* 0x000000ffffab7224 */ /* 0x000fe400078e00aa */
[----:B------:R-:W-:Y:S02]  /*49330*/  IMAD.MOV.U32 R176, RZ, RZ, R175 ;  /* 0x000000ffffb07224 */ /* 0x000fe400078e00af */
[----:B------:R-:W-:Y:S02]  /*49340*/  IMAD.MOV.U32 R170, RZ, RZ, R169 ;  /* 0x000000ffffaa7224 */ /* 0x000fe400078e00a9 */
[----:B------:R-:W-:-:S02]  /*49350*/  IMAD.MOV.U32 R175, RZ, RZ, R174 ;  /* 0x000000ffffaf7224 */ /* 0x000fc400078e00ae */
[----:B------:R-:W-:Y:S02]  /*49360*/  IMAD.MOV.U32 R169, RZ, RZ, R55 ;  /* 0x000000ffffa97224 */ /* 0x000fe400078e0037 */
[----:B------:R-:W-:Y:S01]  /*49370*/  IMAD.MOV.U32 R174, RZ, RZ, R173 ;  /* 0x000000ffffae7224 */ /* 0x000fe200078e00ad */
[----:B------:R-:W4:Y:S01]  /*49380*/  LDL.LU R55, [R1+0x56bc] ;  /* 0x0056bc0001377983 */ /* 0x000f220000300800 */
[----:B------:R-:W-:Y:S02]  /*49390*/  IMAD.MOV.U32 R173, RZ, RZ, R172 ;  /* 0x000000ffffad7224 */ /* 0x000fe400078e00ac */
[----:B------:R-:W-:Y:S02]  /*493a0*/  IMAD.MOV.U32 R172, RZ, RZ, R171 ;  /* 0x000000ffffac7224 */ /* 0x000fe400078e00ab */
[----:B------:R-:W-:Y:S01]  /*493b0*/  IMAD.X R189, R187, 0x1, R3, P2 ;  /* 0x00000001bbbd7824 */ /* 0x000fe200010e0603 */
[----:B------:R0:W-:Y:S01]  /*493c0*/  STL.64 [R1+0x33d0], R190 ;  /* 0x0033d0be01007387 */ /* 0x0001e20000100a00 */
[----:B------:R-:W-:-:S02]  /*493d0*/  IMAD.MOV.U32 R171, RZ, RZ, R170 ;  /* 0x000000ffffab7224 */ /* 0x000fc400078e00aa */
[----:B------:R-:W-:Y:S01]  /*493e0*/  IMAD.MOV.U32 R170, RZ, RZ, R169 ;  /* 0x000000ffffaa7224 */ /* 0x000fe200078e00a9 */
[----:B------:R1:W-:Y:S01]  /*493f0*/  STL.64 [R1+0x33c8], R192 ;  /* 0x0033c8c001007387 */ /* 0x0003e20000100a00 */
[----:B------:R-:W-:-:S03]  /*49400*/  IMAD.MOV.U32 R169, RZ, RZ, R54 ;  /* 0x000000ffffa97224 */ /* 0x000fc600078e0036 */
[----:B------:R-:W3:Y:S01]  /*49410*/  LDL.LU R54, [R1+0x56b8] ;  /* 0x0056b80001367983 */ /* 0x000ee20000300800 */
        /* <DEDUP_REMOVED lines=25> */
[----:B------:R-:W-:Y:S02]  /*495b0*/  IMAD.MOV.U32 R176, RZ, RZ, R175 ;  /* 0x000000ffffb07224 */ /* 0x000fe400078e00af */
[----:B------:R-:W-:Y:S02]  /*495c0*/  IMAD.MOV.U32 R170, RZ, RZ, R169 ;  /* 0x000000ffffaa7224 */ /* 0x000fe400078e00a9 */
[----:B------:R-:W-:Y:S02]  /*495d0*/  IMAD.MOV.U32 R175, RZ, RZ, R174 ;  /* 0x000000ffffaf7224 */ /* 0x000fe400078e00ae */
[----:B------:R-:W-:-:S02]  /*495e0*/  IMAD.MOV.U32 R169, RZ, RZ, R53 ;  /* 0x000000ffffa97224 */ /* 0x000fc400078e0035 */
[----:B------:R-:W-:Y:S01]  /*495f0*/  IMAD.MOV.U32 R174, RZ, RZ, R173 ;  /* 0x000000ffffae7224 */ /* 0x000fe200078e00ad */
[----:B------:R-:W3:Y:S01]  /*49600*/  LDL.LU R53, [R1+0x56b4] ;  /* 0x0056b40001357983 */ /* 0x000ee20000300800 */
        /* <DEDUP_REMOVED lines=1237> */
[----:B--2---:R-:W-:-:S02]  /*4e360*/  IMAD.MOV.U32 R169, RZ, RZ, R141 ;  /* 0x000000ffffa97224 */ /* 0x004fc400078e008d */
        /* <DEDUP_REMOVED lines=1452> */
[C---:B------:R-:W-:Y:S02]  /*53e30*/  IMAD.X R189, R187.reuse, 0x1, R5, P2 ;  /* 0x00000001bbbd7824 */ /* 0x040fe400010e0605 */
[----:B------:R-:W-:Y:S01]  /*53e40*/  IMAD.X R191, R187, 0x1, R7, P4 ;  /* 0x00000001bbbf7824 */ /* 0x000fe200020e0607 */
[----:B0-----:R-:W-:Y:S01]  /*53e50*/  IADD3 R192, P1, R184, R2, RZ ;  /* 0x00000002b8c07210 */ /* 0x001fe20007f3e0ff */
[----:B------:R-:W-:-:S02]  /*53e60*/  IMAD.MOV.U32 R184, RZ, RZ, R180 ;  /* 0x000000ffffb87224 */ /* 0x000fc400078e00b4 */
[----:B------:R-:W-:Y:S02]  /*53e70*/  IMAD.MOV.U32 R180, RZ, RZ, R179 ;  /* 0x000000ffffb47224 */ /* 0x000fe400078e00b3 */
[----:B------:R-:W-:Y:S02]  /*53e80*/  IMAD.MOV.U32 R179, RZ, RZ, R178 ;  /* 0x000000ffffb37224 */ /* 0x000fe400078e00b2 */
[----:B------:R-:W-:Y:S02]  /*53e90*/  IMAD.MOV.U32 R178, RZ, RZ, R177 ;  /* 0x000000ffffb27224 */ /* 0x000fe400078e00b1 */
[----:B------:R-:W-:Y:S02]  /*53ea0*/  IMAD.MOV.U32 R177, RZ, RZ, R176 ;  /* 0x000000ffffb17224 */ /* 0x000fe400078e00b0 */
[----:B------:R-:W-:Y:S02]  /*53eb0*/  IMAD.X R193, R187, 0x1, R13, P1 ;  /* 0x00000001bbc17824 */ /* 0x000fe400008e060d */
[----:B------:R-:W-:-:S02]  /*53ec0*/  IMAD.MOV.U32 R176, RZ, RZ, R175 ;  /* 0x000000ffffb07224 */ /* 0x000fc400078e00af */
[----:B------:R-:W-:Y:S02]  /*53ed0*/  IMAD.MOV.U32 R187, RZ, RZ, R180 ;  /* 0x000000ffffbb7224 */ /* 0x000fe400078e00b4 */
[----:B------:R-:W-:Y:S02]  /*53ee0*/  IMAD.MOV.U32 R175, RZ, RZ, R174 ;  /* 0x000000ffffaf7224 */ /* 0x000fe400078e00ae */
[----:B------:R-:W-:Y:S01]  /*53ef0*/  IMAD.MOV.U32 R180, RZ, RZ, R179 ;  /* 0x000000ffffb47224 */ /* 0x000fe200078e00b3 */
[----:B------:R0:W-:Y:S01]  /*53f00*/  STL.64 [R1+0x2928], R188 ;  /* 0x002928bc01007387 */ /* 0x0001e20000100a00 */
[----:B------:R-:W-:Y:S02]  /*53f10*/  IMAD.MOV.U32 R174, RZ, RZ, R173 ;  /* 0x000000ffffae7224 */ /* 0x000fe400078e00ad */
[----:B------:R-:W-:Y:S02]  /*53f20*/  IMAD.MOV.U32 R179, RZ, RZ, R178 ;  /* 0x000000ffffb37224 */ /* 0x000fe400078e00b2 */
[----:B------:R-:W-:-:S02]  /*53f30*/  IMAD.MOV.U32 R173, RZ, RZ, R172 ;  /* 0x000000ffffad7224 */ /* 0x000fc400078e00ac */
[----:B------:R-:W-:Y:S02]  /*53f40*/  IMAD.MOV.U32 R178, RZ, RZ, R177 ;  /* 0x000000ffffb27224 */ /* 0x000fe400078e00b1 */
[----:B------:R-:W-:Y:S02]  /*53f50*/  IMAD.MOV.U32 R172, RZ, RZ, R171 ;  /* 0x000000ffffac7224 */ /* 0x000fe400078e00ab */
[----:B------:R-:W-:Y:S01]  /*53f60*/  IMAD.MOV.U32 R177, RZ, RZ, R176 ;  /* 0x000000ffffb17224 */ /* 0x000fe200078e00b0 */
[----:B0-----:R-:W-:Y:S01]  /*53f70*/  IADD3 R188, P2, R186, R4, RZ ;  /* 0x00000004babc7210 */ /* 0x001fe20007f5e0ff */
[----:B------:R-:W-:Y:S02]  /*53f80*/  IMAD.MOV.U32 R171, RZ, RZ, R170 ;  /* 0x000000ffffab7224 */ /* 0x000fe400078e00aa */
[----:B------:R-:W-:Y:S02]  /*53f90*/  IMAD.MOV.U32 R176, RZ, RZ, R175 ;  /* 0x000000ffffb07224 */ /* 0x000fe400078e00af */
[----:B------:R-:W-:-:S02]  /*53fa0*/  IMAD.MOV.U32 R175, RZ, RZ, R174 ;  /* 0x000000ffffaf7224 */ /* 0x000fc400078e00ae */
[----:B------:R-:W-:Y:S02]  /*53fb0*/  IMAD.MOV.U32 R174, RZ, RZ, R173 ;  /* 0x000000ffffae7224 */ /* 0x000fe400078e00ad */
[----:B------:R-:W-:Y:S02]  /*53fc0*/  IMAD.MOV.U32 R173, RZ, RZ, R172 ;  /* 0x000000ffffad7224 */ /* 0x000fe400078e00ac */
[----:B------:R-:W-:Y:S02]  /*53fd0*/  IMAD.MOV.U32 R172, RZ, RZ, R171 ;  /* 0x000000ffffac7224 */ /* 0x000fe400078e00ab */
[----:B------:R-:W-:Y:S02]  /*53fe0*/  IMAD.X R189, R185, 0x1, R3, P2 ;  /* 0x00000001b9bd7824 */ /* 0x000fe400010e0603 */
[----:B----4-:R-:W-:Y:S02]  /*53ff0*/  IMAD.MOV.U32 R170, RZ, RZ, R169 ;  /* 0x000000ffffaa7224 */ /* 0x010fe400078e00a9 */
[----:B------:R-:W-:-:S02]  /*54000*/  IMAD.MOV.U32 R169, RZ, RZ, R55 ;  /* 0x000000ffffa97224 */ /* 0x000fc400078e0037 */
[----:B------:R-:W3:Y:S01]  /*54010*/  LDL.LU R55, [R1+0x549c] ;  /* 0x00549c0001377983 */ /* 0x000ee20000300800 */
[----:B------:R-:W-:Y:S02]  /*54020*/  IMAD.MOV.U32 R171, RZ, RZ, R170 ;  /* 0x000000ffffab7224 */ /* 0x000fe400078e00aa */
[----:B------:R-:W-:Y:S01]  /*54030*/  IMAD.MOV.U32 R170, RZ, RZ, R169 ;  /* 0x000000ffffaa7224 */ /* 0x000fe200078e00a9 */
[----:B------:R0:W-:Y:S01]  /*54040*/  STL.64 [R1+0x2920], R190 ;  /* 0x002920be01007387 */ /* 0x0001e20000100a00 */
[----:B------:R-:W-:-:S03]  /*54050*/  IMAD.MOV.U32 R169, RZ, RZ, R56 ;  /* 0x000000ffffa97224 */ /* 0x000fc600078e0038 */
[----:B------:R1:W-:Y:S04]  /*54060*/  STL.64 [R1+0x2918], R192 ;  /* 0x002918c001007387 */ /* 0x0003e80000100a00 */
[----:B------:R-:W4:Y:S01]  /*54070*/  LDL.LU R56, [R1+0x5498] ;  /* 0x0054980001387983 */ /* 0x000f220000300800 */
        /* <DEDUP_REMOVED lines=110> */
[----:B------:R-:W4:Y:S01]  /*54760*/  LDL.LU R63, [R1+0x5484] ;  /* 0x00548400013f7983 */ /* 0x000f220000300800 */
        /* <DEDUP_REMOVED lines=2491> */
[----:B-1----:R-:W-:-:S03]  /*5e320*/  IADD3 R190, P4, R181, R0, RZ ;  /* 0x00000000b5be7210 */ /* 0x002fc60007f9e0ff */
[----:B------:R-:W-:Y:S01]  /*5e330*/  IMAD.X R189, R182, 0x1, R5, P2 ;  /* 0x00000001b6bd7824 */ /* 0x000fe200010e0605 */
[----:B---3--:R-:W-:Y:S01]  /*5e340*/  IADD3 R192, P1, R181, R2, RZ ;  /* 0x00000002b5c07210 */ /* 0x008fe20007f3e0ff */
[----:B------:R-:W-:Y:S02]  /*5e350*/  IMAD.MOV.U32 R181, RZ, RZ, R180 ;  /* 0x000000ffffb57224 */ /* 0x000fe400078e00b4 */
[----:B------:R-:W-:Y:S02]  /*5e360*/  IMAD.MOV.U32 R180, RZ, RZ, R179 ;  /* 0x000000ffffb47224 */ /* 0x000fe400078e00b3 */
[----:B------:R-:W-:Y:S02]  /*5e370*/  IMAD.MOV.U32 R179, RZ, RZ, R178 ;  /* 0x000000ffffb37224 */ /* 0x000fe400078e00b2 */
[----:B------:R-:W-:Y:S02]  /*5e380*/  IMAD.MOV.U32 R178, RZ, RZ, R177 ;  /* 0x000000ffffb27224 */ /* 0x000fe400078e00b1 */
[----:B------:R-:W-:-:S02]  /*5e390*/  IMAD.MOV.U32 R177, RZ, RZ, R176 ;  /* 0x000000ffffb17224 */ /* 0x000fc400078e00b0 */
[C---:B------:R-:W-:Y:S02]  /*5e3a0*/  IMAD.X R191, R182.reuse, 0x1, R7, P4 ;  /* 0x00000001b6bf7824 */ /* 0x040fe400020e0607 */
[----:B------:R-:W-:Y:S02]  /*5e3b0*/  IMAD.X R193, R182, 0x1, R13, P1 ;  /* 0x00000001b6c17824 */ /* 0x000fe400008e060d */
        /* <DEDUP_REMOVED lines=17> */
[----:B------:R-:W-:Y:S01]  /*5e4d0*/  IMAD.MOV.U32 R174, RZ, RZ, R173 ;  /* 0x000000ffffae7224 */ /* 0x000fe200078e00ad */
[----:B------:R-:W3:Y:S01]  /*5e4e0*/  LDL.LU R73, [R1+0x528c] ;  /* 0x00528c0001497983 */ /* 0x000ee20000300800 */
        /* <DEDUP_REMOVED lines=9> */
[----:B------:R-:W3:Y:S04]  /*5e580*/  LDL.LU R72, [R1+0x5288] ;  /* 0x0052880001487983 */ /* 0x000ee80000300800 */
[----:B------:R4:W-:Y:S01]  /*5e590*/  STL.64 [R1+0x1fc0], R188 ;  /* 0x001fc0bc01007387 */ /* 0x0009e20000100a00 */
[C---:B0-----:R-:W-:Y:S02]  /*5e5a0*/  IADD3 R190, P4, R183.reuse, R6, RZ ;  /* 0x00000006b7be7210 */ /* 0x041fe40007f9e0ff */
[----:B-1----:R-:W-:-:S03]  /*5e5b0*/  IADD3 R192, P1, R183, R0, RZ ;  /* 0x00000000b7c07210 */ /* 0x002fc60007f3e0ff */
[----:B------:R-:W-:Y:S01]  /*5e5c0*/  IMAD.X R191, R194, 0x1, R5, P4 ;  /* 0x00000001c2bf7824 */ /* 0x000fe200020e0605 */
[----:B----4-:R-:W-:Y:S01]  /*5e5d0*/  IADD3 R188, P2, R183, R2, RZ ;  /* 0x00000002b7bc7210 */ /* 0x010fe20007f5e0ff */
[----:B------:R-:W-:Y:S02]  /*5e5e0*/  IMAD.MOV.U32 R183, RZ, RZ, R180 ;  /* 0x000000ffffb77224 */ /* 0x000fe400078e00b4 */
        /* <DEDUP_REMOVED lines=65> */
[----:B------:R-:W-:Y:S02]  /*5ea00*/  IMAD.MOV.U32 R160, RZ, RZ, R69 ;  /* 0x000000ffffa07224 */ /* 0x000fe400078e0045 */
[----:B------:R-:W-:Y:S01]  /*5ea10*/  IMAD.MOV.U32 R173, RZ, RZ, R172 ;  /* 0x000000ffffad7224 */ /* 0x000fe200078e00ac */
[----:B------:R-:W3:Y:S01]  /*5ea20*/  LDL.LU R69, [R1+0x527c] ;  /* 0x00527c0001457983 */ /* 0x000ee20000300800 */
[----:B------:R-:W-:Y:S02]  /*5ea30*/  IMAD.X R193, R185, 0x1, R3, P1 ;  /* 0x00000001b9c17824 */ /* 0x000fe400008e0603 */
[----:B------:R-:W-:Y:S01]  /*5ea40*/  IMAD.MOV.U32 R172, RZ, RZ, R171 ;  /* 0x000000ffffac7224 */ /* 0x000fe200078e00ab */
[----:B------:R0:W-:Y:S01]  /*5ea50*/  STL.64 [R1+0x1f90], R188 ;  /* 0x001f90bc01007387 */ /* 0x0001e20000100a00 */
[----:B------:R-:W-:-:S02]  /*5ea60*/  IMAD.MOV.U32 R171, RZ, RZ, R170 ;  /* 0x000000ffffab7224 */ /* 0x000fc400078e00aa */
[----:B------:R-:W-:Y:S01]  /*5ea70*/  IMAD.MOV.U32 R170, RZ, RZ, R68 ;  /* 0x000000ffffaa7224 */ /* 0x000fe200078e0044 */
[----:B------:R1:W-:Y:S04]  /*5ea80*/  STL.64 [R1+0x1f88], R190 ;  /* 0x001f88be01007387 */ /* 0x0003e80000100a00 */
        /* <DEDUP_REMOVED lines=33> */
[----:B------:R-:W4:Y:S01]  /*5eca0*/  LDL.LU R67, [R1+0x5274] ;  /* 0x0052740001437983 */ /* 0x000f220000300800 */
[----:B------:R-:W-:Y:S02]  /*5ecb0*/  IMAD.X R189, R182, 0x1, R3, P2 ;  /* 0x00000001b6bd7824 */ /* 0x000fe400010e0603 */
[----:B------:R-:W-:Y:S01]  /*5ecc0*/  IMAD.MOV.U32 R171, RZ, RZ, R170 ;  /* 0x000000ffffab7224 */ /* 0x000fe200078e00aa */
[----:B------:R0:W-:Y:S01]  /*5ecd0*/  STL.64 [R1+0x1f70], R190 ;  /* 0x001f70be01007387 */ /* 0x0001e20000100a00 */
[----:B------:R-:W-:-:S02]  /*5ece0*/  IMAD.MOV.U32 R170, RZ, RZ, R158 ;  /* 0x000000ffffaa7224 */ /* 0x000fc400078e009e */
[----:B------:R-:W-:Y:S01]  /*5ecf0*/  IMAD.MOV.U32 R158, RZ, RZ, R66 ;  /* 0x000000ffff9e7224 */ /* 0x000fe200078e0042 */
        /* <DEDUP_REMOVED lines=32> */
[----:B------:R-:W-:Y:S01]  /*5ef00*/  IMAD.MOV.U32 R172, RZ, RZ, R171 ;  /* 0x000000ffffac7224 */ /* 0x000fe200078e00ab */
[----:B------:R-:W3:Y:S01]  /*5ef10*/  LDL.LU R65, [R1+0x526c] ;  /* 0x00526c0001417983 */ /* 0x000ee20000300800 */
[----:B------:R-:W-:Y:S02]  /*5ef20*/  IMAD.X R191, R194, 0x1, R3, P4 ;  /* 0x00000001c2bf7824 */ /* 0x000fe400020e0603 */
[----:B------:R-:W-:Y:S01]  /*5ef30*/  IMAD.MOV.U32 R171, RZ, RZ, R170 ;  /* 0x000000ffffab7224 */ /* 0x000fe200078e00aa */
[----:B------:R0:W-:Y:S01]  /*5ef40*/  STL.64 [R1+0x1f50], R192 ;  /* 0x001f50c001007387 */ /* 0x0001e20000100a00 */
[----:B------:R-:W-:Y:S02]  /*5ef50*/  IMAD.MOV.U32 R170, RZ, RZ, R154 ;  /* 0x000000ffffaa7224 */ /* 0x000fe400078e009a */
        /* <DEDUP_REMOVED lines=34> */
[----:B------:R-:W4:Y:S01]  /*5f180*/  LDL.LU R63, [R1+0x5264] ;  /* 0x00526400013f7983 */ /* 0x000f220000300800 */
[----:B------:R-:W-:Y:S02]  /*5f190*/  IMAD.X R193, R187, 0x1, R3, P1 ;  /* 0x00000001bbc17824 */ /* 0x000fe400008e0603 */
[----:B------:R-:W-:Y:S01]  /*5f1a0*/  IMAD.MOV.U32 R171, RZ, RZ, R170 ;  /* 0x000000ffffab7224 */ /* 0x000fe200078e00aa */
[----:B------:R0:W-:Y:S01]  /*5f1b0*/  STL.64 [R1+0x1f30], R188 ;  /* 0x001f30bc01007387 */ /* 0x0001e20000100a00 */
[----:B------:R-:W-:Y:S02]  /*5f1c0*/  IMAD.MOV.U32 R170, RZ, RZ, R161 ;  /* 0x000000ffffaa7224 */ /* 0x000fe400078e00a1 */
        /* <DEDUP_REMOVED lines=32> */
[----:B------:R-:W-:Y:S01]  /*5f3d0*/  IMAD.MOV.U32 R173, RZ, RZ, R172 ;  /* 0x000000ffffad7224 */ /* 0x000fe200078e00ac */
[----:B------:R-:W3:Y:S01]  /*5f3e0*/  LDL.LU R61, [R1+0x525c] ;  /* 0x00525c00013d7983 */ /* 0x000ee20000300800 */
[----:B------:R-:W-:-:S02]  /*5f3f0*/  IMAD.MOV.U32 R172, RZ, RZ, R171 ;  /* 0x000000ffffac7224 */ /* 0x000fc400078e00ab */
        /* <DEDUP_REMOVED lines=21> */
[----:B------:R-:W-:Y:S01]  /*5f550*/  IMAD.MOV.U32 R173, RZ, RZ, R172 ;  /* 0x000000ffffad7224 */ /* 0x000fe200078e00ac */
[----:B0-----:R-:W-:Y:S01]  /*5f560*/  IADD3 R190, P4, R180, R4, RZ ;  /* 0x00000004b4be7210 */ /* 0x001fe20007f9e0ff */
[----:B------:R-:W-:Y:S02]  /*5f570*/  IMAD.MOV.U32 R172, RZ, RZ, R171 ;  /* 0x000000ffffac7224 */ /* 0x000fe400078e00ab */
[----:B------:R-:W-:-:S02]  /*5f580*/  IMAD.X R193, R185, 0x1, R7, P1 ;  /* 0x00000001b9c17824 */ /* 0x000fc400008e0607 */
[----:B------:R-:W-:Y:S02]  /*5f590*/  IMAD.MOV.U32 R171, RZ, RZ, R170 ;  /* 0x000000ffffab7224 */ /* 0x000fe400078e00aa */
[----:B------:R-:W-:Y:S02]  /*5f5a0*/  IMAD.X R189, R185, 0x1, R13, P2 ;  /* 0x00000001b9bd7824 */ /* 0x000fe400010e060d */
[----:B------:R-:W-:Y:S02]  /*5f5b0*/  IMAD.MOV.U32 R170, RZ, RZ, R168 ;  /* 0x000000ffffaa7224 */ /* 0x000fe400078e00a8 */
[----:B------:R-:W-:Y:S02]  /*5f5c0*/  IMAD.X R191, R182, 0x1, R3, P4 ;  /* 0x00000001b6bf7824 */ /* 0x000fe400020e0603 */
[----:B------:R-:W-:Y:S02]  /*5f5d0*/  IMAD.MOV.U32 R168, RZ, RZ, R59 ;  /* 0x000000ffffa87224 */ /* 0x000fe400078e003b */
[----:B------:R-:W4:Y:S04]  /*5f5e0*/  LDL.LU R59, [R1+0x5254] ;  /* 0x00525400013b7983 */ /* 0x000f280000300800 */
[----:B------:R0:W-:Y:S04]  /*5f5f0*/  STL.64 [R1+0x1ef0], R192 ;  /* 0x001ef0c001007387 */ /* 0x0001e80000100a00 */
[----:B------:R1:W-:Y:S04]  /*5f600*/  STL.64 [R1+0x1ee8], R188 ;  /* 0x001ee8bc01007387 */ /* 0x0003e80000100a00 */
[----:B------:R2:W-:Y:S01]  /*5f610*/  STL.64 [R1+0x1ee0], R190 ;  /* 0x001ee0be01007387 */ /* 0x0005e20000100a00 */
[----:B0-----:R-:W-:-:S02]  /*5f620*/  IADD3 R192, P1, R180, R6, RZ ;  /* 0x00000006b4c07210 */ /* 0x001fc40007f3e0ff */
[C---:B-1----:R-:W-:Y:S02]  /*5f630*/  IADD3 R188, P2, R180.reuse, R0, RZ ;  /* 0x00000000b4bc7210 */ /* 0x042fe40007f5e0ff */
[----:B--2---:R-:W-:Y:S01]  /*5f640*/  IADD3 R190, P4, R180, R2, RZ ;  /* 0x00000002b4be7210 */ /* 0x004fe20007f9e0ff */
[----:B------:R-:W-:Y:S02]  /*5f650*/  IMAD.MOV.U32 R180, RZ, RZ, R179 ;  /* 0x000000ffffb47224 */ /* 0x000fe400078e00b3 */
[----:B------:R-:W-:Y:S02]  /*5f660*/  IMAD.MOV.U32 R179, RZ, RZ, R178 ;  /* 0x000000ffffb37224 */ /* 0x000fe400078e00b2 */
[----:B------:R-:W-:Y:S02]  /*5f670*/  IMAD.MOV.U32 R178, RZ, RZ, R177 ;  /* 0x000000ffffb27224 */ /* 0x000fe400078e00b1 */
[----:B------:R-:W-:Y:S02]  /*5f680*/  IMAD.X R193, R182, 0x1, R5, P1 ;  /* 0x00000001b6c17824 */ /* 0x000fe400008e0605 */
        /* <DEDUP_REMOVED lines=10> */
[----:B------:R-:W-:Y:S01]  /*5f730*/  IMAD.MOV.U32 R178, RZ, RZ, R177 ;  /* 0x000000ffffb27224 */ /* 0x000fe200078e00b1 */
[----:B------:R0:W-:Y:S01]  /*5f740*/  STL.64 [R1+0x1ed8], R192 ;  /* 0x001ed8c001007387 */ /* 0x0001e20000100a00 */
[----:B------:R-:W-:Y:S02]  /*5f750*/  IMAD.MOV.U32 R172, RZ, RZ, R171 ;  /* 0x000000ffffac7224 */ /* 0x000fe400078e00ab */
[----:B------:R-:W-:-:S02]  /*5f760*/  IMAD.MOV.U32 R177, RZ, RZ, R176 ;  /* 0x000000ffffb17224 */ /* 0x000fc400078e00b0 */
[----:B------:R-:W-:Y:S02]  /*5f770*/  IMAD.MOV.U32 R171, RZ, RZ, R170 ;  /* 0x000000ffffab7224 */ /* 0x000fe400078e00aa */
[----:B------:R-:W-:Y:S02]  /*5f780*/  IMAD.MOV.U32 R176, RZ, RZ, R175 ;  /* 0x000000ffffb07224 */ /* 0x000fe400078e00af */
[----:B------:R-:W-:Y:S02]  /*5f790*/  IMAD.MOV.U32 R170, RZ, RZ, R166 ;  /* 0x000000ffffaa7224 */ /* 0x000fe400078e00a6 */
[----:B------:R-:W-:Y:S01]  /*5f7a0*/  IMAD.MOV.U32 R175, RZ, RZ, R174 ;  /* 0x000000ffffaf7224 */ /* 0x000fe200078e00ae */
[----:B0-----:R-:W-:Y:S01]  /*5f7b0*/  IADD3 R192, P1, R181, R4, RZ ;  /* 0x00000004b5c07210 */ /* 0x001fe20007f3e0ff */
[----:B------:R-:W-:Y:S02]  /*5f7c0*/  IMAD.MOV.U32 R166, RZ, RZ, R58 ;  /* 0x000000ffffa67224 */ /* 0x000fe400078e003a */
[----:B------:R-:W-:-:S02]  /*5f7d0*/  IMAD.MOV.U32 R174, RZ, RZ, R173 ;  /* 0x000000ffffae7224 */ /* 0x000fc400078e00ad */
[----:B------:R-:W-:Y:S02]  /*5f7e0*/  IMAD.MOV.U32 R173, RZ, RZ, R172 ;  /* 0x000000ffffad7224 */ /* 0x000fe400078e00ac */
[----:B------:R-:W-:Y:S02]  /*5f7f0*/  IMAD.MOV.U32 R185, RZ, RZ, R184 ;  /* 0x000000ffffb97224 */ /* 0x000fe400078e00b8 */
[----:B------:R-:W-:Y:S02]  /*5f800*/  IMAD.MOV.U32 R172, RZ, RZ, R171 ;  /* 0x000000ffffac7224 */ /* 0x000fe400078e00ab */
[----:B------:R-:W-:Y:S01]  /*5f810*/  IMAD.MOV.U32 R184, RZ, RZ, R167 ;  /* 0x000000ffffb87224 */ /* 0x000fe200078e00a7 */
[----:B------:R-:W-:Y:S01]  /*5f820*/  SHF.R.S32.HI R167, RZ, 0x1f, R58 ;  /* 0x0000001fffa77819 */ /* 0x000fe2000001143a */
[----:B------:R-:W-:Y:S01]  /*5f830*/  IMAD.MOV.U32 R171, RZ, RZ, R170 ;  /* 0x000000ffffab7224 */ /* 0x000fe200078e00aa */
[----:B------:R-:W4:Y:S01]  /*5f840*/  LDL.LU R58, [R1+0x5250] ;  /* 0x00525000013a7983 */ /* 0x000f220000300800 */
[----:B------:R-:W-:-:S02]  /*5f850*/  IMAD.MOV.U32 R170, RZ, RZ, R166 ;  /* 0x000000ffffaa7224 */ /* 0x000fc400078e00a6 */
        /* <DEDUP_REMOVED lines=11> */
[----:B------:R-:W-:Y:S01]  /*5f910*/  IADD3 R192, P1, R181, R2, RZ ;  /* 0x00000002b5c07210 */ /* 0x000fe20007f3e0ff */
        /* <DEDUP_REMOVED lines=38> */
[----:B-1----:R-:W-:Y:S01]  /*5fb80*/  IADD3 R192, P1, R183, R0, RZ ;  /* 0x00000000b7c07210 */ /* 0x002fe20007f3e0ff */
        /* <DEDUP_REMOVED lines=110> */
[----:B------:R-:W2:Y:S01]  /*60270*/  LDL.LU R50, [R1+0x5230] ;  /* 0x0052300001327983 */ /* 0x000ea20000300800 */
[----:B------:R-:W-:Y:S02]  /*60280*/  IMAD.X R189, R194, 0x1, R3, P2 ;  /* 0x00000001c2bd7824 */ /* 0x000fe400010e0603 */
[----:B------:R-:W-:Y:S01]  /*60290*/  IMAD.MOV.U32 R171, RZ, RZ, R170 ;  /* 0x000000ffffab7224 */ /* 0x000fe200078e00aa */
[----:B------:R0:W-:Y:S01]  /*602a0*/  STL.64 [R1+0x1e50], R190 ;  /* 0x001e50be01007387 */ /* 0x0001e20000100a00 */
[----:B------:R-:W-:-:S02]  /*602b0*/  IMAD.MOV.U32 R170, RZ, RZ, R159 ;  /* 0x000000ffffaa7224 */ /* 0x000fc400078e009f */
[----:B------:R-:W-:Y:S01]  /*602c0*/  IMAD.MOV.U32 R159, RZ, RZ, R49 ;  /* 0x000000ffff9f7224 */ /* 0x000fe200078e0031 */
[----:B------:R1:W-:Y:S04]  /*602d0*/  STL.64 [R1+0x1e48], R192 ;  /* 0x001e48c001007387 */ /* 0x0003e80000100a00 */
[----:B------:R-:W3:Y:S04]  /*602e0*/  LDL.LU R49, [R1+0x522c] ;  /* 0x00522c0001317983 */ /* 0x000ee80000300800 */
[----:B------:R1:W-:Y:S01]  /*602f0*/  STL.64 [R1+0x1e40], R188 ;  /* 0x001e40bc01007387 */ /* 0x0003e20000100a00 */
[----:B0-----:R-:W-:-:S02]  /*60300*/  IADD3 R190, P4, R181, R6, RZ ;  /* 0x00000006b5be7210 */ /* 0x001fc40007f9e0ff */
        /* <DEDUP_REMOVED lines=25> */
[----:B------:R-:W-:Y:S01]  /*604a0*/  IMAD.MOV.U32 R174, RZ, RZ, R173 ;  /* 0x000000ffffae7224 */ /* 0x000fe200078e00ad */
[----:B------:R-:W3:Y:S01]  /*604b0*/  LDL.LU R48, [R1+0x5228] ;  /* 0x0052280001307983 */ /* 0x000ee20000300800 */
[----:B------:R-:W-:Y:S02]  /*604c0*/  IMAD.X R193, R194, 0x1, R7, P1 ;  /* 0x00000001c2c17824 */ /* 0x000fe400008e0607 */
[----:B------:R-:W-:-:S02]  /*604d0*/  IMAD.MOV.U32 R173, RZ, RZ, R172 ;  /* 0x000000ffffad7224 */ /* 0x000fc400078e00ac */
[----:B------:R-:W-:Y:S02]  /*604e0*/  IMAD.X R189, R194, 0x1, R13, P2 ;  /* 0x00000001c2bd7824 */ /* 0x000fe400010e060d */
[----:B------:R-:W-:Y:S02]  /*604f0*/  IMAD.MOV.U32 R172, RZ, RZ, R171 ;  /* 0x000000ffffac7224 */ /* 0x000fe400078e00ab */
        /* <DEDUP_REMOVED lines=8> */
[----:B------:R-:W4:Y:S04]  /*60580*/  LDL.LU R47, [R1+0x5224] ;  /* 0x00522400012f7983 */ /* 0x000f280000300800 */
[----:B------:R1:W-:Y:S01]  /*60590*/  STL.64 [R1+0x1e20], R190 ;  /* 0x001e20be01007387 */ /* 0x0003e20000100a00 */
[C---:B0-----:R-:W-:Y:S02]  /*605a0*/  IADD3 R192, P1, R183.reuse, R6, RZ ;  /* 0x00000006b7c07210 */ /* 0x041fe40007f3e0ff */
[C---:B-1----:R-:W-:Y:S02]  /*605b0*/  IADD3 R188, P2, R183.reuse, R0, RZ ;  /* 0x00000000b7bc7210 */ /* 0x042fe40007f5e0ff */
[----:B------:R-:W-:Y:S01]  /*605c0*/  IADD3 R190, P4, R183, R2, RZ ;  /* 0x00000002b7be7210 */ /* 0x000fe20007f9e0ff */
        /* <DEDUP_REMOVED lines=14> */
[----:B------:R-:W-:Y:S02]  /*606b0*/  IMAD.X R189, R187, 0x1, R7, P2 ;  /* 0x00000001bbbd7824 */ /* 0x000fe400010e0607 */
[----:B------:R-:W-:Y:S02]  /*606c0*/  IMAD.MOV.U32 R168, RZ, RZ, R165 ;  /* 0x000000ffffa87224 */ /* 0x000fe400078e00a5 */
[----:B------:R-:W-:Y:S01]  /*606d0*/  IMAD.MOV.U32 R195, RZ, RZ, R180 ;  /* 0x000000ffffc37224 */ /* 0x000fe200078e00b4 */
[----:B------:R0:W-:Y:S01]  /*606e0*/  STL.64 [R1+0x1e18], R192 ;  /* 0x001e18c001007387 */ /* 0x0001e20000100a00 */
[----:B------:R-:W-:Y:S02]  /*606f0*/  IMAD.MOV.U32 R165, RZ, RZ, R160 ;  /* 0x000000ffffa57224 */ /* 0x000fe400078e00a0 */
[----:B------:R-:W-:-:S02]  /*60700*/  IMAD.MOV.U32 R180, RZ, RZ, R179 ;  /* 0x000000ffffb47224 */ /* 0x000fc400078e00b3 */
[----:B------:R-:W-:Y:S02]  /*60710*/  IMAD.MOV.U32 R160, RZ, RZ, R46 ;  /* 0x000000ffffa07224 */ /* 0x000fe400078e002e */
[----:B------:R-:W-:Y:S01]  /*60720*/  IMAD.MOV.U32 R179, RZ, RZ, R178 ;  /* 0x000000ffffb37224 */ /* 0x000fe200078e00b2 */
[----:B------:R-:W4:Y:S01]  /*60730*/  LDL.LU R46, [R1+0x5220] ;  /* 0x00522000012e7983 */ /* 0x000f220000300800 */
[----:B------:R-:W-:Y:S02]  /*60740*/  IMAD.MOV.U32 R178, RZ, RZ, R177 ;  /* 0x000000ffffb27224 */ /* 0x000fe400078e00b1 */
[----:B------:R-:W-:Y:S01]  /*60750*/  IMAD.MOV.U32 R177, RZ, RZ, R176 ;  /* 0x000000ffffb17224 */ /* 0x000fe200078e00b0 */
[----:B0-----:R-:W-:Y:S01]  /*60760*/  IADD3 R192, P1, R186, R4, RZ ;  /* 0x00000004bac07210 */ /* 0x001fe20007f3e0ff */
[----:B------:R0:W-:Y:S01]  /*60770*/  STL.64 [R1+0x1e10], R188 ;  /* 0x001e10bc01007387 */ /* 0x0001e20000100a00 */
[----:B------:R-:W-:Y:S02]  /*60780*/  IMAD.MOV.U32 R176, RZ, RZ, R175 ;  /* 0x000000ffffb07224 */ /* 0x000fe400078e00af */
[----:B------:R-:W-:-:S02]  /*60790*/  IMAD.MOV.U32 R175, RZ, RZ, R174 ;  /* 0x000000ffffaf7224 */ /* 0x000fc400078e00ae */
[----:B------:R-:W-:Y:S02]  /*607a0*/  IMAD.X R191, R187, 0x1, R13, P4 ;  /* 0x00000001bbbf7824 */ /* 0x000fe400020e060d */
[----:B------:R-:W-:Y:S02]  /*607b0*/  IMAD.MOV.U32 R174, RZ, RZ, R173 ;  /* 0x000000ffffae7224 */ /* 0x000fe400078e00ad */
[----:B------:R-:W-:Y:S01]  /*607c0*/  IMAD.X R193, R185, 0x1, R3, P1 ;  /* 0x00000001b9c17824 */ /* 0x000fe200008e0603 */
[----:B0-----:R-:W-:Y:S01]  /*607d0*/  IADD3 R188, P2, R186, R6, RZ ;  /* 0x00000006babc7210 */ /* 0x001fe20007f5e0ff */
[----:B------:R-:W-:Y:S02]  /*607e0*/  IMAD.MOV.U32 R173, RZ, RZ, R171 ;  /* 0x000000ffffad7224 */ /* 0x000fe400078e00ab */
[----:B------:R-:W-:Y:S02]  /*607f0*/  IMAD.MOV.U32 R171, RZ, RZ, R170 ;  /* 0x000000ffffab7224 */ /* 0x000fe400078e00aa */
[----:B------:R-:W-:-:S02]  /*60800*/  IMAD.MOV.U32 R170, RZ, RZ, R169 ;  /* 0x000000ffffaa7224 */ /* 0x000fc400078e00a9 */
[----:B------:R-:W-:Y:S01]  /*60810*/  IMAD.X R189, R185, 0x1, R5, P2 ;  /* 0x00000001b9bd7824 */ /* 0x000fe200010e0605 */
[----:B------:R0:W-:Y:S01]  /*60820*/  STL.64 [R1+0x1e08], R190 ;  /* 0x001e08be01007387 */ /* 0x0001e20000100a00 */
[----:B------:R-:W-:Y:S02]  /*60830*/  IMAD.MOV.U32 R169, RZ, RZ, R166 ;  /* 0x000000ffffa97224 */ /* 0x000fe400078e00a6 */
[----:B------:R-:W-:Y:S01]  /*60840*/  IMAD.MOV.U32 R166, RZ, RZ, R162 ;  /* 0x000000ffffa67224 */ /* 0x000fe200078e00a2 */
[----:B------:R-:W-:Y:S01]  /*60850*/  STL.64 [R1+0x1e00], R192 ;  /* 0x001e00c001007387 */ /* 0x000fe20000100a00 */
[----:B------:R-:W-:-:S03]  /*60860*/  IMAD.MOV.U32 R162, RZ, RZ, R45 ;  /* 0x000000ffffa27224 */ /* 0x000fc600078e002d */
[----:B------:R-:W2:Y:S04]  /*60870*/  LDL.LU R45, [R1+0x521c] ;  /* 0x00521c00012d7983 */ /* 0x000ea80000300800 */
[----:B------:R1:W-:Y:S01]  /*60880*/  STL.64 [R1+0x1df8], R188 ;  /* 0x001df8bc01007387 */ /* 0x0003e20000100a00 */
[C---:B0-----:R-:W-:Y:S02]  /*60890*/  IADD3 R190, P4, R186.reuse, R0, RZ ;  /* 0x00000000babe7210 */ /* 0x041fe40007f9e0ff */
[----:B------:R-:W-:Y:S01]  /*608a0*/  IADD3 R186, P1, R186, R2, RZ ;  /* 0x00000002baba7210 */ /* 0x000fe20007f3e0ff */
[----:B-1----:R-:W-:Y:S02]  /*608b0*/  IMAD.MOV.U32 R189, RZ, RZ, R180 ;  /* 0x000000ffffbd7224 */ /* 0x002fe400078e00b4 */
        /* <DEDUP_REMOVED lines=14> */
[----:B------:R-:W-:Y:S01]  /*609a0*/  IADD3 R192, P2, R184, R4, RZ ;  /* 0x00000004b8c07210 */ /* 0x000fe20007f5e0ff */
[----:B------:R-:W-:Y:S02]  /*609b0*/  IMAD.MOV.U32 R166, RZ, RZ, R162 ;  /* 0x000000ffffa67224 */ /* 0x000fe400078e00a2 */
[----:B------:R-:W-:Y:S02]  /*609c0*/  IMAD.X R187, R185, 0x1, R13, P1 ;  /* 0x00000001b9bb7824 */ /* 0x000fe400008e060d */
[----:B------:R-:W-:Y:S02]  /*609d0*/  IMAD.MOV.U32 R178, RZ, RZ, R177 ;  /* 0x000000ffffb27224 */ /* 0x000fe400078e00b1 */
[----:B------:R-:W-:Y:S02]  /*609e0*/  IMAD.MOV.U32 R162, RZ, RZ, R44 ;  /* 0x000000ffffa27224 */ /* 0x000fe400078e002c */
[----:B------:R-:W-:Y:S01]  /*609f0*/  IMAD.MOV.U32 R177, RZ, RZ, R176 ;  /* 0x000000ffffb17224 */ /* 0x000fe200078e00b0 */
[----:B------:R-:W2:Y:S01]  /*60a00*/  LDL.LU R44, [R1+0x5218] ;  /* 0x00521800012c7983 */ /* 0x000ea20000300800 */
[----:B------:R-:W-:-:S02]  /*60a10*/  IMAD.MOV.U32 R176, RZ, RZ, R175 ;  /* 0x000000ffffb07224 */ /* 0x000fc400078e00af */
[----:B------:R-:W-:Y:S01]  /*60a20*/  IMAD.MOV.U32 R188, RZ, RZ, R180 ;  /* 0x000000ffffbc7224 */ /* 0x000fe200078e00b4 */
[----:B------:R0:W-:Y:S01]  /*60a30*/  STL.64 [R1+0x1df0], R190 ;  /* 0x001df0be01007387 */ /* 0x0001e20000100a00 */
[----:B------:R-:W-:Y:S02]  /*60a40*/  IMAD.MOV.U32 R175, RZ, RZ, R174 ;  /* 0x000000ffffaf7224 */ /* 0x000fe400078e00ae */
[----:B------:R-:W-:Y:S01]  /*60a50*/  IMAD.MOV.U32 R180, RZ, RZ, R179 ;  /* 0x000000ffffb47224 */ /* 0x000fe200078e00b3 */
[----:B------:R1:W-:Y:S01]  /*60a60*/  STL.64 [R1+0x1de8], R186 ;  /* 0x001de8ba01007387 */ /* 0x0003e20000100a00 */
[----:B------:R-:W-:Y:S02]  /*60a70*/  IMAD.MOV.U32 R174, RZ, RZ, R173 ;  /* 0x000000ffffae7224 */ /* 0x000fe400078e00ad */
[----:B------:R-:W-:Y:S02]  /*60a80*/  IMAD.MOV.U32 R179, RZ, RZ, R178 ;  /* 0x000000ffffb37224 */ /* 0x000fe400078e00b2 */
[----:B------:R-:W-:-:S02]  /*60a90*/  IMAD.MOV.U32 R173, RZ, RZ, R170 ;  /* 0x000000ffffad7224 */ /* 0x000fc400078e00aa */
[----:B------:R-:W-:Y:S01]  /*60aa0*/  IMAD.MOV.U32 R178, RZ, RZ, R177 ;  /* 0x000000ffffb27224 */ /* 0x000fe200078e00b1 */
[----:B0-----:R-:W-:Y:S01]  /*60ab0*/  IADD3 R190, P4, R184, R6, RZ ;  /* 0x00000006b8be7210 */ /* 0x001fe20007f9e0ff */
[----:B------:R-:W-:Y:S02]  /*60ac0*/  IMAD.MOV.U32 R170, RZ, RZ, R169 ;  /* 0x000000ffffaa7224 */ /* 0x000fe400078e00a9 */
[----:B------:R-:W-:Y:S01]  /*60ad0*/  IMAD.X R193, R182, 0x1, R3, P2 ;  /* 0x00000001b6c17824 */ /* 0x000fe200010e0603 */
[C---:B-1----:R-:W-:Y:S01]  /*60ae0*/  IADD3 R186, P1, R184.reuse, R0, RZ ;  /* 0x00000000b8ba7210 */ /* 0x042fe20007f3e0ff */
[----:B------:R-:W-:Y:S01]  /*60af0*/  IMAD.MOV.U32 R177, RZ, RZ, R176 ;  /* 0x000000ffffb17224 */ /* 0x000fe200078e00b0 */
[----:B------:R-:W-:Y:S01]  /*60b00*/  IADD3 R184, P2, R184, R2, RZ ;  /* 0x00000002b8b87210 */ /* 0x000fe20007f5e0ff */
[----:B------:R-:W-:Y:S02]  /*60b10*/  IMAD.MOV.U32 R169, RZ, RZ, R167 ;  /* 0x000000ffffa97224 */ /* 0x000fe400078e00a7 */
[----:B------:R-:W-:-:S02]  /*60b20*/  IMAD.MOV.U32 R176, RZ, RZ, R175 ;  /* 0x000000ffffb07224 */ /* 0x000fc400078e00af */
[----:B------:R-:W-:Y:S02]  /*60b30*/  IMAD.MOV.U32 R167, RZ, RZ, R43 ;  /* 0x000000ffffa77224 */ /* 0x000fe400078e002b */
[----:B------:R-:W-:Y:S01]  /*60b40*/  IMAD.MOV.U32 R175, RZ, RZ, R174 ;  /* 0x000000ffffaf7224 */ /* 0x000fe200078e00ae */
[----:B------:R-:W3:Y:S01]  /*60b50*/  LDL.LU R43, [R1+0x5214] ;  /* 0x00521400012b7983 */ /* 0x000ee20000300800 */
[----:B------:R-:W-:Y:S02]  /*60b60*/  IMAD.X R191, R182, 0x1, R5, P4 ;  /* 0x00000001b6bf7824 */ /* 0x000fe400020e0605 */
[----:B------:R-:W-:Y:S02]  /*60b70*/  IMAD.MOV.U32 R174, RZ, RZ, R173 ;  /* 0x000000ffffae7224 */ /* 0x000fe400078e00ad */
[----:B------:R-:W-:Y:S02]  /*60b80*/  IMAD.MOV.U32 R173, RZ, RZ, R170 ;  /* 0x000000ffffad7224 */ /* 0x000fe400078e00aa */
[----:B------:R-:W-:-:S02]  /*60b90*/  IMAD.MOV.U32 R170, RZ, RZ, R169 ;  /* 0x000000ffffaa7224 */ /* 0x000fc400078e00a9 */
[C---:B------:R-:W-:Y:S01]  /*60ba0*/  IMAD.X R187, R182.reuse, 0x1, R7, P1 ;  /* 0x00000001b6bb7824 */ /* 0x040fe200008e0607 */
[----:B------:R0:W-:Y:S01]  /*60bb0*/  STL.64 [R1+0x1de0], R192 ;  /* 0x001de0c001007387 */ /* 0x0001e20000100a00 */
[----:B------:R-:W-:Y:S02]  /*60bc0*/  IMAD.MOV.U32 R169, RZ, RZ, R167 ;  /* 0x000000ffffa97224 */ /* 0x000fe400078e00a7 */
[----:B------:R-:W-:Y:S01]  /*60bd0*/  IMAD.X R185, R182, 0x1, R13, P2 ;  /* 0x00000001b6b97824 */ /* 0x000fe200010e060d */
[----:B------:R-:W-:Y:S01]  /*60be0*/  STL.64 [R1+0x1dd8], R190 ;  /* 0x001dd8be01007387 */ /* 0x000fe20000100a00 */
[----:B------:R-:W-:Y:S02]  /*60bf0*/  IMAD.MOV.U32 R167, RZ, RZ, R158 ;  /* 0x000000ffffa77224 */ /* 0x000fe400078e009e */
[----:B------:R-:W-:Y:S02]  /*60c00*/  IMAD.MOV.U32 R158, RZ, RZ, R42 ;  /* 0x000000ffff9e7224 */ /* 0x000fe400078e002a */
[----:B------:R-:W3:Y:S04]  /*60c10*/  LDL.LU R42, [R1+0x5210] ;  /* 0x00521000012a7983 */ /* 0x000ee80000300800 */
[----:B------:R-:W-:Y:S04]  /*60c20*/  STL.64 [R1+0x1dd0], R186 ;  /* 0x001dd0ba01007387 */ /* 0x000fe80000100a00 */
[----:B------:R1:W-:Y:S01]  /*60c30*/  STL.64 [R1+0x1dc8], R184 ;  /* 0x001dc8b801007387 */ /* 0x0003e20000100a00 */
[----:B0-----:R-:W-:Y:S01]  /*60c40*/  IADD3 R192, P4, R181, R4, RZ ;  /* 0x00000004b5c07210 */ /* 0x001fe20007f9e0ff */
[----:B-1----:R-:W-:-:S02]  /*60c50*/  IMAD.MOV.U32 R184, RZ, RZ, R180 ;  /* 0x000000ffffb87224 */ /* 0x002fc400078e00b4 */
        /* <DEDUP_REMOVED lines=15> */
[----:B------:R-:W-:Y:S02]  /*60d50*/  IMAD.MOV.U32 R158, RZ, RZ, R155 ;  /* 0x000000ffff9e7224 */ /* 0x000fe400078e009b */
[----:B------:R-:W-:Y:S01]  /*60d60*/  IMAD.MOV.U32 R178, RZ, RZ, R177 ;  /* 0x000000ffffb27224 */ /* 0x000fe200078e00b1 */
[----:B------:R-:W-:Y:S01]  /*60d70*/  IADD3 R186, P1, R181, R6, RZ ;  /* 0x00000006b5ba7210 */ /* 0x000fe20007f3e0ff */
[----:B------:R-:W-:-:S02]  /*60d80*/  IMAD.MOV.U32 R155, RZ, RZ, R41 ;  /* 0x000000ffff9b7224 */ /* 0x000fc400078e0029 */
[----:B------:R-:W-:Y:S01]  /*60d90*/  IMAD.MOV.U32 R177, RZ, RZ, R176 ;  /* 0x000000ffffb17224 */ /* 0x000fe200078e00b0 */
[----:B------:R-:W4:Y:S01]  /*60da0*/  LDL.LU R41, [R1+0x520c] ;  /* 0x00520c0001297983 */ /* 0x000f220000300800 */
[----:B------:R-:W-:Y:S01]  /*60db0*/  IMAD.MOV.U32 R176, RZ, RZ, R175 ;  /* 0x000000ffffb07224 */ /* 0x000fe200078e00af */
[----:B------:R-:W-:Y:S01]  /*60dc0*/  IADD3 R190, P2, R181, R0, RZ ;  /* 0x00000000b5be7210 */ /* 0x000fe20007f5e0ff */
[----:B------:R-:W-:Y:S01]  /*60dd0*/  IMAD.MOV.U32 R175, RZ, RZ, R173 ;  /* 0x000000ffffaf7224 */ /* 0x000fe200078e00ad */
[----:B------:R0:W-:Y:S01]  /*60de0*/  STL.64 [R1+0x1dc0], R192 ;  /* 0x001dc0c001007387 */ /* 0x0001e20000100a00 */
[----:B------:R-:W-:Y:S02]  /*60df0*/  IMAD.MOV.U32 R173, RZ, RZ, R170 ;  /* 0x000000ffffad7224 */ /* 0x000fe400078e00aa */
[----:B------:R-:W-:Y:S02]  /*60e00*/  IMAD.MOV.U32 R170, RZ, RZ, R169 ;  /* 0x000000ffffaa7224 */ /* 0x000fe400078e00a9 */
[----:B------:R-:W-:-:S02]  /*60e10*/  IMAD.MOV.U32 R169, RZ, RZ, R167 ;  /* 0x000000ffffa97224 */ /* 0x000fc400078e00a7 */
[----:B------:R-:W-:Y:S02]  /*60e20*/  IMAD.MOV.U32 R167, RZ, RZ, R158 ;  /* 0x000000ffffa77224 */ /* 0x000fe400078e009e */
[----:B------:R-:W-:Y:S01]  /*60e30*/  IMAD.X R187, R196, 0x1, R5, P1 ;  /* 0x00000001c4bb7824 */ /* 0x000fe200008e0605 */
[----:B0-----:R-:W-:Y:S01]  /*60e40*/  IADD3 R192, P4, R181, R2, RZ ;  /* 0x00000002b5c07210 */ /* 0x001fe20007f9e0ff */
        /* <DEDUP_REMOVED lines=20> */
[----:B------:R-:W2:Y:S01]  /*60f90*/  LDL.LU R39, [R1+0x5204] ;  /* 0x0052040001277983 */ /* 0x000ea20000300800 */
[C---:B------:R-:W-:Y:S02]  /*60fa0*/  IMAD.X R191, R196.reuse, 0x1, R7, P2 ;  /* 0x00000001c4bf7824 */ /* 0x040fe400010e0607 */
[----:B------:R-:W-:Y:S02]  /*60fb0*/  IMAD.MOV.U32 R175, RZ, RZ, R173 ;  /* 0x000000ffffaf7224 */ /* 0x000fe400078e00ad */
[----:B------:R-:W-:Y:S02]  /*60fc0*/  IMAD.MOV.U32 R173, RZ, RZ, R169 ;  /* 0x000000ffffad7224 */ /* 0x000fe400078e00a9 */
[----:B------:R-:W-:Y:S02]  /*60fd0*/  IMAD.MOV.U32 R169, RZ, RZ, R158 ;  /* 0x000000ffffa97224 */ /* 0x000fe400078e009e */
[----:B------:R-:W-:-:S02]  /*60fe0*/  IMAD.X R193, R196, 0x1, R13, P4 ;  /* 0x00000001c4c17824 */ /* 0x000fc400020e060d */
[----:B------:R-:W-:Y:S02]  /*60ff0*/  IMAD.MOV.U32 R158, RZ, RZ, R155 ;  /* 0x000000ffff9e7224 */ /* 0x000fe400078e009b */
[----:B------:R-:W-:Y:S01]  /*61000*/  IMAD.X R187, R195, 0x1, R3, P1 ;  /* 0x00000001c3bb7824 */ /* 0x000fe200008e0603 */
[----:B------:R0:W-:Y:S01]  /*61010*/  STL.64 [R1+0x1db0], R190 ;  /* 0x001db0be01007387 */ /* 0x0001e20000100a00 */
[----:B------:R-:W-:Y:S02]  /*61020*/  IMAD.MOV.U32 R155, RZ, RZ, R17 ;  /* 0x000000ffff9b7224 */ /* 0x000fe400078e0011 */
[----:B------:R-:W-:Y:S02]  /*61030*/  IMAD.MOV.U32 R17, RZ, RZ, R38 ;  /* 0x000000ffff117224 */ /* 0x000fe400078e0026 */
[----:B------:R-:W2:Y:S04]  /*61040*/  LDL.LU R38, [R1+0x5200] ;  /* 0x0052000001267983 */ /* 0x000ea80000300800 */
[----:B------:R1:W-:Y:S01]  /*61050*/  STL.64 [R1+0x1da8], R192 ;  /* 0x001da8c001007387 */ /* 0x0003e20000100a00 */
[----:B0-----:R-:W-:-:S03]  /*61060*/  IADD3 R190, P2, R183, R6, RZ ;  /* 0x00000006b7be7210 */ /* 0x001fc60007f5e0ff */
[----:B------:R0:W-:Y:S01]  /*61070*/  STL.64 [R1+0x1da0], R186 ;  /* 0x001da0ba01007387 */ /* 0x0001e20000100a00 */
[C---:B-1----:R-:W-:Y:S02]  /*61080*/  IADD3 R192, P4, R183.reuse, R0, RZ ;  /* 0x00000000b7c07210 */ /* 0x042fe40007f9e0ff */
[----:B0-----:R-:W-:Y:S01]  /*61090*/  IADD3 R186, P1, R183, R2, RZ ;  /* 0x00000002b7ba7210 */ /* 0x001fe20007f3e0ff */
[----:B------:R-:W-:Y:S02]  /*610a0*/  IMAD.MOV.U32 R183, RZ, RZ, R181 ;  /* 0x000000ffffb77224 */ /* 0x000fe400078e00b5 */
[----:B------:R-:W-:Y:S02]  /*610b0*/  IMAD.MOV.U32 R181, RZ, RZ, R180 ;  /* 0x000000ffffb57224 */ /* 0x000fe400078e00b4 */
[----:B------:R-:W-:Y:S02]  /*610c0*/  IMAD.MOV.U32 R180, RZ, RZ, R179 ;  /* 0x000000ffffb47224 */ /* 0x000fe400078e00b3 */
[----:B------:R-:W-:-:S02]  /*610d0*/  IMAD.MOV.U32 R179, RZ, RZ, R178 ;  /* 0x000000ffffb37224 */ /* 0x000fc400078e00b2 */
[----:B------:R-:W-:Y:S02]  /*610e0*/  IMAD.MOV.U32 R178, RZ, RZ, R173 ;  /* 0x000000ffffb27224 */ /* 0x000fe400078e00ad */
[C---:B------:R-:W-:Y:S02]  /*610f0*/  IMAD.X R191, R195.reuse, 0x1, R5, P2 ;  /* 0x00000001c3bf7824 */ /* 0x040fe400010e0605 */
[----:B------:R-:W-:Y:S02]  /*61100*/  IMAD.MOV.U32 R173, RZ, RZ, R164 ;  /* 0x000000ffffad7224 */ /* 0x000fe400078e00a4 */
[----:B------:R-:W-:Y:S02]  /*61110*/  IMAD.MOV.U32 R164, RZ, RZ, R161 ;  /* 0x000000ffffa47224 */ /* 0x000fe400078e00a1 */
[----:B------:R-:W-:Y:S02]  /*61120*/  IMAD.MOV.U32 R161, RZ, RZ, R37 ;  /* 0x000000ffffa17224 */ /* 0x000fe400078e0025 */
[----:B------:R-:W3:Y:S01]  /*61130*/  LDL.LU R37, [R1+0x51fc] ;  /* 0x0051fc0001257983 */ /* 0x000ee20000300800 */
[----:B------:R-:W-:-:S03]  /*61140*/  IMAD.X R193, R195, 0x1, R7, P4 ;  /* 0x00000001c3c17824 */ /* 0x000fc600020e0607 */
[----:B------:R0:W-:Y:S01]  /*61150*/  STL.64 [R1+0x1d98], R190 ;  /* 0x001d98be01007387 */ /* 0x0001e20000100a00 */
[----:B------:R-:W-:-:S03]  /*61160*/  IMAD.X R187, R195, 0x1, R13, P1 ;  /* 0x00000001c3bb7824 */ /* 0x000fc600008e060d */
[----:B------:R1:W-:Y:S01]  /*61170*/  STL.64 [R1+0x1d90], R192 ;  /* 0x001d90c001007387 */ /* 0x0003e20000100a00 */
[C---:B0-----:R-:W-:Y:S02]  /*61180*/  IADD3 R190, P2, R189.reuse, R4, RZ ;  /* 0x00000004bdbe7210 */ /* 0x041fe40007f5e0ff */
[----:B-1----:R-:W-:-:S03]  /*61190*/  IADD3 R192, P4, R189, R6, RZ ;  /* 0x00000006bdc07210 */ /* 0x002fc60007f9e0ff */
[C---:B------:R-:W-:Y:S01]  /*611a0*/  IMAD.X R191, R194.reuse, 0x1, R3, P2 ;  /* 0x00000001c2bf7824 */ /* 0x040fe200010e0603 */
[----:B------:R0:W-:Y:S01]  /*611b0*/  STL.64 [R1+0x1d88], R186 ;  /* 0x001d88ba01007387 */ /* 0x0001e20000100a00 */
[----:B------:R-:W-:-:S03]  /*611c0*/  IMAD.X R193, R194, 0x1, R5, P4 ;  /* 0x00000001c2c17824 */ /* 0x000fc600020e0605 */
[----:B------:R1:W-:Y:S01]  /*611d0*/  STL.64 [R1+0x1d80], R190 ;  /* 0x001d80be01007387 */ /* 0x0003e20000100a00 */
[C---:B0-----:R-:W-:Y:S02]  /*611e0*/  IADD3 R186, P1, R189.reuse, R0, RZ ;  /* 0x00000000bdba7210 */ /* 0x041fe40007f3e0ff */
[----:B-1----:R-:W-:Y:S01]  /*611f0*/  IADD3 R190, P2, R189, R2, RZ ;  /* 0x00000002bdbe7210 */ /* 0x002fe20007f5e0ff */
[----:B------:R-:W-:Y:S01]  /*61200*/  IMAD.MOV.U32 R189, RZ, RZ, R181 ;  /* 0x000000ffffbd7224 */ /* 0x000fe200078e00b5 */
[----:B------:R0:W-:Y:S01]  /*61210*/  STL.64 [R1+0x1d78], R192 ;  /* 0x001d78c001007387 */ /* 0x0001e20000100a00 */
[----:B------:R-:W-:Y:S02]  /*61220*/  IMAD.MOV.U32 R181, RZ, RZ, R180 ;  /* 0x000000ffffb57224 */ /* 0x000fe400078e00b4 */
[----:B------:R-:W-:Y:S02]  /*61230*/  IMAD.MOV.U32 R180, RZ, RZ, R179 ;  /* 0x000000ffffb47224 */ /* 0x000fe400078e00b3 */
[----:B------:R-:W-:-:S02]  /*61240*/  IMAD.X R187, R194, 0x1, R7, P1 ;  /* 0x00000001c2bb7824 */ /* 0x000fc400008e0607 */
[----:B------:R-:W-:Y:S02]  /*61250*/  IMAD.MOV.U32 R179, RZ, RZ, R178 ;  /* 0x000000ffffb37224 */ /* 0x000fe400078e00b2 */
[----:B------:R-:W-:Y:S02]  /*61260*/  IMAD.X R191, R194, 0x1, R13, P2 ;  /* 0x00000001c2bf7824 */ /* 0x000fe400010e060d */
[----:B------:R-:W-:Y:S01]  /*61270*/  IMAD.MOV.U32 R178, RZ, RZ, R172 ;  /* 0x000000ffffb27224 */ /* 0x000fe200078e00ac */
[----:B0-----:R-:W-:Y:S01]  /*61280*/  IADD3 R192, P4, R188, R4, RZ ;  /* 0x00000004bcc07210 */ /* 0x001fe20007f9e0ff */
[----:B------:R-:W-:Y:S02]  /*61290*/  IMAD.MOV.U32 R172, RZ, RZ, R36 ;  /* 0x000000ffffac7224 */ /* 0x000fe400078e0024 */
[----:B------:R-:W3:Y:S02]  /*612a0*/  LDL.LU R36, [R1+0x51f8] ;  /* 0x0051f80001247983 */ /* 0x000ee40000300800 */
[----:B------:R-:W-:-:S02]  /*612b0*/  IMAD.X R193, R184, 0x1, R3, P4 ;  /* 0x00000001b8c17824 */ /* 0x000fc400020e0603 */
[----:B------:R0:W-:Y:S04]  /*612c0*/  STL.64 [R1+0x1d70], R186 ;  /* 0x001d70ba01007387 */ /* 0x0001e80000100a00 */
[----:B------:R1:W-:Y:S01]  /*612d0*/  STL.64 [R1+0x1d68], R190 ;  /* 0x001d68be01007387 */ /* 0x0003e20000100a00 */
[C---:B0-----:R-:W-:Y:S02]  /*612e0*/  IADD3 R186, P1, R188.reuse, R6, RZ ;  /* 0x00000006bcba7210 */ /* 0x041fe40007f3e0ff */
[----:B-1----:R-:W-:Y:S01]  /*612f0*/  IADD3 R190, P2, R188, R0, RZ ;  /* 0x00000000bcbe7210 */ /* 0x002fe20007f5e0ff */
[----:B------:R0:W-:Y:S02]  /*61300*/  STL.64 [R1+0x1d60], R192 ;  /* 0x001d60c001007387 */ /* 0x0001e40000100a00 */
[----:B------:R-:W-:-:S02]  /*61310*/  IMAD.X R187, R184, 0x1, R5, P1 ;  /* 0x00000001b8bb7824 */ /* 0x000fc400008e0605 */
[----:B------:R-:W-:-:S03]  /*61320*/  IMAD.X R191, R184, 0x1, R7, P2 ;  /* 0x00000001b8bf7824 */ /* 0x000fc600010e0607 */
[----:B------:R1:W-:Y:S01]  /*61330*/  STL.64 [R1+0x1d58], R186 ;  /* 0x001d58ba01007387 */ /* 0x0003e20000100a00 */
[----:B0-----:R-:W-:-:S03]  /*61340*/  IADD3 R192, P4, R188, R2, RZ ;  /* 0x00000002bcc07210 */ /* 0x001fc60007f9e0ff */
[----:B------:R0:W-:Y:S02]  /*61350*/  STL.64 [R1+0x1d50], R190 ;  /* 0x001d50be01007387 */ /* 0x0001e40000100a00 */
[----:B------:R-:W-:Y:S01]  /*61360*/  IMAD.X R193, R184, 0x1, R13, P4 ;  /* 0x00000001b8c17824 */ /* 0x000fe200020e060d */
[C---:B-1----:R-:W-:Y:S01]  /*61370*/  IADD3 R186, P1, R182.reuse, R4, RZ ;  /* 0x00000004b6ba7210 */ /* 0x042fe20007f3e0ff */
[----:B------:R-:W-:Y:S02]  /*61380*/  IMAD.MOV.U32 R184, RZ, RZ, R181 ;  /* 0x000000ffffb87224 */ /* 0x000fe400078e00b5 */
[----:B------:R-:W-:Y:S02]  /*61390*/  IMAD.MOV.U32 R181, RZ, RZ, R180 ;  /* 0x000000ffffb57224 */ /* 0x000fe400078e00b4 */
[----:B------:R-:W-:Y:S01]  /*613a0*/  IMAD.MOV.U32 R180, RZ, RZ, R179 ;  /* 0x000000ffffb47224 */ /* 0x000fe200078e00b3 */
[----:B0-----:R-:W-:Y:S01]  /*613b0*/  IADD3 R190, P2, R182, R6, RZ ;  /* 0x00000006b6be7210 */ /* 0x001fe20007f5e0ff */
[----:B------:R-:W-:-:S02]  /*613c0*/  IMAD.MOV.U32 R179, RZ, RZ, R178 ;  /* 0x000000ffffb37224 */ /* 0x000fc400078e00b2 */
[----:B------:R-:W-:Y:S02]  /*613d0*/  IMAD.MOV.U32 R178, RZ, RZ, R177 ;  /* 0x000000ffffb27224 */ /* 0x000fe400078e00b1 */
[C---:B------:R-:W-:Y:S02]  /*613e0*/  IMAD.X R187, R185.reuse, 0x1, R3, P1 ;  /* 0x00000001b9bb7824 */ /* 0x040fe400008e0603 */
[----:B------:R-:W-:Y:S02]  /*613f0*/  IMAD.MOV.U32 R177, RZ, RZ, R168 ;  /* 0x000000ffffb17224 */ /* 0x000fe400078e00a8 */
[----:B------:R-:W-:Y:S01]  /*61400*/  IMAD.X R191, R185, 0x1, R5, P2 ;  /* 0x00000001b9bf7824 */ /* 0x000fe200010e0605 */
[----:B------:R-:W-:Y:S01]  /*61410*/  STL.64 [R1+0x1d48], R192 ;  /* 0x001d48c001007387 */ /* 0x000fe20000100a00 */
[----:B------:R-:W-:Y:S02]  /*61420*/  IMAD.MOV.U32 R168, RZ, RZ, R165 ;  /* 0x000000ffffa87224 */ /* 0x000fe400078e00a5 */
[----:B------:R-:W-:-:S02]  /*61430*/  IMAD.MOV.U32 R165, RZ, RZ, R35 ;  /* 0x000000ffffa57224 */ /* 0x000fc400078e0023 */
[----:B------:R-:W4:Y:S04]  /*61440*/  LDL.LU R35, [R1+0x51f4] ;  /* 0x0051f40001237983 */ /* 0x000f280000300800 */
[----:B------:R0:W-:Y:S04]  /*61450*/  STL.64 [R1+0x1d40], R186 ;  /* 0x001d40ba01007387 */ /* 0x0001e80000100a00 */
[----:B------:R1:W-:Y:S01]  /*61460*/  STL.64 [R1+0x1d38], R190 ;  /* 0x001d38be01007387 */ /* 0x0003e20000100a00 */
[C---:B0-----:R-:W-:Y:S02]  /*61470*/  IADD3 R186, P1, R182.reuse, R0, RZ ;  /* 0x00000000b6ba7210 */ /* 0x041fe40007f3e0ff */
[----:B-1----:R-:W-:Y:S01]  /*61480*/  IADD3 R190, P2, R182, R2, RZ ;  /* 0x00000002b6be7210 */ /* 0x002fe20007f5e0ff */
[----:B------:R-:W-:-:S02]  /*61490*/  IMAD.MOV.U32 R182, RZ, RZ, R181 ;  /* 0x000000ffffb67224 */ /* 0x000fc400078e00b5 */
[C---:B------:R-:W-:Y:S02]  /*614a0*/  IMAD.X R187, R185.reuse, 0x1, R7, P1 ;  /* 0x00000001b9bb7824 */ /* 0x040fe400008e0607 */
[----:B------:R-:W-:Y:S02]  /*614b0*/  IMAD.MOV.U32 R181, RZ, RZ, R180 ;  /* 0x000000ffffb57224 */ /* 0x000fe400078e00b4 */
[----:B------:R-:W-:Y:S02]  /*614c0*/  IMAD.X R191, R185, 0x1, R13, P2 ;  /* 0x00000001b9bf7824 */ /* 0x000fe400010e060d */
[----:B------:R-:W-:Y:S02]  /*614d0*/  IMAD.MOV.U32 R180, RZ, RZ, R179 ;  /* 0x000000ffffb47224 */ /* 0x000fe400078e00b3 */
[----:B------:R-:W-:Y:S01]  /*614e0*/  IMAD.MOV.U32 R179, RZ, RZ, R178 ;  /* 0x000000ffffb37224 */ /* 0x000fe200078e00b2 */
[----:B------:R0:W-:Y:S01]  /*614f0*/  STL.64 [R1+0x1d30], R186 ;  /* 0x001d30ba01007387 */ /* 0x0001e20000100a00 */
[----:B------:R-:W-:-:S02]  /*61500*/  IMAD.MOV.U32 R178, RZ, RZ, R177 ;  /* 0x000000ffffb27224 */ /* 0x000fc400078e00b1 */
[----:B------:R-:W-:Y:S01]  /*61510*/  IMAD.MOV.U32 R177, RZ, RZ, R15 ;  /* 0x000000ffffb17224 */ /* 0x000fe200078e000f */
[----:B------:R-:W-:Y:S01]  /*61520*/  SHF.R.S32.HI R15, RZ, 0x1f, R183 ;  /* 0x0000001fff0f7819 */ /* 0x000fe200000114b7 */
[----:B------:R-:W-:Y:S01]  /*61530*/  IMAD.MOV.U32 R188, RZ, RZ, R182 ;  /* 0x000000ffffbc7224 */ /* 0x000fe200078e00b6 */
[----:B------:R1:W-:Y:S01]  /*61540*/  STL.64 [R1+0x1d28], R190 ;  /* 0x001d28be01007387 */ /* 0x0003e20000100a00 */
[----:B------:R-:W-:Y:S02]  /*61550*/  IMAD.MOV.U32 R182, RZ, RZ, R181 ;  /* 0x000000ffffb67224 */ /* 0x000fe400078e00b5 */
[----:B------:R-:W-:Y:S01]  /*61560*/  IMAD.MOV.U32 R181, RZ, RZ, R180 ;  /* 0x000000ffffb57224 */ /* 0x000fe200078e00b4 */
[C---:B0-----:R-:W-:Y:S01]  /*61570*/  IADD3 R186, P1, R183.reuse, R4, RZ ;  /* 0x00000004b7ba7210 */ /* 0x041fe20007f3e0ff */
[----:B------:R-:W-:Y:S02]  /*61580*/  IMAD.MOV.U32 R180, RZ, RZ, R179 ;  /* 0x000000ffffb47224 */ /* 0x000fe400078e00b3 */
[----:B------:R-:W-:Y:S01]  /*61590*/  IMAD.MOV.U32 R179, RZ, RZ, R178 ;  /* 0x000000ffffb37224 */ /* 0x000fe200078e00b2 */
[----:B-1----:R-:W-:Y:S01]  /*615a0*/  IADD3 R190, P2, R183, R6, RZ ;  /* 0x00000006b7be7210 */ /* 0x002fe20007f5e0ff */
[----:B------:R-:W-:-:S02]  /*615b0*/  IMAD.MOV.U32 R178, RZ, RZ, R177 ;  /* 0x000000ffffb27224 */ /* 0x000fc400078e00b1 */
[C---:B------:R-:W-:Y:S02]  /*615c0*/  IMAD.X R187, R15.reuse, 0x1, R3, P1 ;  /* 0x000000010fbb7824 */ /* 0x040fe400008e0603 */
[----:B------:R-:W-:Y:S02]  /*615d0*/  IMAD.MOV.U32 R177, RZ, RZ, R176 ;  /* 0x000000ffffb17224 */ /* 0x000fe400078e00b0 */
[----:B------:R-:W-:Y:S02]  /*615e0*/  IMAD.X R191, R15, 0x1, R5, P2 ;  /* 0x000000010fbf7824 */ /* 0x000fe400010e0605 */
[----:B------:R-:W-:Y:S02]  /*615f0*/  IMAD.MOV.U32 R176, RZ, RZ, R163 ;  /* 0x000000ffffb07224 */ /* 0x000fe400078e00a3 */
[----:B------:R-:W-:Y:S02]  /*61600*/  IMAD.MOV.U32 R163, RZ, RZ, R34 ;  /* 0x000000ffffa37224 */ /* 0x000fe400078e0022 */
[----:B------:R-:W4:Y:S04]  /*61610*/  LDL.LU R34, [R1+0x51f0] ;  /* 0x0051f00001227983 */ /* 0x000f280000300800 */
[----:B------:R0:W-:Y:S04]  /*61620*/  STL.64 [R1+0x1d20], R186 ;  /* 0x001d20ba01007387 */ /* 0x0001e80000100a00 */
[----:B------:R1:W-:Y:S01]  /*61630*/  STL.64 [R1+0x1d18], R190 ;  /* 0x001d18be01007387 */ /* 0x0003e20000100a00 */
[----:B0-----:R-:W-:-:S02]  /*61640*/  IADD3 R186, P1, R183, R0, RZ ;  /* 0x00000000b7ba7210 */ /* 0x001fc40007f3e0ff */
[----:B-1----:R-:W-:Y:S01]  /*61650*/  IADD3 R190, P2, R183, R2, RZ ;  /* 0x00000002b7be7210 */ /* 0x002fe20007f5e0ff */
[----:B------:R-:W-:Y:S02]  /*61660*/  IMAD.MOV.U32 R183, RZ, RZ, R182 ;  /* 0x000000ffffb77224 */ /* 0x000fe400078e00b6 */
[----:B------:R-:W-:Y:S02]  /*61670*/  IMAD.MOV.U32 R182, RZ, RZ, R181 ;  /* 0x000000ffffb67224 */ /* 0x000fe400078e00b5 */
[----:B------:R-:W-:Y:S02]  /*61680*/  IMAD.MOV.U32 R181, RZ, RZ, R180 ;  /* 0x000000ffffb57224 */ /* 0x000fe400078e00b4 */
[----:B------:R-:W-:Y:S02]  /*61690*/  IMAD.MOV.U32 R180, RZ, RZ, R178 ;  /* 0x000000ffffb47224 */ /* 0x000fe400078e00b2 */
[----:B------:R-:W-:Y:S02]  /*616a0*/  IMAD.X R187, R15, 0x1, R7, P1 ;  /* 0x000000010fbb7824 */ /* 0x000fe400008e0607 */
[----:B------:R-:W-:-:S02]  /*616b0*/  IMAD.MOV.U32 R178, RZ, RZ, R177 ;  /* 0x000000ffffb27224 */ /* 0x000fc400078e00b1 */
[----:B------:R-:W-:Y:S02]  /*616c0*/  IMAD.MOV.U32 R177, RZ, RZ, R176 ;  /* 0x000000ffffb17224 */ /* 0x000fe400078e00b0 */
[----:B------:R-:W-:Y:S01]  /*616d0*/  IMAD.MOV.U32 R176, RZ, RZ, R175 ;  /* 0x000000ffffb07224 */ /* 0x000fe200078e00af */
[----:B------:R0:W-:Y:S01]  /*616e0*/  STL.64 [R1+0x1d10], R186 ;  /* 0x001d10ba01007387 */ /* 0x0001e20000100a00 */
[----:B------:R-:W-:Y:S02]  /*616f0*/  IMAD.MOV.U32 R175, RZ, RZ, R170 ;  /* 0x000000ffffaf7224 */ /* 0x000fe400078e00aa */
[----:B------:R-:W-:Y:S01]  /*61700*/  IMAD.MOV.U32 R170, RZ, RZ, R16 ;  /* 0x000000ffffaa7224 */ /* 0x000fe200078e0010 */
[----:B------:R-:W-:Y:S01]  /*61710*/  SHF.R.S32.HI R16, RZ, 0x1f, R189 ;  /* 0x0000001fff107819 */ /* 0x000fe200000114bd */
[----:B------:R-:W-:Y:S02]  /*61720*/  IMAD.MOV.U32 R185, RZ, RZ, R183 ;  /* 0x000000ffffb97224 */ /* 0x000fe400078e00b7 */
[----:B------:R-:W-:-:S02]  /*61730*/  IMAD.MOV.U32 R183, RZ, RZ, R182 ;  /* 0x000000ffffb77224 */ /* 0x000fc400078e00b6 */
[----:B------:R-:W-:Y:S01]  /*61740*/  IMAD.MOV.U32 R182, RZ, RZ, R181 ;  /* 0x000000ffffb67224 */ /* 0x000fe200078e00b5 */
[----:B0-----:R-:W-:Y:S01]  /*61750*/  IADD3 R186, P1, R189, R4, RZ ;  /* 0x00000004bdba7210 */ /* 0x001fe20007f3e0ff */
[----:B------:R-:W-:Y:S02]  /*61760*/  IMAD.MOV.U32 R181, RZ, RZ, R180 ;  /* 0x000000ffffb57224 */ /* 0x000fe400078e00b4 */
[----:B------:R-:W-:Y:S02]  /*61770*/  IMAD.X R191, R15, 0x1, R13, P2 ;  /* 0x000000010fbf7824 */ /* 0x000fe400010e060d */
[----:B------:R-:W-:Y:S02]  /*61780*/  IMAD.MOV.U32 R180, RZ, RZ, R176 ;  /* 0x000000ffffb47224 */ /* 0x000fe400078e00b0 */
[----:B------:R-:W-:Y:S02]  /*61790*/  IMAD.MOV.U32 R176, RZ, RZ, R170 ;  /* 0x000000ffffb07224 */ /* 0x000fe400078e00aa */
[----:B------:R-:W-:-:S02]  /*617a0*/  IMAD.X R187, R16, 0x1, R3, P1 ;  /* 0x0000000110bb7824 */ /* 0x000fc400008e0603 */
[----:B------:R-:W-:Y:S02]  /*617b0*/  IMAD.MOV.U32 R170, RZ, RZ, R33 ;  /* 0x000000ffffaa7224 */ /* 0x000fe400078e0021 */
[----:B------:R-:W2:Y:S04]  /*617c0*/  LDL.LU R33, [R1+0x51ec] ;  /* 0x0051ec0001217983 */ /* 0x000ea80000300800 */
[----:B------:R0:W-:Y:S04]  /*617d0*/  STL.64 [R1+0x1d08], R190 ;  /* 0x001d08be01007387 */ /* 0x0001e80000100a00 */
[----:B------:R1:W-:Y:S01]  /*617e0*/  STL.64 [R1+0x1d00], R186 ;  /* 0x001d00ba01007387 */ /* 0x0003e20000100a00 */
[----:B0-----:R-:W-:-:S02]  /*617f0*/  IADD3 R190, P2, R189, R6, RZ ;  /* 0x00000006bdbe7210 */ /* 0x001fc40007f5e0ff */
[----:B-1----:R-:W-:-:S03]  /*61800*/  IADD3 R186, P1, R189, R0, RZ ;  /* 0x00000000bdba7210 */ /* 0x002fc60007f3e0ff */
[C---:B------:R-:W-:Y:S02]  /*61810*/  IMAD.X R191, R16.reuse, 0x1, R5, P2 ;  /* 0x0000000110bf7824 */ /* 0x040fe400010e0605 */
[----:B------:R-:W-:-:S03]  /*61820*/  IMAD.X R187, R16, 0x1, R7, P1 ;  /* 0x0000000110bb7824 */ /* 0x000fc600008e0607 */
[----:B------:R0:W-:Y:S01]  /*61830*/  STL.64 [R1+0x1cf8], R190 ;  /* 0x001cf8be01007387 */ /* 0x0001e20000100a00 */
[----:B------:R-:W-:-:S03]  /*61840*/  SHF.R.S32.HI R15, RZ, 0x1f, R184 ;  /* 0x0000001fff0f7819 */ /* 0x000fc600000114b8 */
[----:B------:R1:W-:Y:S01]  /*61850*/  STL.64 [R1+0x1cf0], R186 ;  /* 0x001cf0ba01007387 */ /* 0x0003e20000100a00 */
[----:B0-----:R-:W-:Y:S02]  /*61860*/  IADD3 R190, P2, R189, R2, RZ ;  /* 0x00000002bdbe7210 */ /* 0x001fe40007f5e0ff */
[----:B-1----:R-:W-:-:S03]  /*61870*/  IADD3 R186, P1, R184, R4, RZ ;  /* 0x00000004b8ba7210 */ /* 0x002fc60007f3e0ff */
[----:B------:R-:W-:Y:S02]  /*61880*/  IMAD.X R191, R16, 0x1, R13, P2 ;  /* 0x0000000110bf7824 */ /* 0x000fe400010e060d */
[----:B------:R-:W-:-:S03]  /*61890*/  IMAD.X R187, R15, 0x1, R3, P1 ;  /* 0x000000010fbb7824 */ /* 0x000fc600008e0603 */
[----:B------:R0:W-:Y:S01]  /*618a0*/  STL.64 [R1+0x1ce8], R190 ;  /* 0x001ce8be01007387 */ /* 0x0001e20000100a00 */
[----:B------:R-:W-:Y:S02]  /*618b0*/  IMAD.MOV.U32 R189, RZ, RZ, R183 ;  /* 0x000000ffffbd7224 */ /* 0x000fe400078e00b7 */
[----:B------:R-:W-:Y:S01]  /*618c0*/  IMAD.MOV.U32 R183, RZ, RZ, R182 ;  /* 0x000000ffffb77224 */ /* 0x000fe200078e00b6 */
[----:B------:R1:W-:Y:S01]  /*618d0*/  STL.64 [R1+0x1cd8], R186 ;  /* 0x001cd8ba01007387 */ /* 0x0003e20000100a00 */
[----:B------:R-:W-:Y:S02]  /*618e0*/  IMAD.MOV.U32 R182, RZ, RZ, R181 ;  /* 0x000000ffffb67224 */ /* 0x000fe400078e00b5 */
[----:B------:R-:W-:Y:S01]  /*618f0*/  IMAD.MOV.U32 R181, RZ, RZ, R180 ;  /* 0x000000ffffb57224 */ /* 0x000fe200078e00b4 */
[C---:B0-----:R-:W-:Y:S01]  /*61900*/  IADD3 R190, P2, R184.reuse, R6, RZ ;  /* 0x00000006b8be7210 */ /* 0x041fe20007f5e0ff */
[----:B------:R-:W-:Y:S01]  /*61910*/  IMAD.MOV.U32 R180, RZ, RZ, R173 ;  /* 0x000000ffffb47224 */ /* 0x000fe200078e00ad */
[----:B-1----:R-:W-:Y:S01]  /*61920*/  IADD3 R186, P1, R184, R0, RZ ;  /* 0x00000000b8ba7210 */ /* 0x002fe20007f3e0ff */
[----:B------:R-:W-:-:S02]  /*61930*/  IMAD.MOV.U32 R173, RZ, RZ, R161 ;  /* 0x000000ffffad7224 */ /* 0x000fc400078e00a1 */
[C---:B------:R-:W-:Y:S02]  /*61940*/  IMAD.X R191, R15.reuse, 0x1, R5, P2 ;  /* 0x000000010fbf7824 */ /* 0x040fe400010e0605 */
[----:B------:R-:W-:Y:S02]  /*61950*/  IMAD.MOV.U32 R161, RZ, RZ, R159 ;  /* 0x000000ffffa17224 */ /* 0x000fe400078e009f */
[----:B------:R-:W-:Y:S02]  /*61960*/  IMAD.MOV.U32 R159, RZ, RZ, R157 ;  /* 0x000000ffff9f7224 */ /* 0x000fe400078e009d */
[----:B------:R-:W-:Y:S02]  /*61970*/  IMAD.X R187, R15, 0x1, R7, P1 ;  /* 0x000000010fbb7824 */ /* 0x000fe400008e0607 */
[----:B------:R-:W-:Y:S02]  /*61980*/  IMAD.MOV.U32 R157, RZ, RZ, R32 ;  /* 0x000000ffff9d7224 */ /* 0x000fe400078e0020 */
[----:B------:R-:W2:Y:S01]  /*61990*/  LDL.LU R32, [R1+0x51e8] ;  /* 0x0051e80001207983 */ /* 0x000ea20000300800 */
[----:B------:R-:W-:-:S03]  /*619a0*/  SHF.R.S32.HI R16, RZ, 0x1f, R188 ;  /* 0x0000001fff107819 */ /* 0x000fc600000114bc */
[----:B------:R0:W-:Y:S04]  /*619b0*/  STL.64 [R1+0x1cd0], R190 ;  /* 0x001cd0be01007387 */ /* 0x0001e80000100a00 */
[----:B------:R1:W-:Y:S01]  /*619c0*/  STL.64 [R1+0x1cc8], R186 ;  /* 0x001cc8ba01007387 */ /* 0x0003e20000100a00 */
[----:B0-----:R-:W-:Y:S01]  /*619d0*/  IADD3 R190, P2, R184, R2, RZ ;  /* 0x00000002b8be7210 */ /* 0x001fe20007f5e0ff */
[----:B------:R-:W-:Y:S02]  /*619e0*/  IMAD.MOV.U32 R184, RZ, RZ, R183 ;  /* 0x000000ffffb87224 */ /* 0x000fe400078e00b7 */
[----:B------:R-:W-:Y:S01]  /*619f0*/  IMAD.MOV.U32 R183, RZ, RZ, R182 ;  /* 0x000000ffffb77224 */ /* 0x000fe200078e00b6 */
[----:B-1----:R-:W-:Y:S01]  /*61a00*/  IADD3 R186, P1, R188, R4, RZ ;  /* 0x00000004bcba7210 */ /* 0x002fe20007f3e0ff */
[----:B------:R-:W-:-:S02]  /*61a10*/  IMAD.MOV.U32 R182, RZ, RZ, R181 ;  /* 0x000000ffffb67224 */ /* 0x000fc400078e00b5 */
[----:B------:R-:W-:Y:S02]  /*61a20*/  IMAD.MOV.U32 R181, RZ, RZ, R180 ;  /* 0x000000ffffb57224 */ /* 0x000fe400078e00b4 */
[----:B------:R-:W-:Y:S02]  /*61a30*/  IMAD.MOV.U32 R180, RZ, RZ, R173 ;  /* 0x000000ffffb47224 */ /* 0x000fe400078e00ad */
[----:B------:R-:W-:Y:S02]  /*61a40*/  IMAD.X R191, R15, 0x1, R13, P2 ;  /* 0x000000010fbf7824 */ /* 0x000fe400010e060d */
[----:B------:R-:W-:Y:S02]  /*61a50*/  IMAD.MOV.U32 R173, RZ, RZ, R172 ;  /* 0x000000ffffad7224 */ /* 0x000fe400078e00ac */
[----:B------:R-:W-:Y:S02]  /*61a60*/  IMAD.MOV.U32 R172, RZ, RZ, R171 ;  /* 0x000000ffffac7224 */ /* 0x000fe400078e00ab */
[----:B------:R-:W-:-:S02]  /*61a70*/  IMAD.X R187, R16, 0x1, R3, P1 ;  /* 0x0000000110bb7824 */ /* 0x000fc400008e0603 */
[----:B------:R-:W-:Y:S02]  /*61a80*/  IMAD.MOV.U32 R171, RZ, RZ, R31 ;  /* 0x000000ffffab7224 */ /* 0x000fe400078e001f */
[----:B------:R-:W3:Y:S04]  /*61a90*/  LDL.LU R31, [R1+0x51e4] ;  /* 0x0051e400011f7983 */ /* 0x000ee80000300800 */
        /* <DEDUP_REMOVED lines=14> */
[----:B------:R-:W-:-:S03]  /*61b80*/  IMAD.MOV.U32 R188, RZ, RZ, R183 ;  /* 0x000000ffffbc7224 */ /* 0x000fc600078e00b7 */
[----:B------:R1:W-:Y:S01]  /*61b90*/  STL.64 [R1+0x1c98], R186 ;  /* 0x001c98ba01007387 */ /* 0x0003e20000100a00 */
[----:B------:R-:W-:Y:S01]  /*61ba0*/  IMAD.MOV.U32 R183, RZ, RZ, R182 ;  /* 0x000000ffffb77224 */ /* 0x000fe200078e00b6 */
[C---:B0-----:R-:W-:Y:S02]  /*61bb0*/  IADD3 R190, P2, R185.reuse, R6, RZ ;  /* 0x00000006b9be7210 */ /* 0x041fe40007f5e0ff */
[----:B-1----:R-:W-:-:S03]  /*61bc0*/  IADD3 R186, P1, R185, R0, RZ ;  /* 0x00000000b9ba7210 */ /* 0x002fc60007f3e0ff */
[C---:B------:R-:W-:Y:S02]  /*61bd0*/  IMAD.X R191, R15.reuse, 0x1, R5, P2 ;  /* 0x000000010fbf7824 */ /* 0x040fe400010e0605 */
[----:B------:R-:W-:Y:S02]  /*61be0*/  IMAD.MOV.U32 R182, RZ, RZ, R181 ;  /* 0x000000ffffb67224 */ /* 0x000fe400078e00b5 */
[----:B------:R-:W-:Y:S02]  /*61bf0*/  IMAD.MOV.U32 R181, RZ, RZ, R180 ;  /* 0x000000ffffb57224 */ /* 0x000fe400078e00b4 */
[----:B------:R-:W-:Y:S02]  /*61c00*/  IMAD.X R187, R15, 0x1, R7, P1 ;  /* 0x000000010fbb7824 */ /* 0x000fe400008e0607 */
[----:B------:R-:W-:Y:S01]  /*61c10*/  IMAD.MOV.U32 R180, RZ, RZ, R179 ;  /* 0x000000ffffb47224 */ /* 0x000fe200078e00b3 */
[----:B------:R0:W-:Y:S01]  /*61c20*/  STL.64 [R1+0x1c90], R190 ;  /* 0x001c90be01007387 */ /* 0x0001e20000100a00 */
[----:B------:R-:W-:-:S02]  /*61c30*/  IMAD.MOV.U32 R179, RZ, RZ, R174 ;  /* 0x000000ffffb37224 */ /* 0x000fc400078e00ae */
[----:B------:R-:W-:Y:S02]  /*61c40*/  IMAD.MOV.U32 R174, RZ, RZ, R30 ;  /* 0x000000ffffae7224 */ /* 0x000fe400078e001e */
[----:B------:R-:W4:Y:S04]  /*61c50*/  LDL.LU R30, [R1+0x51e0] ;  /* 0x0051e000011e7983 */ /* 0x000f280000300800 */
[----:B------:R1:W-:Y:S01]  /*61c60*/  STL.64 [R1+0x1c88], R186 ;  /* 0x001c88ba01007387 */ /* 0x0003e20000100a00 */
[----:B0-----:R-:W-:-:S05]  /*61c70*/  IADD3 R190, P2, R185, R2, RZ ;  /* 0x00000002b9be7210 */ /* 0x001fca0007f5e0ff */
[----:B------:R-:W-:Y:S01]  /*61c80*/  IMAD.X R191, R15, 0x1, R13, P2 ;  /* 0x000000010fbf7824 */ /* 0x000fe200010e060d */
[----:B-1----:R-:W-:-:S04]  /*61c90*/  IADD3 R186, P1, R14, R4, RZ ;  /* 0x000000040eba7210 */ /* 0x002fc80007f3e0ff */
[----:B------:R0:W-:Y:S01]  /*61ca0*/  STL.64 [R1+0x1c80], R190 ;  /* 0x001c80be01007387 */ /* 0x0001e20000100a00 */
[----:B------:R-:W-:-:S03]  /*61cb0*/  IMAD.X R187, R29, 0x1, R3, P1 ;  /* 0x000000011dbb7824 */ /* 0x000fc600008e0603 */
[----:B------:R-:W2:Y:S01]  /*61cc0*/  LDL.LU R29, [R1+0x51dc] ;  /* 0x0051dc00011d7983 */ /* 0x000ea20000300800 */
[----:B------:R-:W-:-:S03]  /*61cd0*/  SHF.R.S32.HI R16, RZ, 0x1f, R189 ;  /* 0x0000001fff107819 */ /* 0x000fc600000114bd */
[----:B------:R1:W-:Y:S01]  /*61ce0*/  STL.64 [R1+0x39a0], R186 ;  /* 0x0039a0ba01007387 */ /* 0x0003e20000100a00 */
[C---:B0-----:R-:W-:Y:S01]  /*61cf0*/  IADD3 R190, P2, R189.reuse, R6, RZ ;  /* 0x00000006bdbe7210 */ /* 0x041fe20007f5e0ff */
[----:B------:R-:W-:Y:S02]  /*61d00*/  IMAD.MOV.U32 R185, RZ, RZ, R183 ;  /* 0x000000ffffb97224 */ /* 0x000fe400078e00b7 */
[----:B------:R-:W-:Y:S02]  /*61d10*/  IMAD.MOV.U32 R183, RZ, RZ, R182 ;  /* 0x000000ffffb77224 */ /* 0x000fe400078e00b6 */
[----:B------:R-:W-:Y:S01]  /*61d20*/  IMAD.MOV.U32 R182, RZ, RZ, R181 ;  /* 0x000000ffffb67224 */ /* 0x000fe200078e00b5 */
[----:B-1----:R-:W-:Y:S01]  /*61d30*/  IADD3 R186, P1, R189, R4, RZ ;  /* 0x00000004bdba7210 */ /* 0x002fe20007f3e0ff */
[----:B------:R-:W-:Y:S02]  /*61d40*/  IMAD.MOV.U32 R181, RZ, RZ, R180 ;  /* 0x000000ffffb57224 */ /* 0x000fe400078e00b4 */
[----:B------:R-:W-:-:S02]  /*61d50*/  IMAD.X R191, R16, 0x1, R5, P2 ;  /* 0x0000000110bf7824 */ /* 0x000fc400010e0605 */
[----:B------:R-:W-:Y:S02]  /*61d60*/  IMAD.X R187, R16, 0x1, R3, P1 ;  /* 0x0000000110bb7824 */ /* 0x000fe400008e0603 */
[----:B------:R-:W-:Y:S02]  /*61d70*/  IMAD.MOV.U32 R180, RZ, RZ, R179 ;  /* 0x000000ffffb47224 */ /* 0x000fe400078e00b3 */
        /* <DEDUP_REMOVED lines=11> */
[C---:B------:R-:W-:Y:S02]  /*61e30*/  IADD3 R192, P2, R184.reuse, R6, RZ ;  /* 0x00000006b8c07210 */ /* 0x040fe40007f5e0ff */
[----:B0-----:R-:W-:Y:S01]  /*61e40*/  IADD3 R186, P1, R184, R4, RZ ;  /* 0x00000004b8ba7210 */ /* 0x001fe20007f3e0ff */
[----:B-1----:R-:W-:Y:S02]  /*61e50*/  IMAD.MOV.U32 R190, RZ, RZ, R183 ;  /* 0x000000ffffbe7224 */ /* 0x002fe400078e00b7 */
[----:B------:R-:W-:Y:S02]  /*61e60*/  IMAD.MOV.U32 R183, RZ, RZ, R182 ;  /* 0x000000ffffb77224 */ /* 0x000fe400078e00b6 */
[----:B------:R-:W-:Y:S02]  /*61e70*/  IMAD.MOV.U32 R182, RZ, RZ, R181 ;  /* 0x000000ffffb67224 */ /* 0x000fe400078e00b5 */
[----:B------:R-:W-:-:S02]  /*61e80*/  IMAD.MOV.U32 R181, RZ, RZ, R180 ;  /* 0x000000ffffb57224 */ /* 0x000fc400078e00b4 */
[C---:B------:R-:W-:Y:S02]  /*61e90*/  IMAD.X R187, R15.reuse, 0x1, R3, P1 ;  /* 0x000000010fbb7824 */ /* 0x040fe400008e0603 */
[----:B------:R-:W-:Y:S02]  /*61ea0*/  IMAD.MOV.U32 R180, RZ, RZ, R179 ;  /* 0x000000ffffb47224 */ /* 0x000fe400078e00b3 */
[----:B------:R-:W-:Y:S02]  /*61eb0*/  IMAD.MOV.U32 R179, RZ, RZ, R176 ;  /* 0x000000ffffb37224 */ /* 0x000fe400078e00b0 */
[----:B------:R-:W-:Y:S02]  /*61ec0*/  IMAD.MOV.U32 R176, RZ, RZ, R175 ;  /* 0x000000ffffb07224 */ /* 0x000fe400078e00af */
[----:B------:R-:W-:Y:S02]  /*61ed0*/  IMAD.X R193, R15, 0x1, R5, P2 ;  /* 0x000000010fc17824 */ /* 0x000fe400010e0605 */
[----:B------:R-:W-:Y:S01]  /*61ee0*/  IMAD.MOV.U32 R175, RZ, RZ, R170 ;  /* 0x000000ffffaf7224 */ /* 0x000fe200078e00aa */
[----:B------:R0:W-:Y:S01]  /*61ef0*/  STL.64 [R1+0x1c58], R186 ;  /* 0x001c58ba01007387 */ /* 0x0001e20000100a00 */
[----:B------:R-:W-:-:S02]  /*61f00*/  IMAD.MOV.U32 R170, RZ, RZ, R169 ;  /* 0x000000ffffaa7224 */ /* 0x000fc400078e00a9 */
[----:B------:R-:W-:Y:S01]  /*61f10*/  IMAD.MOV.U32 R169, RZ, RZ, R27 ;  /* 0x000000ffffa97224 */ /* 0x000fe200078e001b */
[----:B------:R-:W-:Y:S01]  /*61f20*/  ISETP.LT.AND P4, PT, R12, UR6, !P3 ;  /* 0x000000060c007c0c */ /* 0x000fe2000df81270 */
[----:B------:R-:W3:Y:S01]  /*61f30*/  LDL.LU R27, [R1+0x51d4] ;  /* 0x0051d400011b7983 */ /* 0x000ee20000300800 */
[----:B------:R-:W-:-:S03]  /*61f40*/  ULDC.64 UR6, c[0x0][0x228] ;  /* 0x00008a0000067ab9 */ /* 0x000fc60000000a00 */
[----:B------:R1:W-:Y:S01]  /*61f50*/  STL.64 [R1+0x1c50], R192 ;  /* 0x001c50c001007387 */ /* 0x0003e20000100a00 */
[C---:B0-----:R-:W-:Y:S02]  /*61f60*/  IADD3 R186, P1, R184.reuse, R0, RZ ;  /* 0x00000000b8ba7210 */ /* 0x041fe40007f3e0ff */
[----:B------:R-:W-:Y:S01]  /*61f70*/  ISETP.LT.AND P3, PT, R9, UR6, !P3 ;  /* 0x0000000609007c0c */ /* 0x000fe2000df61270 */
[----:B------:R-:W-:Y:S02]  /*61f80*/  ULDC UR6, c[0x0][0x248] ;  /* 0x0000920000067ab9 */ /* 0x000fe40000000800 */
[----:B------:R-:W-:Y:S01]  /*61f90*/  IMAD.X R187, R15, 0x1, R7, P1 ;  /* 0x000000010fbb7824 */ /* 0x000fe200008e0607 */
[----:B-1----:R-:W-:Y:S01]  /*61fa0*/  IADD3 R192, P2, R184, R2, RZ ;  /* 0x00000002b8c07210 */ /* 0x002fe20007f5e0ff */
[----:B------:R-:W-:Y:S02]  /*61fb0*/  IMAD.MOV.U32 R184, RZ, RZ, R183 ;  /* 0x000000ffffb87224 */ /* 0x000fe400078e00b7 */
[----:B------:R-:W-:-:S02]  /*61fc0*/  IMAD.MOV.U32 R183, RZ, RZ, R182 ;  /* 0x000000ffffb77224 */ /* 0x000fc400078e00b6 */
[----:B------:R-:W-:Y:S02]  /*61fd0*/  IMAD.MOV.U32 R182, RZ, RZ, R181 ;  /* 0x000000ffffb67224 */ /* 0x000fe400078e00b5 */
[----:B------:R-:W-:Y:S02]  /*61fe0*/  IMAD.MOV.U32 R181, RZ, RZ, R180 ;  /* 0x000000ffffb57224 */ /* 0x000fe400078e00b4 */
[----:B------:R-:W-:Y:S01]  /*61ff0*/  VIADD R14, R14, UR6 ;  /* 0x000000060e0e7c36 */ /* 0x000fe20008000000 */
[----:B------:R0:W-:Y:S01]  /*62000*/  STL.64 [R1+0x1c48], R186 ;  /* 0x001c48ba01007387 */ /* 0x0001e20000100a00 */
[----:B------:R-:W-:Y:S01]  /*62010*/  IMAD.MOV.U32 R180, RZ, RZ, R179 ;  /* 0x000000ffffb47224 */ /* 0x000fe200078e00b3 */
[----:B------:R-:W-:Y:S01]  /*62020*/  SHF.R.S32.HI R16, RZ, 0x1f, R188 ;  /* 0x0000001fff107819 */ /* 0x000fe200000114bc */
[----:B------:R-:W-:Y:S01]  /*62030*/  IMAD.MOV.U32 R179, RZ, RZ, R176 ;  /* 0x000000ffffb37224 */ /* 0x000fe200078e00b0 */
[----:B------:R-:W-:Y:S01]  /*62040*/  ULDC UR6, c[0x0][0x248] ;  /* 0x0000920000067ab9 */ /* 0x000fe20000000800 */
[----:B------:R-:W-:-:S02]  /*62050*/  IMAD.MOV.U32 R176, RZ, RZ, R175 ;  /* 0x000000ffffb07224 */ /* 0x000fc400078e00af */
[----:B------:R-:W-:Y:S02]  /*62060*/  IMAD.MOV.U32 R175, RZ, RZ, R170 ;  /* 0x000000ffffaf7224 */ /* 0x000fe400078e00aa */
[----:B------:R-:W-:Y:S01]  /*62070*/  IMAD.MOV.U32 R170, RZ, RZ, R17 ;  /* 0x000000ffffaa7224 */ /* 0x000fe200078e0011 */
[----:B------:R-:W-:Y:S01]  /*62080*/  SHF.R.S32.HI R17, RZ, 0x1f, R14 ;  /* 0x0000001fff117819 */ /* 0x000fe2000001140e */
[----:B------:R-:W-:Y:S01]  /*62090*/  IMAD.MOV.U32 R189, RZ, RZ, R184 ;  /* 0x000000ffffbd7224 */ /* 0x000fe200078e00b8 */
[----:B0-----:R-:W-:Y:S01]  /*620a0*/  IADD3 R186, P1, R14, R2, RZ ;  /* 0x000000020eba7210 */ /* 0x001fe20007f3e0ff */
[----:B------:R-:W-:Y:S02]  /*620b0*/  IMAD.MOV.U32 R184, RZ, RZ, R183 ;  /* 0x000000ffffb87224 */ /* 0x000fe400078e00b7 */
[----:B------:R-:W-:Y:S02]  /*620c0*/  IMAD.MOV.U32 R183, RZ, RZ, R182 ;  /* 0x000000ffffb77224 */ /* 0x000fe400078e00b6 */
[----:B------:R-:W-:-:S02]  /*620d0*/  IMAD.X R193, R15, 0x1, R13, P2 ;  /* 0x000000010fc17824 */ /* 0x000fc400010e060d */
[----:B------:R-:W-:Y:S02]  /*620e0*/  IMAD.MOV.U32 R182, RZ, RZ, R181 ;  /* 0x000000ffffb67224 */ /* 0x000fe400078e00b5 */
[----:B------:R-:W-:Y:S02]  /*620f0*/  IMAD.MOV.U32 R181, RZ, RZ, R180 ;  /* 0x000000ffffb57224 */ /* 0x000fe400078e00b4 */
[----:B------:R-:W-:Y:S02]  /*62100*/  IMAD.MOV.U32 R180, RZ, RZ, R179 ;  /* 0x000000ffffb47224 */ /* 0x000fe400078e00b3 */
[----:B------:R-:W-:Y:S02]  /*62110*/  IMAD.X R187, R17, 0x1, R13, P1 ;  /* 0x0000000111bb7824 */ /* 0x000fe400008e060d */
[----:B------:R-:W-:Y:S01]  /*62120*/  IMAD.MOV.U32 R179, RZ, RZ, R176 ;  /* 0x000000ffffb37224 */ /* 0x000fe200078e00b0 */
[----:B------:R0:W-:Y:S01]  /*62130*/  STL.64 [R1+0x1c40], R192 ;  /* 0x001c40c001007387 */ /* 0x0001e20000100a00 */
[----:B------:R-:W-:-:S02]  /*62140*/  IMAD.MOV.U32 R176, RZ, RZ, R175 ;  /* 0x000000ffffb07224 */ /* 0x000fc400078e00af */
[----:B------:R-:W-:Y:S02]  /*62150*/  IMAD.MOV.U32 R175, RZ, RZ, R26 ;  /* 0x000000ffffaf7224 */ /* 0x000fe400078e001a */
[----:B------:R-:W3:Y:S04]  /*62160*/  LDL.LU R26, [R1+0x51d0] ;  /* 0x0051d000011a7983 */ /* 0x000ee80000300800 */
[----:B------:R1:W-:Y:S01]  /*62170*/  STL.64 [R1+0x3980], R186 ;  /* 0x003980ba01007387 */ /* 0x0003e20000100a00 */
[C---:B0-----:R-:W-:Y:S02]  /*62180*/  IADD3 R192, P2, R188.reuse, R6, RZ ;  /* 0x00000006bcc07210 */ /* 0x041fe40007f5e0ff */
[----:B-1----:R-:W-:-:S05]  /*62190*/  IADD3 R186, P1, R188, R4, RZ ;  /* 0x00000004bcba7210 */ /* 0x002fca0007f3e0ff */
[C---:B------:R-:W-:Y:S02]  /*621a0*/  IMAD.X R187, R16.reuse, 0x1, R3, P1 ;  /* 0x0000000110bb7824 */ /* 0x040fe400008e0603 */
[----:B------:R-:W-:-:S03]  /*621b0*/  IMAD.X R193, R16, 0x1, R5, P2 ;  /* 0x0000000110c17824 */ /* 0x000fc600010e0605 */
[----:B------:R0:W-:Y:S04]  /*621c0*/  STL.64 [R1+0x1c38], R186 ;  /* 0x001c38ba01007387 */ /* 0x0001e80000100a00 */
[----:B------:R1:W-:Y:S01]  /*621d0*/  STL.64 [R1+0x1c30], R192 ;  /* 0x001c30c001007387 */ /* 0x0003e20000100a00 */
[----:B0-----:R-:W-:-:S05]  /*621e0*/  IADD3 R186, P1, R188, R0, RZ ;  /* 0x00000000bcba7210 */ /* 0x001fca0007f3e0ff */
[----:B------:R-:W-:Y:S01]  /*621f0*/  IMAD.X R187, R16, 0x1, R7, P1 ;  /* 0x0000000110bb7824 */ /* 0x000fe200008e0607 */
[----:B-1----:R-:W-:Y:S01]  /*62200*/  IADD3 R192, P2, R188, R2, RZ ;  /* 0x00000002bcc07210 */ /* 0x002fe20007f5e0ff */
[----:B------:R-:W-:Y:S01]  /*62210*/  IMAD.MOV.U32 R188, RZ, RZ, R184 ;  /* 0x000000ffffbc7224 */ /* 0x000fe200078e00b8 */
[----:B------:R-:W-:Y:S01]  /*62220*/  SHF.R.S32.HI R15, RZ, 0x1f, R185 ;  /* 0x0000001fff0f7819 */ /* 0x000fe200000114b9 */
[----:B------:R-:W-:Y:S01]  /*62230*/  IMAD.MOV.U32 R184, RZ, RZ, R183 ;  /* 0x000000ffffb87224 */ /* 0x000fe200078e00b7 */
[----:B------:R0:W-:Y:S01]  /*62240*/  STL.64 [R1+0x1c28], R186 ;  /* 0x001c28ba01007387 */ /* 0x0001e20000100a00 */
[----:B------:R-:W-:Y:S02]  /*62250*/  IMAD.MOV.U32 R183, RZ, RZ, R181 ;  /* 0x000000ffffb77224 */ /* 0x000fe400078e00b5 */
        /* <DEDUP_REMOVED lines=14> */
[----:B0-----:R-:W-:-:S05]  /*62340*/  IADD3 R192, P2, R185, R6, RZ ;  /* 0x00000006b9c07210 */ /* 0x001fca0007f5e0ff */
[----:B------:R-:W-:Y:S01]  /*62350*/  IMAD.X R193, R15, 0x1, R5, P2 ;  /* 0x000000010fc17824 */ /* 0x000fe200010e0605 */
[----:B-1----:R-:W-:-:S04]  /*62360*/  IADD3 R186, P1, R185, R0, RZ ;  /* 0x00000000b9ba7210 */ /* 0x002fc80007f3e0ff */
[----:B------:R0:W-:Y:S01]  /*62370*/  STL.64 [R1+0x1c10], R192 ;  /* 0x001c10c001007387 */ /* 0x0001e20000100a00 */
[----:B------:R-:W-:-:S05]  /*62380*/  IMAD.X R187, R15, 0x1, R7, P1 ;  /* 0x000000010fbb7824 */ /* 0x000fca00008e0607 */
[----:B------:R1:W-:Y:S01]  /*62390*/  STL.64 [R1+0x1c08], R186 ;  /* 0x001c08ba01007387 */ /* 0x0003e20000100a00 */
[----:B0-----:R-:W-:Y:S01]  /*623a0*/  IADD3 R192, P2, R185, R2, RZ ;  /* 0x00000002b9c07210 */ /* 0x001fe20007f5e0ff */
[----:B------:R-:W-:Y:S02]  /*623b0*/  IMAD.MOV.U32 R185, RZ, RZ, R184 ;  /* 0x000000ffffb97224 */ /* 0x000fe400078e00b8 */
[----:B------:R-:W-:Y:S02]  /*623c0*/  IMAD.MOV.U32 R184, RZ, RZ, R183 ;  /* 0x000000ffffb87224 */ /* 0x000fe400078e00b7 */
[----:B------:R-:W-:Y:S01]  /*623d0*/  IMAD.X R193, R15, 0x1, R13, P2 ;  /* 0x000000010fc17824 */ /* 0x000fe200010e060d */
[----:B-1----:R-:W-:Y:S01]  /*623e0*/  IADD3 R186, P1, R14, R0, RZ ;  /* 0x000000000eba7210 */ /* 0x002fe20007f3e0ff */
[----:B------:R-:W-:Y:S02]  /*623f0*/  IMAD.MOV.U32 R183, RZ, RZ, R181 ;  /* 0x000000ffffb77224 */ /* 0x000fe400078e00b5 */
[----:B------:R-:W-:-:S02]  /*62400*/  IMAD.MOV.U32 R181, RZ, RZ, R180 ;  /* 0x000000ffffb57224 */ /* 0x000fc400078e00b4 */
[----:B------:R-:W-:Y:S02]  /*62410*/  IMAD.X R187, R17, 0x1, R7, P1 ;  /* 0x0000000111bb7824 */ /* 0x000fe400008e0607 */
[----:B------:R-:W-:Y:S01]  /*62420*/  IMAD.MOV.U32 R180, RZ, RZ, R179 ;  /* 0x000000ffffb47224 */ /* 0x000fe200078e00b3 */
[----:B------:R-:W-:Y:S01]  /*62430*/  STL.64 [R1+0x1c00], R192 ;  /* 0x001c00c001007387 */ /* 0x000fe20000100a00 */
[----:B------:R-:W-:Y:S02]  /*62440*/  IMAD.MOV.U32 R179, RZ, RZ, R165 ;  /* 0x000000ffffb37224 */ /* 0x000fe400078e00a5 */
[----:B------:R-:W-:Y:S02]  /*62450*/  IMAD.MOV.U32 R165, RZ, RZ, R24 ;  /* 0x000000ffffa57224 */ /* 0x000fe400078e0018 */
[----:B------:R-:W3:Y:S01]  /*62460*/  LDL.LU R24, [R1+0x51c8] ;  /* 0x0051c80001187983 */ /* 0x000ee20000300800 */
[----:B------:R-:W-:-:S03]  /*62470*/  SHF.R.S32.HI R16, RZ, 0x1f, R190 ;  /* 0x0000001fff107819 */ /* 0x000fc600000114be */
[----:B------:R0:W-:Y:S02]  /*62480*/  STL.64 [R1+0x3968], R186 ;  /* 0x003968ba01007387 */ /* 0x0001e40000100a00 */
[----:B0-----:R-:W-:-:S05]  /*62490*/  IADD3 R186, P1, R190, R4, RZ ;  /* 0x00000004beba7210 */ /* 0x001fca0007f3e0ff */
[----:B------:R-:W-:Y:S01]  /*624a0*/  IMAD.X R187, R16, 0x1, R3, P1 ;  /* 0x0000000110bb7824 */ /* 0x000fe200008e0603 */
[----:B------:R-:W-:-:S04]  /*624b0*/  IADD3 R192, P2, R190, R6, RZ ;  /* 0x00000006bec07210 */ /* 0x000fc80007f5e0ff */
[----:B------:R0:W-:Y:S01]  /*624c0*/  STL.64 [R1+0x1bf8], R186 ;  /* 0x001bf8ba01007387 */ /* 0x0001e20000100a00 */
[----:B------:R-:W-:Y:S01]  /*624d0*/  IMAD.X R193, R16, 0x1, R5, P2 ;  /* 0x0000000110c17824 */ /* 0x000fe200010e0605 */
[----:B0-----:R-:W-:-:S04]  /*624e0*/  IADD3 R186, P1, R190, R0, RZ ;  /* 0x00000000beba7210 */ /* 0x001fc80007f3e0ff */
[----:B------:R-:W-:Y:S01]  /*624f0*/  STL.64 [R1+0x1bf0], R192 ;  /* 0x001bf0c001007387 */ /* 0x000fe20000100a00 */
[----:B------:R-:W-:Y:S01]  /*62500*/  IMAD.X R187, R16, 0x1, R7, P1 ;  /* 0x0000000110bb7824 */ /* 0x000fe200008e0607 */
[----:B------:R-:W-:Y:S02]  /*62510*/  IADD3 R190, P2, R190, R2, RZ ;  /* 0x00000002bebe7210 */ /* 0x000fe40007f5e0ff */
[----:B------:R-:W-:Y:S02]  /*62520*/  SHF.R.S32.HI R15, RZ, 0x1f, R189 ;  /* 0x0000001fff0f7819 */ /* 0x000fe400000114bd */
[----:B------:R0:W-:Y:S01]  /*62530*/  STL.64 [R1+0x1be8], R186 ;  /* 0x001be8ba01007387 */ /* 0x0001e20000100a00 */
[----:B------:R-:W-:Y:S01]  /*62540*/  IMAD.X R191, R16, 0x1, R13, P2 ;  /* 0x0000000110bf7824 */ /* 0x000fe200010e060d */
[----:B0-----:R-:W-:-:S04]  /*62550*/  IADD3 R186, P1, R189, R4, RZ ;  /* 0x00000004bdba7210 */ /* 0x001fc80007f3e0ff */
[----:B------:R0:W-:Y:S01]  /*62560*/  STL.64 [R1+0x1be0], R190 ;  /* 0x001be0be01007387 */ /* 0x0001e20000100a00 */
[----:B------:R-:W-:-:S05]  /*62570*/  IMAD.X R187, R15, 0x1, R3, P1 ;  /* 0x000000010fbb7824 */ /* 0x000fca00008e0603 */
[----:B------:R1:W-:Y:S01]  /*62580*/  STL.64 [R1+0x1bd8], R186 ;  /* 0x001bd8ba01007387 */ /* 0x0003e20000100a00 */
[----:B0-----:R-:W-:-:S05]  /*62590*/  IADD3 R190, P2, R189, R6, RZ ;  /* 0x00000006bdbe7210 */ /* 0x001fca0007f5e0ff */
[----:B------:R-:W-:Y:S01]  /*625a0*/  IMAD.X R191, R15, 0x1, R5, P2 ;  /* 0x000000010fbf7824 */ /* 0x000fe200010e0605 */
[----:B-1----:R-:W-:-:S04]  /*625b0*/  IADD3 R186, P1, R189, R0, RZ ;  /* 0x00000000bdba7210 */ /* 0x002fc80007f3e0ff */
[----:B------:R0:W-:Y:S01]  /*625c0*/  STL.64 [R1+0x1bd0], R190 ;  /* 0x001bd0be01007387 */ /* 0x0001e20000100a00 */
[----:B------:R-:W-:-:S05]  /*625d0*/  IMAD.X R187, R15, 0x1, R7, P1 ;  /* 0x000000010fbb7824 */ /* 0x000fca00008e0607 */
[----:B------:R1:W-:Y:S01]  /*625e0*/  STL.64 [R1+0x1bc8], R186 ;  /* 0x001bc8ba01007387 */ /* 0x0003e20000100a00 */
[----:B0-----:R-:W-:-:S05]  /*625f0*/  IADD3 R190, P2, R189, R2, RZ ;  /* 0x00000002bdbe7210 */ /* 0x001fca0007f5e0ff */
[----:B------:R-:W-:Y:S01]  /*62600*/  IMAD.X R191, R15, 0x1, R13, P2 ;  /* 0x000000010fbf7824 */ /* 0x000fe200010e060d */
[----:B-1----:R-:W-:-:S04]  /*62610*/  IADD3 R186, P1, R14, R6, RZ ;  /* 0x000000060eba7210 */ /* 0x002fc80007f3e0ff */
[----:B------:R-:W-:Y:S01]  /*62620*/  STL.64 [R1+0x1bc0], R190 ;  /* 0x001bc0be01007387 */ /* 0x000fe20000100a00 */
[----:B------:R-:W-:Y:S01]  /*62630*/  IMAD.X R187, R17, 0x1, R5, P1 ;  /* 0x0000000111bb7824 */ /* 0x000fe200008e0605 */
[----:B------:R-:W-:-:S04]  /*62640*/  SHF.R.S32.HI R15, RZ, 0x1f, R188 ;  /* 0x0000001fff0f7819 */ /* 0x000fc800000114bc */
        /* <DEDUP_REMOVED lines=8> */
[C---:B------:R-:W-:Y:S01]  /*626d0*/  IMAD.X R187, R15.reuse, 0x1, R7, P1 ;  /* 0x000000010fbb7824 */ /* 0x040fe200008e0607 */
        /* <DEDUP_REMOVED lines=26> */
[C---:B0-----:R-:W-:Y:S02]  /*62880*/  IADD3 R186, P1, R184.reuse, R0, RZ ;  /* 0x00000000b8ba7210 */ /* 0x041fe40007f3e0ff */
[----:B------:R-:W-:-:S03]  /*62890*/  IADD3 R184, P2, R184, R2, RZ ;  /* 0x00000002b8b87210 */ /* 0x000fc60007f5e0ff */
[C---:B------:R-:W-:Y:S01]  /*628a0*/  IMAD.X R187, R16.reuse, 0x1, R7, P1 ;  /* 0x0000000110bb7824 */ /* 0x040fe200008e0607 */
[----:B------:R-:W-:Y:S01]  /*628b0*/  STL.64 [R1+0x1b70], R188 ;  /* 0x001b70bc01007387 */ /* 0x000fe20000100a00 */
[----:B------:R-:W-:Y:S01]  /*628c0*/  IMAD.X R185, R16, 0x1, R13, P2 ;  /* 0x0000000110b97824 */ /* 0x000fe200010e060d */
[----:B------:R-:W-:Y:S02]  /*628d0*/  SHF.R.S32.HI R15, RZ, 0x1f, R183 ;  /* 0x0000001fff0f7819 */ /* 0x000fe400000114b7 */
[----:B------:R0:W-:Y:S04]  /*628e0*/  STL.64 [R1+0x1b68], R186 ;  /* 0x001b68ba01007387 */ /* 0x0001e80000100a00 */
[----:B------:R1:W-:Y:S01]  /*628f0*/  STL.64 [R1+0x1b60], R184 ;  /* 0x001b60b801007387 */ /* 0x0003e20000100a00 */
[----:B0-----:R-:W-:-:S02]  /*62900*/  IADD3 R186, P1, R183, R4, RZ ;  /* 0x00000004b7ba7210 */ /* 0x001fc40007f3e0ff */
[----:B-1----:R-:W-:-:S03]  /*62910*/  IADD3 R184, P2, R183, R6, RZ ;  /* 0x00000006b7b87210 */ /* 0x002fc60007f5e0ff */
[----:B------:R-:W-:Y:S01]  /*62920*/  IMAD.X R187, R15, 0x1, R3, P1 ;  /* 0x000000010fbb7824 */ /* 0x000fe200008e0603 */
[----:B------:R-:W-:Y:S01]  /*62930*/  IADD3 R16, P1, R183, R0, RZ ;  /* 0x00000000b7107210 */ /* 0x000fe20007f3e0ff */
[----:B------:R-:W-:Y:S01]  /*62940*/  VIADD R14, R14, UR6 ;  /* 0x000000060e0e7c36 */ /* 0x000fe20008000000 */
[----:B------:R-:W-:Y:S01]  /*62950*/  ULDC UR6, c[0x0][0x248] ;  /* 0x0000920000067ab9 */ /* 0x000fe20000000800 */
[C---:B------:R-:W-:Y:S01]  /*62960*/  IMAD.X R185, R15.reuse, 0x1, R5, P2 ;  /* 0x000000010fb97824 */ /* 0x040fe200010e0605 */
[----:B------:R0:W-:Y:S01]  /*62970*/  STL.64 [R1+0x1b58], R186 ;  /* 0x001b58ba01007387 */ /* 0x0001e20000100a00 */
[----:B------:R-:W-:-:S03]  /*62980*/  IMAD.X R17, R15, 0x1, R7, P1 ;  /* 0x000000010f117824 */ /* 0x000fc600008e0607 */
[----:B------:R1:W-:Y:S04]  /*62990*/  STL.64 [R1+0x1b50], R184 ;  /* 0x001b50b801007387 */ /* 0x0003e80000100a00 */
[----:B------:R4:W-:Y:S01]  /*629a0*/  STL.64 [R1+0x1b48], R16 ;  /* 0x001b481001007387 */ /* 0x0009e20000100a00 */
[-C--:B0-----:R-:W-:Y:S02]  /*629b0*/  IADD3 R186, P2, R183, R2.reuse, RZ ;  /* 0x00000002b7ba7210 */ /* 0x081fe40007f5e0ff */
[----:B-1----:R-:W-:-:S03]  /*629c0*/  IADD3 R184, P1, R14, R2, RZ ;  /* 0x000000020eb87210 */ /* 0x002fc60007f3e0ff */
[----:B------:R-:W-:Y:S01]  /*629d0*/  IMAD.X R187, R15, 0x1, R13, P2 ;  /* 0x000000010fbb7824 */ /* 0x000fe200010e060d */
[----:B----4-:R-:W-:-:S04]  /*629e0*/  SHF.R.S32.HI R17, RZ, 0x1f, R14 ;  /* 0x0000001fff117819 */ /* 0x010fc8000001140e */
[----:B------:R0:W-:Y:S01]  /*629f0*/  STL.64 [R1+0x1b40], R186 ;  /* 0x001b40ba01007387 */ /* 0x0001e20000100a00 */
[----:B------:R-:W-:Y:S01]  /*62a00*/  SHF.R.S32.HI R16, RZ, 0x1f, R180 ;  /* 0x0000001fff107819 */ /* 0x000fe200000114b4 */
        /* <DEDUP_REMOVED lines=19> */
[----:B------:R-:W-:Y:S02]  /*62b40*/  IMAD.X R185, R15, 0x1, R5, P2 ;  /* 0x000000010fb97824 */ /* 0x000fe400010e0605 */
[----:B------:R-:W-:-:S03]  /*62b50*/  IMAD.MOV.U32 R180, RZ, RZ, R178 ;  /* 0x000000ffffb47224 */ /* 0x000fc600078e00b2 */
[----:B------:R1:W-:Y:S01]  /*62b60*/  STL.64 [R1+0x1b10], R184 ;  /* 0x001b10b801007387 */ /* 0x0003e20000100a00 */
[----:B0-----:R-:W-:-:S05]  /*62b70*/  IADD3 R186, P1, R179, R0, RZ ;  /* 0x00000000b3ba7210 */ /* 0x001fca0007f3e0ff */
[----:B------:R-:W-:Y:S01]  /*62b80*/  IMAD.X R187, R15, 0x1, R7, P1 ;  /* 0x000000010fbb7824 */ /* 0x000fe200008e0607 */
[----:B------:R-:W-:Y:S02]  /*62b90*/  IADD3 R178, P1, R14, R0, RZ ;  /* 0x000000000eb27210 */ /* 0x000fe40007f3e0ff */
[----:B-1----:R-:W-:-:S03]  /*62ba0*/  IADD3 R184, P2, R179, R2, RZ ;  /* 0x00000002b3b87210 */ /* 0x002fc60007f5e0ff */
[----:B------:R-:W-:Y:S02]  /*62bb0*/  IMAD.X R179, R17, 0x1, R7, P1 ;  /* 0x0000000111b37824 */ /* 0x000fe400008e0607 */
[----:B------:R-:W-:Y:S01]  /*62bc0*/  IMAD.X R185, R15, 0x1, R13, P2 ;  /* 0x000000010fb97824 */ /* 0x000fe200010e060d */
[----:B------:R-:W-:Y:S01]  /*62bd0*/  STL.64 [R1+0x1b08], R186 ;  /* 0x001b08ba01007387 */ /* 0x000fe20000100a00 */
[----:B------:R-:W-:-:S03]  /*62be0*/  SHF.R.S32.HI R16, RZ, 0x1f, R182 ;  /* 0x0000001fff107819 */ /* 0x000fc600000114b6 */
[----:B------:R-:W-:Y:S04]  /*62bf0*/  STL.64 [R1+0x1b00], R184 ;  /* 0x001b00b801007387 */ /* 0x000fe80000100a00 */
        /* <DEDUP_REMOVED lines=78> */
[C---:B------:R-:W-:Y:S02]  /*630e0*/  IMAD.X R177, R15.reuse, 0x1, R5, P2 ;  /* 0x000000010fb17824 */ /* 0x040fe400010e0605 */
[----:B------:R-:W-:Y:S01]  /*630f0*/  IMAD.X R17, R15, 0x1, R7, P1 ;  /* 0x000000010f117824 */ /* 0x000fe200008e0607 */
[----:B------:R0:W-:Y:S04]  /*63100*/  STL.64 [R1+0x1a58], R178 ;  /* 0x001a58b201007387 */ /* 0x0001e80000100a00 */
[----:B------:R1:W-:Y:S04]  /*63110*/  STL.64 [R1+0x1a50], R176 ;  /* 0x001a50b001007387 */ /* 0x0003e80000100a00 */
[----:B------:R4:W-:Y:S01]  /*63120*/  STL.64 [R1+0x1a48], R16 ;  /* 0x001a481001007387 */ /* 0x0009e20000100a00 */
[----:B0-----:R-:W-:-:S02]  /*63130*/  IADD3 R178, P2, R175, R2, RZ ;  /* 0x00000002afb27210 */ /* 0x001fc40007f5e0ff */
[----:B-1----:R-:W-:Y:S02]  /*63140*/  IADD3 R176, P1, R14, R2, RZ ;  /* 0x000000020eb07210 */ /* 0x002fe40007f3e0ff */
[----:B----4-:R-:W-:Y:S01]  /*63150*/  SHF.R.S32.HI R17, RZ, 0x1f, R14 ;  /* 0x0000001fff117819 */ /* 0x010fe2000001140e */
[----:B------:R-:W-:-:S04]  /*63160*/  IMAD.X R179, R15, 0x1, R13, P2 ;  /* 0x000000010fb37824 */ /* 0x000fc800010e060d */
[----:B------:R-:W-:Y:S01]  /*63170*/  IMAD.X R177, R17, 0x1, R13, P1 ;  /* 0x0000000111b17824 */ /* 0x000fe200008e060d */
[----:B------:R-:W-:Y:S01]  /*63180*/  STL.64 [R1+0x1a40], R178 ;  /* 0x001a40b201007387 */ /* 0x000fe20000100a00 */
        /* <DEDUP_REMOVED lines=8> */
[----:B------:R0:W-:Y:S01]  /*63210*/  STL.64 [R1+0x1a30], R178 ;  /* 0x001a30b201007387 */ /* 0x0001e20000100a00 */
[----:B------:R-:W-:Y:S01]  /*63220*/  IMAD.X R177, R16, 0x1, R7, P1 ;  /* 0x0000000110b17824 */ /* 0x000fe200008e0607 */
[----:B------:R-:W-:-:S04]  /*63230*/  SHF.R.S32.HI R15, RZ, 0x1f, R171 ;  /* 0x0000001fff0f7819 */ /* 0x000fc800000114ab */
        /* <DEDUP_REMOVED lines=13> */
[----:B------:R-:W-:Y:S01]  /*63310*/  IMAD.MOV.U32 R173, RZ, RZ, R172 ;  /* 0x000000ffffad7224 */ /* 0x000fe200078e00ac */
[----:B0-----:R-:W-:Y:S01]  /*63320*/  IADD3 R178, P2, R171, R2, RZ ;  /* 0x00000002abb27210 */ /* 0x001fe20007f5e0ff */
[----:B------:R-:W-:Y:S01]  /*63330*/  IMAD.MOV.U32 R172, RZ, RZ, R170 ;  /* 0x000000ffffac7224 */ /* 0x000fe200078e00aa */
[----:B------:R-:W-:Y:S02]  /*63340*/  SHF.R.S32.HI R16, RZ, 0x1f, R174 ;  /* 0x0000001fff107819 */ /* 0x000fe400000114ae */
[----:B-1----:R-:W-:Y:S01]  /*63350*/  IADD3 R176, P1, R14, R0, RZ ;  /* 0x000000000eb07210 */ /* 0x002fe20007f3e0ff */
[----:B------:R-:W-:-:S04]  /*63360*/  IMAD.X R179, R15, 0x1, R13, P2 ;  /* 0x000000010fb37824 */ /* 0x000fc800010e060d */
[----:B------:R-:W-:Y:S01]  /*63370*/  IMAD.X R177, R17, 0x1, R7, P1 ;  /* 0x0000000111b17824 */ /* 0x000fe200008e0607 */
[----:B------:R-:W-:Y:S01]  /*63380*/  IADD3 R170, P1, R174, R4, RZ ;  /* 0x00000004aeaa7210 */ /* 0x000fe20007f3e0ff */
[----:B------:R-:W-:Y:S04]  /*63390*/  STL.64 [R1+0x1a00], R178 ;  /* 0x001a00b201007387 */ /* 0x000fe80000100a00 */
[----:B------:R-:W-:Y:S01]  /*633a0*/  IMAD.X R171, R16, 0x1, R3, P1 ;  /* 0x0000000110ab7824 */ /* 0x000fe200008e0603 */
[----:B------:R0:W-:Y:S04]  /*633b0*/  STL.64 [R1+0x3890], R176 ;  /* 0x003890b001007387 */ /* 0x0001e80000100a00 */
[----:B------:R1:W-:Y:S01]  /*633c0*/  STL.64 [R1+0x19f8], R170 ;  /* 0x0019f8aa01007387 */ /* 0x0003e20000100a00 */
[----:B0-----:R-:W-:-:S02]  /*633d0*/  IADD3 R176, P2, R174, R6, RZ ;  /* 0x00000006aeb07210 */ /* 0x001fc40007f5e0ff */
[----:B-1----:R-:W-:-:S03]  /*633e0*/  IADD3 R170, P1, R174, R0, RZ ;  /* 0x00000000aeaa7210 */ /* 0x002fc60007f3e0ff */
[C---:B------:R-:W-:Y:S02]  /*633f0*/  IMAD.X R177, R16.reuse, 0x1, R5, P2 ;  /* 0x0000000110b17824 */ /* 0x040fe400010e0605 */
[----:B------:R-:W-:-:S03]  /*63400*/  IMAD.X R171, R16, 0x1, R7, P1 ;  /* 0x0000000110ab7824 */ /* 0x000fc600008e0607 */
[----:B------:R-:W-:Y:S01]  /*63410*/  STL.64 [R1+0x19f0], R176 ;  /* 0x0019f0b001007387 */ /* 0x000fe20000100a00 */
[----:B------:R-:W-:Y:S02]  /*63420*/  IADD3 R174, P2, R174, R2, RZ ;  /* 0x00000002aeae7210 */ /* 0x000fe40007f5e0ff */
[----:B------:R-:W-:Y:S01]  /*63430*/  SHF.R.S32.HI R15, RZ, 0x1f, R173 ;  /* 0x0000001fff0f7819 */ /* 0x000fe200000114ad */
[----:B------:R0:W-:Y:S02]  /*63440*/  STL.64 [R1+0x19e8], R170 ;  /* 0x0019e8aa01007387 */ /* 0x0001e40000100a00 */
        /* <DEDUP_REMOVED lines=27> */
[----:B------:R-:W-:Y:S01]  /*63600*/  SHF.R.S32.HI R16, RZ, 0x1f, R169 ;  /* 0x0000001fff107819 */ /* 0x000fe200000114a9 */
[----:B------:R-:W-:Y:S02]  /*63610*/  IMAD.X R173, R15, 0x1, R13, P2 ;  /* 0x000000010fad7824 */ /* 0x000fe400010e060d */
[----:B------:R0:W-:Y:S04]  /*63620*/  STL.64 [R1+0x19a8], R170 ;  /* 0x0019a8aa01007387 */ /* 0x0001e80000100a00 */
[----:B------:R1:W-:Y:S01]  /*63630*/  STL.64 [R1+0x19a0], R172 ;  /* 0x0019a0ac01007387 */ /* 0x0003e20000100a00 */
[----:B0-----:R-:W-:-:S02]  /*63640*/  IADD3 R170, P1, R169, R4, RZ ;  /* 0x00000004a9aa7210 */ /* 0x001fc40007f3e0ff */
[----:B-1----:R-:W-:-:S03]  /*63650*/  IADD3 R172, P2, R169, R6, RZ ;  /* 0x00000006a9ac7210 */ /* 0x002fc60007f5e0ff */
[C---:B------:R-:W-:Y:S02]  /*63660*/  IMAD.X R171, R16.reuse, 0x1, R3, P1 ;  /* 0x0000000110ab7824 */ /* 0x040fe400008e0603 */
[----:B------:R-:W-:-:S03]  /*63670*/  IMAD.X R173, R16, 0x1, R5, P2 ;  /* 0x0000000110ad7824 */ /* 0x000fc600010e0605 */
[----:B------:R0:W-:Y:S04]  /*63680*/  STL.64 [R1+0x1998], R170 ;  /* 0x001998aa01007387 */ /* 0x0001e80000100a00 */
[----:B------:R1:W-:Y:S01]  /*63690*/  STL.64 [R1+0x1990], R172 ;  /* 0x001990ac01007387 */ /* 0x0003e20000100a00 */
[C---:B0-----:R-:W-:Y:S02]  /*636a0*/  IADD3 R170, P1, R169.reuse, R0, RZ ;  /* 0x00000000a9aa7210 */ /* 0x041fe40007f3e0ff */
[----:B-1----:R-:W-:-:S03]  /*636b0*/  IADD3 R172, P2, R169, R2, RZ ;  /* 0x00000002a9ac7210 */ /* 0x002fc60007f5e0ff */
[C---:B------:R-:W-:Y:S02]  /*636c0*/  IMAD.X R171, R16.reuse, 0x1, R7, P1 ;  /* 0x0000000110ab7824 */ /* 0x040fe400008e0607 */
[----:B------:R-:W-:-:S03]  /*636d0*/  IMAD.X R173, R16, 0x1, R13, P2 ;  /* 0x0000000110ad7824 */ /* 0x000fc600010e060d */
[----:B------:R0:W-:Y:S01]  /*636e0*/  STL.64 [R1+0x1988], R170 ;  /* 0x001988aa01007387 */ /* 0x0001e20000100a00 */
[----:B------:R-:W-:-:S03]  /*636f0*/  SHF.R.S32.HI R16, RZ, 0x1f, R166 ;  /* 0x0000001fff107819 */ /* 0x000fc600000114a6 */
        /* <DEDUP_REMOVED lines=18> */
[----:B------:R-:W-:Y:S01]  /*63820*/  IMAD.X R173, R15, 0x1, R3, P1 ;  /* 0x000000010fad7824 */ /* 0x000fe200008e0603 */
[C---:B------:R-:W-:Y:S01]  /*63830*/  IADD3 R16, P1, R165.reuse, R0, RZ ;  /* 0x00000000a5107210 */ /* 0x040fe20007f3e0ff */
[----:B------:R-:W-:Y:S01]  /*63840*/  VIADD R14, R14, UR6 ;  /* 0x000000060e0e7c36 */ /* 0x000fe20008000000 */
[----:B------:R-:W-:Y:S01]  /*63850*/  ULDC UR6, c[0x0][0x248] ;  /* 0x0000920000067ab9 */ /* 0x000fe20000000800 */
[----:B0-----:R-:W-:Y:S02]  /*63860*/  IADD3 R170, P2, R165, R6, RZ ;  /* 0x00000006a5aa7210 */ /* 0x001fe40007f5e0ff */
[----:B------:R-:W-:-:S03]  /*63870*/  IMAD.X R17, R15, 0x1, R7, P1 ;  /* 0x000000010f117824 */ /* 0x000fc600008e0607 */
[----:B------:R-:W-:Y:S01]  /*63880*/  IMAD.X R171, R15, 0x1, R5, P2 ;  /* 0x000000010fab7824 */ /* 0x000fe200010e0605 */
[----:B------:R-:W-:Y:S01]  /*63890*/  STL.64 [R1+0x1958], R172 ;  /* 0x001958ac01007387 */ /* 0x000fe20000100a00 */
[----:B------:R-:W-:Y:S01]  /*638a0*/  IMAD.MOV.U32 R166, RZ, RZ, R164 ;  /* 0x000000ffffa67224 */ /* 0x000fe200078e00a4 */
[-C--:B------:R-:W-:Y:S02]  /*638b0*/  IADD3 R164, P1, R14, R2.reuse, RZ ;  /* 0x000000020ea47210 */ /* 0x080fe40007f3e0ff */
[----:B------:R0:W-:Y:S04]  /*638c0*/  STL.64 [R1+0x1950], R170 ;  /* 0x001950aa01007387 */ /* 0x0001e80000100a00 */
[----:B------:R1:W-:Y:S01]  /*638d0*/  STL.64 [R1+0x1948], R16 ;  /* 0x0019481001007387 */ /* 0x0003e20000100a00 */
[----:B0-----:R-:W-:-:S02]  /*638e0*/  IADD3 R170, P2, R165, R2, RZ ;  /* 0x00000002a5aa7210 */ /* 0x001fc40007f5e0ff */
[----:B-1----:R-:W-:-:S03]  /*638f0*/  SHF.R.S32.HI R17, RZ, 0x1f, R14 ;  /* 0x0000001fff117819 */ /* 0x002fc6000001140e */
[--C-:B------:R-:W-:Y:S02]  /*63900*/  IMAD.X R171, R15, 0x1, R13.reuse, P2 ;  /* 0x000000010fab7824 */ /* 0x100fe400010e060d */
[----:B------:R-:W-:-:S03]  /*63910*/  IMAD.X R165, R17, 0x1, R13, P1 ;  /* 0x0000000111a57824 */ /* 0x000fc600008e060d */
        /* <DEDUP_REMOVED lines=71> */
[----:B0-----:R-:W-:Y:S01]  /*63d90*/  IADD3 R164, P2, R159, R2, RZ ;  /* 0x000000029fa47210 */ /* 0x001fe20007f5e0ff */
[----:B------:R-:W-:-:S04]  /*63da0*/  IMAD.MOV.U32 R162, RZ, RZ, R161 ;  /* 0x000000ffffa27224 */ /* 0x000fc800078e00a1 */
[----:B------:R-:W-:Y:S01]  /*63db0*/  IMAD.X R165, R15, 0x1, R13, P2 ;  /* 0x000000010fa57824 */ /* 0x000fe200010e060d */
[C---:B-1----:R-:W-:Y:S01]  /*63dc0*/  IADD3 R166, P1, R163.reuse, R4, RZ ;  /* 0x00000004a3a67210 */ /* 0x042fe20007f3e0ff */
[----:B------:R-:W-:Y:S02]  /*63dd0*/  IMAD.MOV.U32 R161, RZ, RZ, R160 ;  /* 0x000000ffffa17224 */ /* 0x000fe400078e00a0 */
[----:B------:R-:W-:Y:S01]  /*63de0*/  IMAD.MOV.U32 R160, RZ, RZ, R158 ;  /* 0x000000ffffa07224 */ /* 0x000fe200078e009e */
[----:B------:R0:W-:Y:S01]  /*63df0*/  STL.64 [R1+0x18a0], R164 ;  /* 0x0018a0a401007387 */ /* 0x0001e20000100a00 */
[----:B------:R-:W-:Y:S01]  /*63e00*/  IMAD.X R167, R16, 0x1, R3, P1 ;  /* 0x0000000110a77824 */ /* 0x000fe200008e0603 */
[C---:B------:R-:W-:Y:S02]  /*63e10*/  IADD3 R158, P1, R163.reuse, R0, RZ ;  /* 0x00000000a39e7210 */ /* 0x040fe40007f3e0ff */
[----:B0-----:R-:W-:-:S03]  /*63e20*/  IADD3 R164, P2, R163, R6, RZ ;  /* 0x00000006a3a47210 */ /* 0x001fc60007f5e0ff */
[C---:B------:R-:W-:Y:S02]  /*63e30*/  IMAD.X R159, R16.reuse, 0x1, R7, P1 ;  /* 0x00000001109f7824 */ /* 0x040fe400008e0607 */
[----:B------:R-:W-:Y:S01]  /*63e40*/  IMAD.X R165, R16, 0x1, R5, P2 ;  /* 0x0000000110a57824 */ /* 0x000fe200010e0605 */
[----:B------:R-:W-:Y:S04]  /*63e50*/  STL.64 [R1+0x1898], R166 ;  /* 0x001898a601007387 */ /* 0x000fe80000100a00 */
[----:B------:R0:W-:Y:S04]  /*63e60*/  STL.64 [R1+0x1890], R164 ;  /* 0x001890a401007387 */ /* 0x0001e80000100a00 */
[----:B------:R1:W-:Y:S01]  /*63e70*/  STL.64 [R1+0x1888], R158 ;  /* 0x0018889e01007387 */ /* 0x0003e20000100a00 */
[----:B0-----:R-:W-:-:S02]  /*63e80*/  IADD3 R164, P2, R163, R2, RZ ;  /* 0x00000002a3a47210 */ /* 0x001fc40007f5e0ff */
[----:B-1----:R-:W-:-:S03]  /*63e90*/  IADD3 R158, P1, R14, R4, RZ ;  /* 0x000000040e9e7210 */ /* 0x002fc60007f3e0ff */
[----:B------:R-:W-:Y:S02]  /*63ea0*/  IMAD.X R165, R16, 0x1, R13, P2 ;  /* 0x0000000110a57824 */ /* 0x000fe400010e060d */
[----:B------:R-:W-:-:S03]  /*63eb0*/  IMAD.X R159, R17, 0x1, R3, P1 ;  /* 0x00000001119f7824 */ /* 0x000fc600008e0603 */
[----:B------:R-:W-:Y:S01]  /*63ec0*/  STL.64 [R1+0x1880], R164 ;  /* 0x001880a401007387 */ /* 0x000fe20000100a00 */
[----:B------:R-:W-:-:S03]  /*63ed0*/  SHF.R.S32.HI R15, RZ, 0x1f, R162 ;  /* 0x0000001fff0f7819 */ /* 0x000fc600000114a2 */
[----:B------:R0:W-:Y:S01]  /*63ee0*/  STL.64 [R1+0x37f8], R158 ;  /* 0x0037f89e01007387 */ /* 0x0001e20000100a00 */
[C---:B------:R-:W-:Y:S02]  /*63ef0*/  IADD3 R16, P2, R162.reuse, R6, RZ ;  /* 0x00000006a2107210 */ /* 0x040fe40007f5e0ff */
[----:B0-----:R-:W-:-:S05]  /*63f00*/  IADD3 R158, P1, R162, R4, RZ ;  /* 0x00000004a29e7210 */ /* 0x001fca0007f3e0ff */
[----:B------:R-:W-:-:S05]  /*63f10*/  IMAD.X R159, R15, 0x1, R3, P1 ;  /* 0x000000010f9f7824 */ /* 0x000fca00008e0603 */
[----:B------:R0:W-:Y:S01]  /*63f20*/  STL.64 [R1+0x1878], R158 ;  /* 0x0018789e01007387 */ /* 0x0001e20000100a00 */
[----:B------:R-:W-:Y:S01]  /*63f30*/  IMAD.X R17, R15, 0x1, R5, P2 ;  /* 0x000000010f117824 */ /* 0x000fe200010e0605 */
[----:B0-----:R-:W-:-:S04]  /*63f40*/  IADD3 R158, P1, R162, R0, RZ ;  /* 0x00000000a29e7210 */ /* 0x001fc80007f3e0ff */
[----:B------:R0:W-:Y:S01]  /*63f50*/  STL.64 [R1+0x1870], R16 ;  /* 0x0018701001007387 */ /* 0x0001e20000100a00 */
[----:B------:R-:W-:Y:S01]  /*63f60*/  IMAD.X R159, R15, 0x1, R7, P1 ;  /* 0x000000010f9f7824 */ /* 0x000fe200008e0607 */
[----:B------:R-:W-:-:S04]  /*63f70*/  IADD3 R162, P2, R162, R2, RZ ;  /* 0x00000002a2a27210 */ /* 0x000fc80007f5e0ff */
[----:B------:R1:W-:Y:S01]  /*63f80*/  STL.64 [R1+0x1868], R158 ;  /* 0x0018689e01007387 */ /* 0x0003e20000100a00 */
[----:B0-----:R-:W-:Y:S01]  /*63f90*/  SHF.R.S32.HI R16, RZ, 0x1f, R161 ;  /* 0x0000001fff107819 */ /* 0x001fe200000114a1 */
[----:B------:R-:W-:Y:S01]  /*63fa0*/  IMAD.X R163, R15, 0x1, R13, P2 ;  /* 0x000000010fa37824 */ /* 0x000fe200010e060d */
[----:B-1----:R-:W-:-:S04]  /*63fb0*/  IADD3 R158, P1, R161, R4, RZ ;  /* 0x00000004a19e7210 */ /* 0x002fc80007f3e0ff */
[----:B------:R0:W-:Y:S01]  /*63fc0*/  STL.64 [R1+0x1860], R162 ;  /* 0x001860a201007387 */ /* 0x0001e20000100a00 */
[----:B------:R-:W-:-:S05]  /*63fd0*/  IMAD.X R159, R16, 0x1, R3, P1 ;  /* 0x00000001109f7824 */ /* 0x000fca00008e0603 */
[----:B------:R1:W-:Y:S01]  /*63fe0*/  STL.64 [R1+0x1858], R158 ;  /* 0x0018589e01007387 */ /* 0x0003e20000100a00 */
[----:B0-----:R-:W-:Y:S01]  /*63ff0*/  IADD3 R162, P2, R161, R6, RZ ;  /* 0x00000006a1a27210 */ /* 0x001fe20007f5e0ff */
[----:B------:R-:W-:-:S04]  /*64000*/  VIADD R14, R14, UR6 ;  /* 0x000000060e0e7c36 */ /* 0x000fc80008000000 */
[----:B------:R-:W-:Y:S01]  /*64010*/  IMAD.X R163, R16, 0x1, R5, P2 ;  /* 0x0000000110a37824 */ /* 0x000fe200010e0605 */
[----:B-1----:R-:W-:-:S04]  /*64020*/  IADD3 R158, P1, R161, R0, RZ ;  /* 0x00000000a19e7210 */ /* 0x002fc80007f3e0ff */
[----:B------:R0:W-:Y:S01]  /*64030*/  STL.64 [R1+0x1850], R162 ;  /* 0x001850a201007387 */ /* 0x0001e20000100a00 */
[----:B------:R-:W-:Y:S01]  /*64040*/  IMAD.X R159, R16, 0x1, R7, P1 ;  /* 0x00000001109f7824 */ /* 0x000fe200008e0607 */
[----:B------:R-:W-:-:S04]  /*64050*/  SHF.R.S32.HI R15, RZ, 0x1f, R14 ;  /* 0x0000001fff0f7819 */ /* 0x000fc8000001140e */
[----:B------:R1:W-:Y:S01]  /*64060*/  STL.64 [R1+0x1848], R158 ;  /* 0x0018489e01007387 */ /* 0x0003e20000100a00 */
[-C--:B0-----:R-:W-:Y:S02]  /*64070*/  IADD3 R162, P2, R161, R2.reuse, RZ ;  /* 0x00000002a1a27210 */ /* 0x081fe40007f5e0ff */
[----:B-1----:R-:W-:-:S05]  /*64080*/  IADD3 R158, P1, R14, R2, RZ ;  /* 0x000000020e9e7210 */ /* 0x002fca0007f3e0ff */
[--C-:B------:R-:W-:Y:S02]  /*64090*/  IMAD.X R159, R15, 0x1, R13.reuse, P1 ;  /* 0x000000010f9f7824 */ /* 0x100fe400008e060d */
[----:B------:R-:W-:Y:S01]  /*640a0*/  IMAD.X R163, R16, 0x1, R13, P2 ;  /* 0x0000000110a37824 */ /* 0x000fe200010e060d */
[----:B------:R-:W-:Y:S02]  /*640b0*/  SHF.R.S32.HI R16, RZ, 0x1f, R160 ;  /* 0x0000001fff107819 */ /* 0x000fe400000114a0 */
[----:B------:R0:W-:Y:S02]  /*640c0*/  STL.64 [R1+0x37d0], R158 ;  /* 0x0037d09e01007387 */ /* 0x0001e40000100a00 */
[----:B0-----:R-:W-:Y:S02]  /*640d0*/  IADD3 R158, P1, R160, R4, RZ ;  /* 0x00000004a09e7210 */ /* 0x001fe40007f3e0ff */
[----:B------:R0:W-:Y:S03]  /*640e0*/  STL.64 [R1+0x1840], R162 ;  /* 0x001840a201007387 */ /* 0x0001e60000100a00 */
[----:B------:R-:W-:-:S05]  /*640f0*/  IMAD.X R159, R16, 0x1, R3, P1 ;  /* 0x00000001109f7824 */ /* 0x000fca00008e0603 */
[----:B------:R1:W-:Y:S01]  /*64100*/  STL.64 [R1+0x1838], R158 ;  /* 0x0018389e01007387 */ /* 0x0003e20000100a00 */
[----:B0-----:R-:W-:-:S05]  /*64110*/  IADD3 R162, P2, R160, R6, RZ ;  /* 0x00000006a0a27210 */ /* 0x001fca0007f5e0ff */
[----:B------:R-:W-:Y:S01]  /*64120*/  IMAD.X R163, R16, 0x1, R5, P2 ;  /* 0x0000000110a37824 */ /* 0x000fe200010e0605 */
[----:B-1----:R-:W-:-:S04]  /*64130*/  IADD3 R158, P1, R160, R0, RZ ;  /* 0x00000000a09e7210 */ /* 0x002fc80007f3e0ff */
        /* <DEDUP_REMOVED lines=16> */
[----:B0-----:R-:W-:Y:S02]  /*64240*/  IADD3 R160, P2, R157, R2, RZ ;  /* 0x000000029da07210 */ /* 0x001fe40007f5e0ff */
[----:B-1----:R-:W-:-:S05]  /*64250*/  IADD3 R158, P1, R14, R0, RZ ;  /* 0x000000000e9e7210 */ /* 0x002fca0007f3e0ff */
[----:B------:R-:W-:Y:S01]  /*64260*/  IMAD.X R159, R15, 0x1, R7, P1 ;  /* 0x000000010f9f7824 */ /* 0x000fe200008e0607 */
[----:B------:R-:W-:Y:S01]  /*64270*/  SHF.R.S32.HI R16, RZ, 0x1f, R155 ;  /* 0x0000001fff107819 */ /* 0x000fe2000001149b */
[----:B------:R-:W-:-:S03]  /*64280*/  IMAD.X R161, R17, 0x1, R13, P2 ;  /* 0x0000000111a17824 */ /* 0x000fc600010e060d */
[----:B------:R0:W-:Y:S04]  /*64290*/  STL.64 [R1+0x37c0], R158 ;  /* 0x0037c09e01007387 */ /* 0x0001e80000100a00 */
        /* <DEDUP_REMOVED lines=8> */
[C---:B------:R-:W-:Y:S01]  /*64320*/  IMAD.X R159, R16.reuse, 0x1, R7, P2 ;  /* 0x00000001109f7824 */ /* 0x040fe200010e0607 */
[----:B-1----:R-:W-:Y:S02]  /*64330*/  IADD3 R160, P1, R155, R2, RZ ;  /* 0x000000029ba07210 */ /* 0x002fe40007f3e0ff */
[----:B------:R-:W-:Y:S02]  /*64340*/  SHF.R.S32.HI R17, RZ, 0x1f, R154 ;  /* 0x0000001fff117819 */ /* 0x000fe4000001149a */
        /* <DEDUP_REMOVED lines=8> */
[----:B------:R-:W-:Y:S02]  /*643d0*/  LOP3.LUT R153, R153, 0xbfffffff, RZ, 0xc0, !PT ;  /* 0xbfffffff99997812 */ /* 0x000fe400078ec0ff */
[C---:B0-----:R-:W-:Y:S02]  /*643e0*/  IADD3 R158, P2, R154.reuse, R0, RZ ;  /* 0x000000009a9e7210 */ /* 0x041fe40007f5e0ff */
[----:B------:R-:W-:-:S03]  /*643f0*/  IADD3 R154, P1, R154, R2, RZ ;  /* 0x000000029a9a7210 */ /* 0x000fc60007f3e0ff */
[C---:B------:R-:W-:Y:S02]  /*64400*/  IMAD.X R159, R17.reuse, 0x1, R7, P2 ;  /* 0x00000001119f7824 */ /* 0x040fe400010e0607 */
[----:B------:R-:W-:Y:S01]  /*64410*/  IMAD.X R155, R17, 0x1, R13, P1 ;  /* 0x00000001119b7824 */ /* 0x000fe200008e060d */
[----:B------:R-:W-:Y:S02]  /*64420*/  @P4 LOP3.LUT R153, R153, 0x40000000, RZ, 0xfc, !PT ;  /* 0x4000000099994812 */ /* 0x000fe400078efcff */
[----:B------:R0:W-:Y:S04]  /*64430*/  STL.64 [R1+0x1648], R158 ;  /* 0x0016489e01007387 */ /* 0x0001e80000100a00 */
[----:B------:R-:W-:Y:S01]  /*64440*/  STL.64 [R1+0x1640], R160 ;  /* 0x001640a001007387 */ /* 0x000fe20000100a00 */
[----:B------:R-:W-:-:S03]  /*64450*/  LOP3.LUT R153, R153, 0xdfffffff, RZ, 0xc0, !PT ;  /* 0xdfffffff99997812 */ /* 0x000fc600078ec0ff */
[----:B------:R1:W-:Y:S04]  /*64460*/  STL.64 [R1+0x1638], R154 ;  /* 0x0016389a01007387 */ /* 0x0003e80000100a00 */
[----:B------:R-:W4:Y:S01]  /*64470*/  LDL.LU R16, [R1+0x1628] ;  /* 0x0016280001107983 */ /* 0x000f220000300800 */
[----:B------:R-:W-:Y:S02]  /*64480*/  @P3 LOP3.LUT R153, R153, 0x20000000, RZ, 0xfc, !PT ;  /* 0x2000000099993812 */ /* 0x000fe400078efcff */
[----:B------:R-:W-:Y:S02]  /*64490*/  ISETP.LT.AND P3, PT, R10, UR17, !P0 ;  /* 0x000000110a007c0c */ /* 0x000fe4000c761270 */
[----:B0-----:R-:W-:Y:S02]  /*644a0*/  IADD3 R158, P2, R14, R6, RZ ;  /* 0x000000060e9e7210 */ /* 0x001fe40007f5e0ff */
[----:B------:R-:W-:-:S03]  /*644b0*/  LOP3.LUT R153, R153, 0xefffffff, RZ, 0xc0, !PT ;  /* 0xefffffff99997812 */ /* 0x000fc600078ec0ff */
[----:B------:R-:W-:Y:S01]  /*644c0*/  IMAD.X R159, R15, 0x1, R5, P2 ;  /* 0x000000010f9f7824 */ /* 0x000fe200010e0605 */
[----:B------:R-:W-:Y:S01]  /*644d0*/  ISETP.LT.AND P2, PT, R11, UR16, !P0 ;  /* 0x000000100b007c0c */ /* 0x000fe2000c741270 */
[----:B------:R-:W-:Y:S01]  /*644e0*/  ULDC.64 UR16, c[0x0][0x228] ;  /* 0x00008a0000107ab9 */ /* 0x000fe20000000a00 */
[----:B-1----:R-:W-:-:S03]  /*644f0*/  IADD3 R154, P1, R14, R4, RZ ;  /* 0x000000040e9a7210 */ /* 0x002fc60007f3e0ff */
[----:B------:R-:W-:Y:S02]  /*64500*/  @P3 LOP3.LUT R153, R153, 0x10000000, RZ, 0xfc, !PT ;  /* 0x1000000099993812 */ /* 0x000fe400078efcff */
[----:B------:R-:W-:Y:S01]  /*64510*/  IMAD.X R155, R15, 0x1, R3, P1 ;  /* 0x000000010f9b7824 */ /* 0x000fe200008e0603 */
[----:B------:R-:W-:Y:S02]  /*64520*/  ISETP.LT.AND P1, PT, R12, UR12, !P0 ;  /* 0x0000000c0c007c0c */ /* 0x000fe4000c721270 */
[----:B------:R-:W-:-:S04]  /*64530*/  LOP3.LUT R153, R153, 0xf7ffffff, RZ, 0xc0, !PT ;  /* 0xf7ffffff99997812 */ /* 0x000fc800078ec0ff */
[----:B------:R-:W-:Y:S02]  /*64540*/  @P2 LOP3.LUT R153, R153, 0x8000000, RZ, 0xfc, !PT ;  /* 0x0800000099992812 */ /* 0x000fe400078efcff */
[----:B------:R-:W-:Y:S01]  /*64550*/  ISETP.LT.AND P0, PT, R9, UR13, !P0 ;  /* 0x0000000d09007c0c */ /* 0x000fe2000c701270 */
[----:B------:R-:W-:Y:S01]  /*64560*/  VIADD R15, R8, 0x1a9 ;  /* 0x000001a9080f7836 */ /* 0x000fe20000000000 */
[----:B------:R-:W-:Y:S01]  /*64570*/  LOP3.LUT R153, R153, 0xfbffffff, RZ, 0xc0, !PT ;  /* 0xfbffffff99997812 */ /* 0x000fe200078ec0ff */
[----:B------:R-:W-:-:S03]  /*64580*/  ULDC.64 UR12, c[0x0][0x228] ;  /* 0x00008a00000c7ab9 */ /* 0x000fc60000000a00 */
[----:B------:R-:W-:-:S04]  /*64590*/  @P1 LOP3.LUT R153, R153, 0x4000000, RZ, 0xfc, !PT ;  /* 0x0400000099991812 */ /* 0x000fc800078efcff */
[----:B------:R-:W-:-:S04]  /*645a0*/  LOP3.LUT R153, R153, 0xfdffffff, RZ, 0xc0, !PT ;  /* 0xfdffffff99997812 */ /* 0x000fc800078ec0ff */
[----:B------:R-:W-:Y:S02]  /*645b0*/  @P0 LOP3.LUT R153, R153, 0x2000000, RZ, 0xfc, !PT ;  /* 0x0200000099990812 */ /* 0x000fe400078efcff */
[----:B------:R-:W-:Y:S02]  /*645c0*/  ISETP.GE.AND P0, PT, R15, UR9, PT ;  /* 0x000000090f007c0c */ /* 0x000fe4000bf06270 */
[----:B------:R-:W-:Y:S01]  /*645d0*/  LOP3.LUT R153, R153, 0xfeffffff, RZ, 0xc0, !PT ;  /* 0xfeffffff99997812 */ /* 0x000fe200078ec0ff */
[----:B------:R-:W-:Y:S01]  /*645e0*/  VIADD R15, R8, 0x1a8 ;  /* 0x000001a8080f7836 */ /* 0x000fe20000000000 */
[----:B------:R-:W-:Y:S01]  /*645f0*/  ISETP.LT.AND P1, PT, R10, UR12, !P0 ;  /* 0x0000000c0a007c0c */ /* 0x000fe2000c721270 */
[----:B------:R-:W-:Y:S01]  /*64600*/  ULDC.64 UR8, c[0x0][0x228] ;  /* 0x00008a0000087ab9 */ /* 0x000fe20000000a00 */
[----:B------:R-:W-:Y:S01]  /*64610*/  ISETP.LT.AND P3, PT, R11, UR56, !P0 ;  /* 0x000000380b007c0c */ /* 0x000fe2000c761270 */
[----:B------:R-:W-:Y:S01]  /*64620*/  STL.64 [R1+0x37a0], R158 ;  /* 0x0037a09e01007387 */ /* 0x000fe20000100a00 */
[----:B------:R-:W-:Y:S01]  /*64630*/  ISETP.LT.AND P2, PT, R12, UR61, !P0 ;  /* 0x0000003d0c007c0c */ /* 0x000fe2000c741270 */
[----:B------:R-:W-:Y:S01]  /*64640*/  ULDC UR61, c[0x0][0x228] ;  /* 0x00008a00003d7ab9 */ /* 0x000fe20000000800 */
[----:B------:R-:W-:-:S07]  /*64650*/  ULDC UR56, c[0x0][0x228] ;  /* 0x00008a0000387ab9 */ /* 0x000fce0000000800 */
[----:B------:R-:W-:-:S04]  /*64660*/  @P1 LOP3.LUT R153, R153, 0x1000000, RZ, 0xfc, !PT ;  /* 0x0100000099991812 */ /* 0x000fc800078efcff */
[----:B------:R-:W-:-:S04]  /*64670*/  LOP3.LUT R153, R153, 0xff7fffff, RZ, 0xc0, !PT ;  /* 0xff7fffff99997812 */ /* 0x000fc800078ec0ff */
[----:B------:R-:W-:Y:S02]  /*64680*/  @P3 LOP3.LUT R153, R153, 0x800000, RZ, 0xfc, !PT ;  /* 0x0080000099993812 */ /* 0x000fe400078efcff */
[----:B------:R-:W-:Y:S02]  /*64690*/  ISETP.LT.AND P1, PT, R9, UR16, !P0 ;  /* 0x0000001009007c0c */ /* 0x000fe4000c721270 */
[----:B------:R-:W-:Y:S02]  /*646a0*/  LOP3.LUT R153, R153, 0xffbfffff, RZ, 0xc0, !PT ;  /* 0xffbfffff99997812 */ /* 0x000fe400078ec0ff */
[----:B------:R-:W-:Y:S02]  /*646b0*/  ISETP.GE.AND P0, PT, R15, UR11, PT ;  /* 0x0000000b0f007c0c */ /* 0x000fe4000bf06270 */
[----:B------:R-:W-:Y:S01]  /*646c0*/  @P2 LOP3.LUT R153, R153, 0x400000, RZ, 0xfc, !PT ;  /* 0x0040000099992812 */ /* 0x000fe200078efcff */
[----:B------:R-:W-:Y:S01]  /*646d0*/  VIADD R15, R8, 0x1a7 ;  /* 0x000001a7080f7836 */ /* 0x000fe20000000000 */
[----:B------:R-:W-:Y:S01]  /*646e0*/  ISETP.LT.AND P3, PT, R10, UR59, !P0 ;  /* 0x0000003b0a007c0c */ /* 0x000fe2000c761270 */
[----:B------:R-:W-:Y:S01]  /*646f0*/  ULDC.64 UR10, c[0x0][0x228] ;  /* 0x00008a00000a7ab9 */ /* 0x000fe20000000a00 */
[----:B------:R-:W-:Y:S01]  /*64700*/  LOP3.LUT R153, R153, 0xffdfffff, RZ, 0xc0, !PT ;  /* 0xffdfffff99997812 */ /* 0x000fe200078ec0ff */
[----:B------:R-:W-:Y:S01]  /*64710*/  STL.64 [R1+0x3798], R154 ;  /* 0x0037989a01007387 */ /* 0x000fe20000100a00 */
[----:B------:R-:W-:Y:S01]  /*64720*/  ISETP.LT.AND P2, PT, R11, UR58, !P0 ;  /* 0x0000003a0b007c0c */ /* 0x000fe2000c741270 */
[----:B------:R-:W-:Y:S01]  /*64730*/  ULDC UR58, c[0x0][0x228] ;  /* 0x00008a00003a7ab9 */ /* 0x000fe20000000800 */
[----:B------:R-:W-:Y:S01]  /*64740*/  @P1 LOP3.LUT R153, R153, 0x200000, RZ, 0xfc, !PT ;  /* 0x0020000099991812 */ /* 0x000fe200078efcff */
[----:B------:R-:W-:-:S03]  /*64750*/  ULDC UR59, c[0x0][0x228] ;  /* 0x00008a00003b7ab9 */ /* 0x000fc60000000800 */
[----:B------:R-:W-:-:S04]  /*64760*/  LOP3.LUT R153, R153, 0xffefffff, RZ, 0xc0, !PT ;  /* 0xffefffff99997812 */ /* 0x000fc800078ec0ff */
[----:B------:R-:W-:Y:S02]  /*64770*/  @P3 LOP3.LUT R153, R153, 0x100000, RZ, 0xfc, !PT ;  /* 0x0010000099993812 */ /* 0x000fe400078efcff */
[----:B------:R-:W-:Y:S01]  /*64780*/  ISETP.LT.AND P1, PT, R12, UR57, !P0 ;  /* 0x000000390c007c0c */ /* 0x000fe2000c721270 */
[----:B------:R-:W-:Y:S01]  /*64790*/  ULDC UR57, c[0x0][0x228] ;  /* 0x00008a0000397ab9 */ /* 0x000fe20000000800 */
[----:B------:R-:W-:-:S04]  /*647a0*/  LOP3.LUT R153, R153, 0xfff7ffff, RZ, 0xc0, !PT ;  /* 0xfff7ffff99997812 */ /* 0x000fc800078ec0ff */
[----:B------:R-:W-:Y:S02]  /*647b0*/  @P2 LOP3.LUT R153, R153, 0x80000, RZ, 0xfc, !PT ;  /* 0x0008000099992812 */ /* 0x000fe400078efcff */
[----:B------:R-:W-:Y:S01]  /*647c0*/  ISETP.LT.AND P0, PT, R9, UR60, !P0 ;  /* 0x0000003c09007c0c */ /* 0x000fe2000c701270 */
[----:B------:R-:W-:Y:S01]  /*647d0*/  ULDC UR60, c[0x0][0x228] ;  /* 0x00008a00003c7ab9 */ /* 0x000fe20000000800 */
[----:B------:R-:W-:-:S04]  /*647e0*/  LOP3.LUT R153, R153, 0xfffbffff, RZ, 0xc0, !PT ;  /* 0xfffbffff99997812 */ /* 0x000fc800078ec0ff */
        /* <DEDUP_REMOVED lines=9> */
[----:B------:R-:W-:Y:S01]  /*64880*/  ULDC UR44, c[0x0][0x228] ;  /* 0x00008a00002c7ab9 */ /* 0x000fe20000000800 */
[----:B------:R-:W-:Y:S01]  /*64890*/  ISETP.LT.AND P1, PT, R12, UR45, !P0 ;  /* 0x0000002d0c007c0c */ /* 0x000fe2000c721270 */
[----:B------:R-:W-:-:S08]  /*648a0*/  ULDC UR45, c[0x0][0x228] ;  /* 0x00008a00002d7ab9 */ /* 0x000fd00000000800 */
[----:B------:R-:W-:-:S04]  /*648b0*/  @P3 LOP3.LUT R153, R153, 0x10000, RZ, 0xfc, !PT ;  /* 0x0001000099993812 */ /* 0x000fc800078efcff */
[----:B------:R-:W-:-:S04]  /*648c0*/  LOP3.LUT R153, R153, 0xffff7fff, RZ, 0xc0, !PT ;  /* 0xffff7fff99997812 */ /* 0x000fc800078ec0ff */
[----:B------:R-:W-:Y:S02]  /*648d0*/  @P2 LOP3.LUT R153, R153, 0x8000, RZ, 0xfc, !PT ;  /* 0x0000800099992812 */ /* 0x000fe400078efcff */
[----:B------:R-:W-:Y:S02]  /*648e0*/  ISETP.LT.AND P0, PT, R9, UR8, !P0 ;  /* 0x0000000809007c0c */ /* 0x000fe4000c701270 */
        /* <DEDUP_REMOVED lines=12> */
[----:B------:R-:W-:Y:S01]  /*649b0*/  ULDC UR54, c[0x0][0x228] ;  /* 0x00008a0000367ab9 */ /* 0x000fe20000000800 */
[----:B------:R-:W-:-:S07]  /*649c0*/  ULDC UR50, c[0x0][0x228] ;  /* 0x00008a0000327ab9 */ /* 0x000fce0000000800 */
[----:B------:R-:W-:-:S04]  /*649d0*/  @P3 LOP3.LUT R153, R153, 0x1000, RZ, 0xfc, !PT ;  /* 0x0000100099993812 */ /* 0x000fc800078efcff */
        /* <DEDUP_REMOVED lines=34> */
[----:B------:R-:W-:Y:S01]  /*64c00*/  @P3 LOP3.LUT R153, R153, 0x10, RZ, 0xfc, !PT ;  /* 0x0000001099993812 */ /* 0x000fe200078efcff */
[----:B------:R-:W-:-:S03]  /*64c10*/  ULDC UR41, c[0x0][0x228] ;  /* 0x00008a0000297ab9 */ /* 0x000fc60000000800 */
        /* <DEDUP_REMOVED lines=9> */
[----:B----4-:R-:W-:Y:S01]  /*64cb0*/  LOP3.LUT R16, R16, 0x7fffffff, RZ, 0xc0, !PT ;  /* 0x7fffffff10107812 */ /* 0x010fe200078ec0ff */
[----:B------:R-:W-:Y:S01]  /*64cc0*/  VIADD R15, R8, 0x1a2 ;  /* 0x000001a2080f7836 */ /* 0x000fe20000000000 */
[----:B------:R-:W-:Y:S01]  /*64cd0*/  ISETP.LT.AND P2, PT, R11, UR33, !P0 ;  /* 0x000000210b007c0c */ /* 0x000fe2000c741270 */
[----:B------:R-:W-:Y:S01]  /*64ce0*/  ULDC.64 UR8, c[0x0][0x228] ;  /* 0x00008a0000087ab9 */ /* 0x000fe20000000a00 */
[----:B------:R-:W-:Y:S01]  /*64cf0*/  ISETP.LT.AND P1, PT, R12, UR35, !P0 ;  /* 0x000000230c007c0c */ /* 0x000fe2000c721270 */
[----:B------:R-:W-:Y:S01]  /*64d00*/  ULDC UR33, c[0x0][0x228] ;  /* 0x00008a0000217ab9 */ /* 0x000fe20000000800 */
[----:B------:R-:W-:Y:S01]  /*64d10*/  ISETP.LT.AND P3, PT, R10, UR10, !P0 ;  /* 0x0000000a0a007c0c */ /* 0x000fe2000c761270 */
[----:B------:R-:W-:Y:S01]  /*64d20*/  ULDC UR35, c[0x0][0x228] ;  /* 0x00008a0000237ab9 */ /* 0x000fe20000000800 */
[----:B------:R-:W-:Y:S01]  /*64d30*/  ISETP.LT.AND P0, PT, R9, UR16, !P0 ;  /* 0x0000001009007c0c */ /* 0x000fe2000c701270 */
[----:B------:R-:W-:-:S06]  /*64d40*/  ULDC UR16, c[0x0][0x228] ;  /* 0x00008a0000107ab9 */ /* 0x000fcc0000000800 */
[----:B------:R-:W-:-:S04]  /*64d50*/  @P2 LOP3.LUT R16, R16, 0x80000000, RZ, 0xfc, !PT ;  /* 0x8000000010102812 */ /* 0x000fc800078efcff */
[----:B------:R-:W-:-:S04]  /*64d60*/  LOP3.LUT R16, R16, 0xbfffffff, RZ, 0xc0, !PT ;  /* 0xbfffffff10107812 */ /* 0x000fc800078ec0ff */
[----:B------:R-:W-:Y:S02]  /*64d70*/  @P1 LOP3.LUT R16, R16, 0x40000000, RZ, 0xfc, !PT ;  /* 0x4000000010101812 */ /* 0x000fe400078efcff */
[----:B------:R-:W-:Y:S02]  /*64d80*/  LOP3.LUT R153, R153, 0xfffffffe, RZ, 0xc0, !PT ;  /* 0xfffffffe99997812 */ /* 0x000fe400078ec0ff */
[----:B------:R-:W-:Y:S02]  /*64d90*/  LOP3.LUT R16, R16, 0xdfffffff, RZ, 0xc0, !PT ;  /* 0xdfffffff10107812 */ /* 0x000fe400078ec0ff */
[----:B------:R-:W-:Y:S02]  /*64da0*/  @P3 LOP3.LUT R153, R153, 0x1, RZ, 0xfc, !PT ;  /* 0x0000000199993812 */ /* 0x000fe400078efcff */
[----:B------:R-:W-:Y:S02]  /*64db0*/  @P0 LOP3.LUT R16, R16, 0x20000000, RZ, 0xfc, !PT ;  /* 0x2000000010100812 */ /* 0x000fe400078efcff */
[----:B------:R-:W-:Y:S01]  /*64dc0*/  ISETP.GE.AND P0, PT, R15, UR7, PT ;  /* 0x000000070f007c0c */ /* 0x000fe2000bf06270 */
[----:B------:R0:W-:Y:S01]  /*64dd0*/  STL [R1+0x162c], R153 ;  /* 0x00162c9901007387 */ /* 0x0001e20000100800 */
        /* <DEDUP_REMOVED lines=8> */
[----:B------:R-:W-:Y:S01]  /*64e60*/  ULDC UR47, c[0x0][0x228] ;  /* 0x00008a00002f7ab9 */ /* 0x000fe20000000800 */
[----:B0-----:R-:W4:Y:S06]  /*64e70*/  LDL.LU R153, [R1+0x1624] ;  /* 0x0016240001997983 */ /* 0x001f2c0000300800 */
        /* <DEDUP_REMOVED lines=36> */
[----:B------:R-:W-:-:S08]  /*650c0*/  ULDC.64 UR38, c[0x0][0x228] ;  /* 0x00008a0000267ab9 */ /* 0x000fd00000000a00 */
        /* <DEDUP_REMOVED lines=13> */
[----:B------:R-:W-:Y:S01]  /*651a0*/  ULDC UR17, c[0x0][0x228] ;  /* 0x00008a0000117ab9 */ /* 0x000fe20000000800 */
[----:B------:R-:W-:Y:S01]  /*651b0*/  ISETP.LT.AND P2, PT, R11, UR15, !P0 ;  /* 0x0000000f0b007c0c */ /* 0x000fe2000c741270 */
[----:B------:R-:W-:Y:S01]  /*651c0*/  ULDC UR15, c[0x0][0x228] ;  /* 0x00008a00000f7ab9 */ /* 0x000fe20000000800 */
[----:B------:R-:W-:Y:S01]  /*651d0*/  ISETP.LT.AND P1, PT, R12, UR37, !P0 ;  /* 0x000000250c007c0c */ /* 0x000fe2000c721270 */
[----:B------:R-:W-:-:S08]  /*651e0*/  ULDC UR12, c[0x0][0x228] ;  /* 0x00008a00000c7ab9 */ /* 0x000fd00000000800 */
        /* <DEDUP_REMOVED lines=15> */
[----:B------:R-:W-:Y:S01]  /*652e0*/  ULDC.64 UR30, c[0x0][0x228] ;  /* 0x00008a00001e7ab9 */ /* 0x000fe20000000a00 */
[----:B------:R-:W-:-:S09]  /*652f0*/  ISETP.LT.AND P1, PT, R12, UR27, !P0 ;  /* 0x0000001b0c007c0c */ /* 0x000fd2000c721270 */
[----:B------:R-:W-:-:S04]  /*65300*/  @P3 LOP3.LUT R16, R16, 0x1000, RZ, 0xfc, !PT ;  /* 0x0000100010103812 */ /* 0x000fc800078efcff */
[----:B------:R-:W-:-:S04]  /*65310*/  LOP3.LUT R16, R16, 0xfffff7ff, RZ, 0xc0, !PT ;  /* 0xfffff7ff10107812 */ /* 0x000fc800078ec0ff */
[----:B------:R-:W-:Y:S02]  /*65320*/  @P2 LOP3.LUT R16, R16, 0x800, RZ, 0xfc, !PT ;  /* 0x0000080010102812 */ /* 0x000fe400078efcff */
[----:B------:R-:W-:Y:S01]  /*65330*/  ISETP.LT.AND P0, PT, R9, UR26, !P0 ;  /* 0x0000001a09007c0c */ /* 0x000fe2000c701270 */
[----:B------:R-:W-:Y:S01]  /*65340*/  ULDC.64 UR26, c[0x0][0x228] ;  /* 0x00008a00001a7ab9 */ /* 0x000fe20000000a00 */
        /* <DEDUP_REMOVED lines=41> */
[----:B----4-:R-:W-:Y:S02]  /*655e0*/  LOP3.LUT R153, R153, 0x7fffffff, RZ, 0xc0, !PT ;  /* 0x7fffffff99997812 */ /* 0x010fe400078ec0ff */
[----:B------:R-:W-:Y:S01]  /*655f0*/  LOP3.LUT R16, R16, 0xfffffffe, RZ, 0xc0, !PT ;  /* 0xfffffffe10107812 */ /* 0x000fe200078ec0ff */
[----:B------:R-:W-:Y:S01]  /*65600*/  VIADD R15, R8, 0x19a ;  /* 0x0000019a080f7836 */ /* 0x000fe20000000000 */
[----:B------:R-:W-:Y:S01]  /*65610*/  ISETP.LT.AND P2, PT, R11, UR58, !P0 ;  /* 0x0000003a0b007c0c */ /* 0x000fe2000c741270 */
[----:B------:R-:W-:Y:S01]  /*65620*/  ULDC UR58, c[0x0][0x228] ;  /* 0x00008a00003a7ab9 */ /* 0x000fe20000000800 */
[----:B------:R-:W-:Y:S01]  /*65630*/  ISETP.LT.AND P1, PT, R12, UR14, !P0 ;  /* 0x0000000e0c007c0c */ /* 0x000fe2000c721270 */
[----:B------:R-:W-:Y:S01]  /*65640*/  ULDC UR14, c[0x0][0x228] ;  /* 0x00008a00000e7ab9 */ /* 0x000fe20000000800 */
[----:B------:R-:W-:Y:S01]  /*65650*/  ISETP.LT.AND P3, PT, R10, UR38, !P0 ;  /* 0x000000260a007c0c */ /* 0x000fe2000c761270 */
[----:B------:R-:W-:Y:S01]  /*65660*/  ULDC UR38, c[0x0][0x228] ;  /* 0x00008a0000267ab9 */ /* 0x000fe20000000800 */
[----:B------:R-:W-:Y:S01]  /*65670*/  ISETP.LT.AND P0, PT, R9, UR28, !P0 ;  /* 0x0000001c09007c0c */ /* 0x000fe2000c701270 */
[----:B------:R-:W-:Y:S01]  /*65680*/  ULDC UR28, c[0x0][0x228] ;  /* 0x00008a00001c7ab9 */ /* 0x000fe20000000800 */
[----:B------:R-:W-:-:S05]  /*65690*/  ULDC UR11, c[0x0][0x228] ;  /* 0x00008a00000b7ab9 */ /* 0x000fca0000000800 */
[----:B------:R-:W-:-:S04]  /*656a0*/  @P2 LOP3.LUT R153, R153, 0x80000000, RZ, 0xfc, !PT ;  /* 0x8000000099992812 */ /* 0x000fc800078efcff */
[----:B------:R-:W-:Y:S02]  /*656b0*/  LOP3.LUT R153, R153, 0xbfffffff, RZ, 0xc0, !PT ;  /* 0xbfffffff99997812 */ /* 0x000fe400078ec0ff */
[----:B------:R-:W-:Y:S02]  /*656c0*/  @P3 LOP3.LUT R16, R16, 0x1, RZ, 0xfc, !PT ;  /* 0x0000000110103812 */ /* 0x000fe400078efcff */
[----:B------:R-:W-:-:S04]  /*656d0*/  @P1 LOP3.LUT R153, R153, 0x40000000, RZ, 0xfc, !PT ;  /* 0x4000000099991812 */ /* 0x000fc800078efcff */
[----:B------:R-:W-:Y:S01]  /*656e0*/  LOP3.LUT R153, R153, 0xdfffffff, RZ, 0xc0, !PT ;  /* 0xdfffffff99997812 */ /* 0x000fe200078ec0ff */
[----:B------:R0:W-:Y:S03]  /*656f0*/  STL [R1+0x1628], R16 ;  /* 0x0016281001007387 */ /* 0x0001e60000100800 */
[----:B------:R-:W-:Y:S02]  /*65700*/  @P0 LOP3.LUT R153, R153, 0x20000000, RZ, 0xfc, !PT ;  /* 0x2000000099990812 */ /* 0x000fe400078efcff */
[----:B------:R-:W-:Y:S01]  /*65710*/  ISETP.GE.AND P0, PT, R15, UR31, PT ;  /* 0x0000001f0f007c0c */ /* 0x000fe2000bf06270 */
[----:B0-----:R-:W4:Y:S03]  /*65720*/  LDL.LU R16, [R1+0x1620] ;  /* 0x0016200001107983 */ /* 0x001f260000300800 */
[----:B------:R-:W-:-:S02]  /*65730*/  ISETP.LT.AND P3, PT, R10, UR54, !P0 ;  /* 0x000000360a007c0c */ /* 0x000fc4000c761270 */
[----:B------:R-:W-:Y:S01]  /*65740*/  LOP3.LUT R153, R153, 0xefffffff, RZ, 0xc0, !PT ;  /* 0xefffffff99997812 */ /* 0x000fe200078ec0ff */
[----:B------:R-:W-:Y:S01]  /*65750*/  VIADD R15, R8, 0x199 ;  /* 0x00000199080f7836 */ /* 0x000fe20000000000 */
[----:B------:R-:W-:Y:S01]  /*65760*/  ISETP.LT.AND P2, PT, R11, UR51, !P0 ;  /* 0x000000330b007c0c */ /* 0x000fe2000c741270 */
[----:B------:R-:W-:Y:S01]  /*65770*/  ULDC.64 UR30, c[0x0][0x228] ;  /* 0x00008a00001e7ab9 */ /* 0x000fe20000000a00 */
[----:B------:R-:W-:Y:S01]  /*65780*/  ISETP.LT.AND P1, PT, R12, UR60, !P0 ;  /* 0x0000003c0c007c0c */ /* 0x000fe2000c721270 */
[----:B------:R-:W-:Y:S01]  /*65790*/  ULDC UR60, c[0x0][0x228] ;  /* 0x00008a00003c7ab9 */ /* 0x000fe20000000800 */
[----:B------:R-:W-:-:S05]  /*657a0*/  ULDC UR54, c[0x0][0x228] ;  /* 0x00008a0000367ab9 */ /* 0x000fca0000000800 */
        /* <DEDUP_REMOVED lines=10> */
[----:B------:R-:W-:-:S04]  /*65850*/  ISETP.GE.AND P0, PT, R15, UR27, PT ;  /* 0x0000001b0f007c0c */ /* 0x000fc8000bf06270 */
[----:B------:R-:W-:Y:S02]  /*65860*/  ISETP.LT.AND P3, PT, R10, UR36, !P0 ;  /* 0x000000240a007c0c */ /* 0x000fe4000c761270 */
[----:B------:R-:W-:Y:S02]  /*65870*/  ISETP.LT.AND P2, PT, R11, UR60, !P0 ;  /* 0x0000003c0b007c0c */ /* 0x000fe4000c741270 */
[----:B------:R-:W-:Y:S01]  /*65880*/  LOP3.LUT R153, R153, 0xfeffffff, RZ, 0xc0, !PT ;  /* 0xfeffffff99997812 */ /* 0x000fe200078ec0ff */
[----:B------:R-:W-:Y:S01]  /*65890*/  VIADD R15, R8, 0x198 ;  /* 0x00000198080f7836 */ /* 0x000fe20000000000 */
[----:B------:R-:W-:Y:S01]  /*658a0*/  ISETP.LT.AND P1, PT, R12, UR58, !P0 ;  /* 0x0000003a0c007c0c */ /* 0x000fe2000c721270 */
[----:B------:R-:W-:-:S06]  /*658b0*/  ULDC UR60, c[0x0][0x228] ;  /* 0x00008a00003c7ab9 */ /* 0x000fcc0000000800 */
        /* <DEDUP_REMOVED lines=12> */
[----:B------:R-:W-:Y:S01]  /*65980*/  LOP3.LUT R153, R153, 0xffefffff, RZ, 0xc0, !PT ;  /* 0xffefffff99997812 */ /* 0x000fe200078ec0ff */
[----:B------:R-:W-:Y:S01]  /*65990*/  VIADD R15, R8, 0x197 ;  /* 0x00000197080f7836 */ /* 0x000fe20000000000 */
[----:B------:R-:W-:Y:S01]  /*659a0*/  ISETP.LT.AND P2, PT, R11, UR26, !P0 ;  /* 0x0000001a0b007c0c */ /* 0x000fe2000c741270 */
[----:B------:R-:W-:Y:S01]  /*659b0*/  ULDC.64 UR38, c[0x0][0x228] ;  /* 0x00008a0000267ab9 */ /* 0x000fe20000000a00 */
[----:B------:R-:W-:Y:S01]  /*659c0*/  ISETP.LT.AND P1, PT, R12, UR60, !P0 ;  /* 0x0000003c0c007c0c */ /* 0x000fe2000c721270 */
[----:B------:R-:W-:-:S06]  /*659d0*/  ULDC UR60, c[0x0][0x228] ;  /* 0x00008a00003c7ab9 */ /* 0x000fcc0000000800 */
[----:B------:R-:W-:Y:S01]  /*659e0*/  @P3 LOP3.LUT R153, R153, 0x100000, RZ, 0xfc, !PT ;  /* 0x0010000099993812 */ /* 0x000fe200078efcff */
[----:B------:R-:W-:-:S03]  /*659f0*/  ULDC.64 UR26, c[0x0][0x228] ;  /* 0x00008a00001a7ab9 */ /* 0x000fc60000000a00 */
        /* <DEDUP_REMOVED lines=31> */
[----:B------:R-:W-:Y:S01]  /*65bf0*/  ULDC.64 UR28, c[0x0][0x228] ;  /* 0x00008a00001c7ab9 */ /* 0x000fe20000000a00 */
        /* <DEDUP_REMOVED lines=18> */
[----:B------:R-:W-:Y:S01]  /*65d20*/  ULDC.64 UR30, c[0x0][0x228] ;  /* 0x00008a00001e7ab9 */ /* 0x000fe20000000a00 */
[----:B------:R-:W-:-:S05]  /*65d30*/  ULDC UR50, c[0x0][0x228] ;  /* 0x00008a0000327ab9 */ /* 0x000fca0000000800 */
        /* <DEDUP_REMOVED lines=11> */
[----:B------:R-:W-:-:S03]  /*65df0*/  ULDC UR43, c[0x0][0x228] ;  /* 0x00008a00002b7ab9 */ /* 0x000fc60000000800 */
        /* <DEDUP_REMOVED lines=18> */
[----:B------:R-:W-:Y:S02]  /*65f20*/  LOP3.LUT R153, R153, 0xfffffffe, RZ, 0xc0, !PT ;  /* 0xfffffffe99997812 */ /* 0x000fe400078ec0ff */
[----:B----4-:R-:W-:Y:S01]  /*65f30*/  LOP3.LUT R16, R16, 0x7fffffff, RZ, 0xc0, !PT ;  /* 0x7fffffff10107812 */ /* 0x010fe200078ec0ff */
[----:B------:R-:W-:Y:S01]  /*65f40*/  VIADD R15, R8, 0x192 ;  /* 0x00000192080f7836 */ /* 0x000fe20000000000 */
[----:B------:R-:W-:Y:S01]  /*65f50*/  ISETP.LT.AND P2, PT, R12, UR48, !P0 ;  /* 0x000000300c007c0c */ /* 0x000fe2000c741270 */
[----:B------:R-:W-:-:S04]  /*65f60*/  ULDC.64 UR26, c[0x0][0x228] ;  /* 0x00008a00001a7ab9 */ /* 0x000fc80000000a00 */
[----:B------:R-:W-:Y:S01]  /*65f70*/  @P1 LOP3.LUT R153, R153, 0x1, RZ, 0xfc, !PT ;  /* 0x0000000199991812 */ /* 0x000fe200078efcff */
[----:B------:R-:W-:Y:S01]  /*65f80*/  ULDC UR48, c[0x0][0x228] ;  /* 0x00008a0000307ab9 */ /* 0x000fe20000000800 */
[----:B------:R-:W-:Y:S02]  /*65f90*/  @P3 LOP3.LUT R16, R16, 0x80000000, RZ, 0xfc, !PT ;  /* 0x8000000010103812 */ /* 0x000fe400078efcff */
[----:B------:R-:W-:Y:S01]  /*65fa0*/  ISETP.LT.AND P1, PT, R9, UR30, !P0 ;  /* 0x0000001e09007c0c */ /* 0x000fe2000c721270 */
[----:B------:R0:W-:Y:S01]  /*65fb0*/  STL [R1+0x1624], R153 ;  /* 0x0016249901007387 */ /* 0x0001e20000100800 */
[----:B------:R-:W-:Y:S02]  /*65fc0*/  LOP3.LUT R16, R16, 0xbfffffff, RZ, 0xc0, !PT ;  /* 0xbfffffff10107812 */ /* 0x000fe400078ec0ff */
[----:B------:R-:W-:Y:S02]  /*65fd0*/  ISETP.GE.AND P0, PT, R15, UR37, PT ;  /* 0x000000250f007c0c */ /* 0x000fe4000bf06270 */
[----:B------:R-:W-:Y:S01]  /*65fe0*/  @P2 LOP3.LUT R16, R16, 0x40000000, RZ, 0xfc, !PT ;  /* 0x4000000010102812 */ /* 0x000fe200078efcff */
[----:B0-----:R-:W4:Y:S01]  /*65ff0*/  LDL.LU R153, [R1+0x161c] ;  /* 0x00161c0001997983 */ /* 0x001f220000300800 */
[----:B------:R-:W-:Y:S01]  /*66000*/  ISETP.LT.AND P3, PT, R10, UR33, !P0 ;  /* 0x000000210a007c0c */ /* 0x000fe2000c761270 */
[----:B------:R-:W-:Y:S01]  /*66010*/  VIADD R15, R8, 0x191 ;  /* 0x00000191080f7836 */ /* 0x000fe20000000000 */
[----:B------:R-:W-:Y:S01]  /*66020*/  LOP3.LUT R16, R16, 0xdfffffff, RZ, 0xc0, !PT ;  /* 0xdfffffff10107812 */ /* 0x000fe200078ec0ff */
[----:B------:R-:W-:Y:S01]  /*66030*/  ULDC.64 UR36, c[0x0][0x228] ;  /* 0x00008a0000247ab9 */ /* 0x000fe20000000a00 */
        /* <DEDUP_REMOVED lines=35> */
[----:B------:R-:W-:-:S04]  /*66270*/  LOP3.LUT R16, R16, 0xffdfffff, RZ, 0xc0, !PT ;  /* 0xffdfffff10107812 */ /* 0x000fc800078ec0ff */
[----:B------:R-:W-:Y:S02]  /*66280*/  @P1 LOP3.LUT R16, R16, 0x200000, RZ, 0xfc, !PT ;  /* 0x0020000010101812 */ /* 0x000fe400078efcff */
[----:B------:R-:W-:Y:S01]  /*66290*/  ISETP.LT.AND P2, PT, R11, UR24, !P0 ;  /* 0x000000180b007c0c */ /* 0x000fe2000c741270 */
[----:B------:R-:W-:Y:S01]  /*662a0*/  ULDC.64 UR24, c[0x0][0x228] ;  /* 0x00008a0000187ab9 */ /* 0x000fe20000000a00 */
        /* <DEDUP_REMOVED lines=19> */
[----:B------:R-:W-:-:S09]  /*663e0*/  ISETP.LT.AND P1, PT, R12, UR19, !P0 ;  /* 0x000000130c007c0c */ /* 0x000fd2000c721270 */
        /* <DEDUP_REMOVED lines=92> */
[----:B0-----:R-:W4:Y:S07]  /*669b0*/  LDL.LU R16, [R1+0x1618] ;  /* 0x0016180001107983 */ /* 0x001f2e0000300800 */
        /* <DEDUP_REMOVED lines=89> */
[----:B------:R-:W-:Y:S01]  /*66f50*/  ULDC UR28, c[0x0][0x228] ;  /* 0x00008a00001c7ab9 */ /* 0x000fe20000000800 */
        /* <DEDUP_REMOVED lines=20> */
[----:B------:R-:W-:Y:S01]  /*670a0*/  ULDC.64 UR36, c[0x0][0x228] ;  /* 0x00008a0000247ab9 */ /* 0x000fe20000000a00 */
        /* <DEDUP_REMOVED lines=21> */
[----:B------:R-:W-:Y:S01]  /*67200*/  LOP3.LUT R153, R153, 0xfffffffe, RZ, 0xc0, !PT ;  /* 0xfffffffe99997812 */ /* 0x000fe200078ec0ff */
[----:B------:R-:W-:-:S04]  /*67210*/  ULDC UR45, c[0x0][0x228] ;  /* 0x00008a00002d7ab9 */ /* 0x000fc80000000800 */
[----:B------:R-:W-:-:S04]  /*67220*/  @P2 LOP3.LUT R16, R16, 0x80000000, RZ, 0xfc, !PT ;  /* 0x8000000010102812 */ /* 0x000fc800078efcff */
[----:B------:R-:W-:-:S04]  /*67230*/  LOP3.LUT R16, R16, 0xbfffffff, RZ, 0xc0, !PT ;  /* 0xbfffffff10107812 */ /* 0x000fc800078ec0ff */
[----:B------:R-:W-:-:S04]  /*67240*/  @P1 LOP3.LUT R16, R16, 0x40000000, RZ, 0xfc, !PT ;  /* 0x4000000010101812 */ /* 0x000fc800078efcff */
        /* <DEDUP_REMOVED lines=119> */
[----:B------:R-:W-:-:S07]  /*679c0*/  ISETP.LT.AND P1, PT, R12, UR9, !P0 ;  /* 0x000000090c007c0c */ /* 0x000fce000c721270 */
        /* <DEDUP_REMOVED lines=15> */
[----:B------:R-:W-:Y:S01]  /*67ac0*/  ULDC.64 UR6, c[0x0][0x228] ;  /* 0x00008a0000067ab9 */ /* 0x000fe20000000a00 */
[----:B------:R-:W-:-:S02]  /*67ad0*/  ISETP.LT.AND P3, PT, R10, UR8, !P0 ;  /* 0x000000080a007c0c */ /* 0x000fc4000c761270 */
        /* <DEDUP_REMOVED lines=17> */
[----:B0-----:R-:W4:Y:S01]  /*67bf0*/  LDL.LU R16, [R1+0x1610] ;  /* 0x0016100001107983 */ /* 0x001f220000300800 */
[----:B------:R-:W-:Y:S01]  /*67c00*/  ISETP.LT.AND P1, PT, R12, UR49, !P0 ;  /* 0x000000310c007c0c */ /* 0x000fe2000c721270 */
        /* <DEDUP_REMOVED lines=418> */
[----:B----4-:R-:W-:Y:S01]  /*69630*/  LOP3.LUT R16, R16, 0x7fffffff, RZ, 0xc0, !PT ;  /* 0x7fffffff10107812 */ /* 0x010fe200078ec0ff */
[----:B------:R-:W-:Y:S01]  /*69640*/  VIADD R15, R8, 0x162 ;  /* 0x00000162080f7836 */ /* 0x000fe20000000000 */
[----:B------:R-:W-:Y:S01]  /*69650*/  ISETP.LT.AND P3, PT, R10, UR28, !P0 ;  /* 0x0000001c0a007c0c */ /* 0x000fe2000c761270 */
[----:B------:R-:W-:Y:S01]  /*69660*/  ULDC UR5, c[0x0][0x228] ;  /* 0x00008a0000057ab9 */ /* 0x000fe20000000800 */
[----:B------:R-:W-:Y:S01]  /*69670*/  ISETP.LT.AND P0, PT, R9, UR6, !P0 ;  /* 0x0000000609007c0c */ /* 0x000fe2000c701270 */
[----:B------:R-:W-:-:S04]  /*69680*/  ULDC.64 UR6, c[0x0][0x228] ;  /* 0x00008a0000067ab9 */ /* 0x000fc80000000a00 */
        /* <DEDUP_REMOVED lines=14> */
[----:B0-----:R-:W4:Y:S01]  /*69770*/  LDL.LU R153, [R1+0x1604] ;  /* 0x0016040001997983 */ /* 0x001f220000300800 */
        /* <DEDUP_REMOVED lines=87> */
[----:B------:R-:W-:Y:S01]  /*69cf0*/  ULDC.64 UR16, c[0x0][0x228] ;  /* 0x00008a0000107ab9 */ /* 0x000fe20000000a00 */
[----:B------:R-:W-:Y:S01]  /*69d00*/  LOP3.LUT R248, R248, 0x7fffffff, RZ, 0xc0, !PT ;  /* 0x7ffffffff8f87812 */ /* 0x000fe200078ec0ff */
[----:B------:R-:W-:-:S06]  /*69d10*/  ULDC UR11, c[0x0][0x228] ;  /* 0x00008a00000b7ab9 */ /* 0x000fcc0000000800 */
        /* <DEDUP_REMOVED lines=37> */
[----:B------:R-:W-:-:S06]  /*69f70*/  ULDC.64 UR36, c[0x0][0x228] ;  /* 0x00008a0000247ab9 */ /* 0x000fcc0000000a00 */
        /* <DEDUP_REMOVED lines=149> */
[----:B------:R-:W-:-:S04]  /*6a8d0*/  @P1 LOP3.LUT R16, R16, 0x40000000, RZ, 0xfc, !PT ;  /* 0x4000000010101812 */ /* 0x000fc800078efcff */
[----:B------:R-:W-:Y:S02]  /*6a8e0*/  LOP3.LUT R16, R16, 0xdfffffff, RZ, 0xc0, !PT ;  /* 0xdfffffff10107812 */ /* 0x000fe400078ec0ff */
[----:B------:R-:W-:Y:S02]  /*6a8f0*/  LOP3.LUT R153, R153, 0xfffffffe, RZ, 0xc0, !PT ;  /* 0xfffffffe99997812 */ /* 0x000fe400078ec0ff */
[----:B------:R-:W-:Y:S02]  /*6a900*/  @P0 LOP3.LUT R16, R16, 0x20000000, RZ, 0xfc, !PT ;  /* 0x2000000010100812 */ /* 0x000fe400078efcff */
[----:B------:R-:W-:Y:S02]  /*6a910*/  ISETP.GE.AND P0, PT, R15, UR31, PT ;  /* 0x0000001f0f007c0c */ /* 0x000fe4000bf06270 */
[----:B------:R-:W-:Y:S02]  /*6a920*/  @P3 LOP3.LUT R153, R153, 0x1, RZ, 0xfc, !PT ;  /* 0x0000000199993812 */ /* 0x000fe400078efcff */
        /* <DEDUP_REMOVED lines=62> */
[----:B------:R-:W-:Y:S02]  /*6ad10*/  ISETP.LT.AND P2, PT, R11, UR38, !P0 ;  /* 0x000000260b007c0c */ /* 0x000fe4000c741270 */
        /* <DEDUP_REMOVED lines=51> */
[----:B------:R-:W-:Y:S02]  /*6b050*/  ISETP.LT.AND P2, PT, R11, UR58, !P0 ;  /* 0x0000003a0b007c0c */ /* 0x000fe4000c741270 */
[----:B------:R-:W-:-:S02]  /*6b060*/  LOP3.LUT R246, R246, 0x7fffffff, RZ, 0xc0, !PT ;  /* 0x7ffffffff6f67812 */ /* 0x000fc400078ec0ff */
[----:B------:R-:W-:Y:S01]  /*6b070*/  LOP3.LUT R245, R245, 0x7fffffff, RZ, 0xc0, !PT ;  /* 0x7ffffffff5f57812 */ /* 0x000fe200078ec0ff */
[----:B------:R-:W-:Y:S01]  /*6b080*/  STL [R1+0x1604], R153 ;  /* 0x0016049901007387 */ /* 0x000fe20000100800 */
[----:B------:R-:W-:Y:S01]  /*6b090*/  ISETP.LT.AND P1, PT, R12, UR57, !P0 ;  /* 0x000000390c007c0c */ /* 0x000fe2000c721270 */
[----:B------:R-:W-:-:S04]  /*6b0a0*/  ULDC UR57, c[0x0][0x228] ;  /* 0x00008a0000397ab9 */ /* 0x000fc80000000800 */
        /* <DEDUP_REMOVED lines=9> */
[----:B------:R-:W-:Y:S01]  /*6b140*/  ISETP.GE.AND P0, PT, R15, UR39, PT ;  /* 0x000000270f007c0c */ /* 0x000fe2000bf06270 */
[----:B------:R-:W-:Y:S01]  /*6b150*/  VIADD R15, R8, 0x14a ;  /* 0x0000014a080f7836 */ /* 0x000fe20000000000 */
[----:B------:R-:W-:Y:S01]  /*6b160*/  LOP3.LUT R16, R16, 0xfffffffe, RZ, 0xc0, !PT ;  /* 0xfffffffe10107812 */ /* 0x000fe200078ec0ff */
[----:B------:R-:W-:Y:S01]  /*6b170*/  ULDC UR39, c[0x0][0x228] ;  /* 0x00008a0000277ab9 */ /* 0x000fe20000000800 */
        /* <DEDUP_REMOVED lines=10> */
[----:B------:R-:W-:-:S04]  /*6b220*/  @P1 LOP3.LUT R248, R248, 0x40000000, RZ, 0xfc, !PT ;  /* 0x40000000f8f81812 */ /* 0x000fc800078efcff */
[----:B------:R-:W-:-:S04]  /*6b230*/  LOP3.LUT R248, R248, 0xdfffffff, RZ, 0xc0, !PT ;  /* 0xdffffffff8f87812 */ /* 0x000fc800078ec0ff */
        /* <DEDUP_REMOVED lines=114> */
[----:B------:R0:W-:Y:S01]  /*6b960*/  STL [R1+0x1600], R16 ;  /* 0x0016001001007387 */ /* 0x0001e20000100800 */
        /* <DEDUP_REMOVED lines=14> */
[----:B------:R-:W-:Y:S01]  /*6ba50*/  ULDC.64 UR8, c[0x0][0x228] ;  /* 0x00008a0000087ab9 */ /* 0x000fe20000000a00 */
[----:B------:R-:W-:Y:S01]  /*6ba60*/  ISETP.LT.AND P2, PT, R11, UR60, !P0 ;  /* 0x0000003c0b007c0c */ /* 0x000fe2000c741270 */
[----:B------:R-:W-:Y:S01]  /*6ba70*/  ULDC UR60, c[0x0][0x228] ;  /* 0x00008a00003c7ab9 */ /* 0x000fe20000000800 */
[----:B------:R-:W-:Y:S01]  /*6ba80*/  ISETP.LT.AND P1, PT, R12, UR50, !P0 ;  /* 0x000000320c007c0c */ /* 0x000fe2000c721270 */
[----:B0-----:R-:W-:Y:S01]  /*6ba90*/  VIADD R16, R8, 0x12c ;  /* 0x0000012c08107836 */ /* 0x001fe20000000000 */
[----:B------:R-:W-:Y:S01]  /*6baa0*/  ISETP.LT.AND P3, PT, R10, UR10, !P0 ;  /* 0x0000000a0a007c0c */ /* 0x000fe2000c761270 */
[----:B------:R-:W-:Y:S01]  /*6bab0*/  ULDC UR50, c[0x0][0x228] ;  /* 0x00008a0000327ab9 */ /* 0x000fe20000000800 */
[----:B------:R-:W-:Y:S01]  /*6bac0*/  ISETP.LT.AND P0, PT, R9, UR49, !P0 ;  /* 0x0000003109007c0c */ /* 0x000fe2000c701270 */
[----:B------:R-:W-:-:S06]  /*6bad0*/  ULDC UR49, c[0x0][0x228] ;  /* 0x00008a0000317ab9 */ /* 0x000fcc0000000800 */
        /* <DEDUP_REMOVED lines=278> */
[----:B------:R-:W-:Y:S02]  /*6cc40*/  ISETP.LT.AND P1, PT, R12, UR18, !P0 ;  /* 0x000000120c007c0c */ /* 0x000fe4000c721270 */
        /* <DEDUP_REMOVED lines=70> */
[----:B------:R-:W-:-:S06]  /*6d0b0*/  ULDC.64 UR26, c[0x0][0x228] ;  /* 0x00008a00001a7ab9 */ /* 0x000fcc0000000a00 */
        /* <DEDUP_REMOVED lines=31> */
[----:B------:R-:W-:-:S07]  /*6d2b0*/  ISETP.LT.AND P1, PT, R12, UR16, !P0 ;  /* 0x000000100c007c0c */ /* 0x000fce000c721270 */
        /* <DEDUP_REMOVED lines=17> */
[----:B------:R-:W-:Y:S02]  /*6d3d0*/  ISETP.LT.AND P1, PT, R9, UR59, !P0 ;  /* 0x0000003b09007c0c */ /* 0x000fe4000c721270 */
[----:B------:R-:W-:Y:S01]  /*6d3e0*/  LOP3.LUT R245, R245, 0xfffffffb, RZ, 0xc0, !PT ;  /* 0xfffffffbf5f57812 */ /* 0x000fe200078ec0ff */
[----:B------:R-:W-:-:S03]  /*6d3f0*/  VIADD R15, R8, 0x12b ;  /* 0x0000012b080f7836 */ /* 0x000fc60000000000 */
[----:B------:R-:W-:Y:S02]  /*6d400*/  @P2 LOP3.LUT R245, R245, 0x4, RZ, 0xfc, !PT ;  /* 0x00000004f5f52812 */ /* 0x000fe400078efcff */
[----:B------:R-:W-:Y:S02]  /*6d410*/  ISETP.GE.AND P0, PT, R15, UR21, PT ;  /* 0x000000150f007c0c */ /* 0x000fe4000bf06270 */
[----:B------:R-:W-:Y:S02]  /*6d420*/  LOP3.LUT R245, R245, 0xfffffffd, RZ, 0xc0, !PT ;  /* 0xfffffffdf5f57812 */ /* 0x000fe400078ec0ff */
[----:B------:R-:W-:Y:S02]  /*6d430*/  ISETP.LT.AND P3, PT, R11, UR58, !P0 ;  /* 0x0000003a0b007c0c */ /* 0x000fe4000c761270 */
[----:B------:R-:W-:Y:S02]  /*6d440*/  @P1 LOP3.LUT R245, R245, 0x2, RZ, 0xfc, !PT ;  /* 0x00000002f5f51812 */ /* 0x000fe400078efcff */
[----:B------:R-:W-:-:S02]  /*6d450*/  ISETP.LT.AND P1, PT, R10, UR40, !P0 ;  /* 0x000000280a007c0c */ /* 0x000fc4000c721270 */
[----:B------:R-:W-:Y:S02]  /*6d460*/  ISETP.LT.AND P2, PT, R12, UR57, !P0 ;  /* 0x000000390c007c0c */ /* 0x000fe4000c741270 */
[----:B------:R-:W-:-:S05]  /*6d470*/  LOP3.LUT R245, R245, 0xfffffffe, RZ, 0xc0, !PT ;  /* 0xfffffffef5f57812 */ /* 0x000fca00078ec0ff */
[----:B------:R-:W-:-:S04]  /*6d480*/  @P3 LOP3.LUT R244, R244, 0x80000000, RZ, 0xfc, !PT ;  /* 0x80000000f4f43812 */ /* 0x000fc800078efcff */
[----:B------:R-:W-:Y:S02]  /*6d490*/  @P1 LOP3.LUT R245, R245, 0x1, RZ, 0xfc, !PT ;  /* 0x00000001f5f51812 */ /* 0x000fe400078efcff */
[----:B------:R-:W-:Y:S02]  /*6d4a0*/  ISETP.LT.AND P1, PT, R9, UR56, !P0 ;  /* 0x0000003809007c0c */ /* 0x000fe4000c721270 */
[----:B------:R-:W-:Y:S01]  /*6d4b0*/  LOP3.LUT R244, R244, 0xbfffffff, RZ, 0xc0, !PT ;  /* 0xbffffffff4f47812 */ /* 0x000fe200078ec0ff */
[----:B------:R-:W-:-:S03]  /*6d4c0*/  VIADD R16, R8, 0x12a ;  /* 0x0000012a08107836 */ /* 0x000fc60000000000 */
[----:B------:R-:W-:Y:S02]  /*6d4d0*/  @P2 LOP3.LUT R244, R244, 0x40000000, RZ, 0xfc, !PT ;  /* 0x40000000f4f42812 */ /* 0x000fe400078efcff */
[----:B------:R-:W-:Y:S02]  /*6d4e0*/  ISETP.GE.AND P0, PT, R16, UR45, PT ;  /* 0x0000002d10007c0c */ /* 0x000fe4000bf06270 */
[----:B------:R-:W-:-:S04]  /*6d4f0*/  LOP3.LUT R244, R244, 0xdfffffff, RZ, 0xc0, !PT ;  /* 0xdffffffff4f47812 */ /* 0x000fc800078ec0ff */
[----:B------:R-:W-:Y:S02]  /*6d500*/  @P1 LOP3.LUT R244, R244, 0x20000000, RZ, 0xfc, !PT ;  /* 0x20000000f4f41812 */ /* 0x000fe400078efcff */
        /* <DEDUP_REMOVED lines=61> */
[----:B------:R-:W-:Y:S01]  /*6d8e0*/  LOP3.LUT R244, R244, 0xfffffdff, RZ, 0xc0, !PT ;  /* 0xfffffdfff4f47812 */ /* 0x000fe200078ec0ff */
[----:B------:R-:W-:-:S03]  /*6d8f0*/  VIADD R15, R8, 0x125 ;  /* 0x00000125080f7836 */ /* 0x000fc60000000000 */
[----:B------:R-:W-:Y:S02]  /*6d900*/  @P3 LOP3.LUT R244, R244, 0x200, RZ, 0xfc, !PT ;  /* 0x00000200f4f43812 */ /* 0x000fe400078efcff */
[----:B------:R-:W-:Y:S02]  /*6d910*/  ISETP.LT.AND P1, PT, R9, UR9, !P0 ;  /* 0x0000000909007c0c */ /* 0x000fe4000c721270 */
[----:B------:R-:W-:Y:S02]  /*6d920*/  LOP3.LUT R244, R244, 0xfffffeff, RZ, 0xc0, !PT ;  /* 0xfffffefff4f47812 */ /* 0x000fe400078ec0ff */
[----:B------:R-:W-:Y:S02]  /*6d930*/  ISETP.GE.AND P0, PT, R15, UR31, PT ;  /* 0x0000001f0f007c0c */ /* 0x000fe4000bf06270 */
[----:B------:R-:W-:Y:S02]  /*6d940*/  @P2 LOP3.LUT R244, R244, 0x100, RZ, 0xfc, !PT ;  /* 0x00000100f4f42812 */ /* 0x000fe400078efcff */
[----:B------:R-:W-:-:S02]  /*6d950*/  ISETP.LT.AND P3, PT, R10, UR24, !P0 ;  /* 0x000000180a007c0c */ /* 0x000fc4000c761270 */
[----:B------:R-:W-:-:S04]  /*6d960*/  LOP3.LUT R244, R244, 0xffffff7f, RZ, 0xc0, !PT ;  /* 0xffffff7ff4f47812 */ /* 0x000fc800078ec0ff */
[----:B------:R-:W-:Y:S02]  /*6d970*/  @P1 LOP3.LUT R244, R244, 0x80, RZ, 0xfc, !PT ;  /* 0x00000080f4f41812 */ /* 0x000fe400078efcff */
[----:B------:R-:W-:Y:S02]  /*6d980*/  ISETP.LT.AND P2, PT, R11, UR8, !P0 ;  /* 0x000000080b007c0c */ /* 0x000fe4000c741270 */
[----:B------:R-:W-:-:S04]  /*6d990*/  LOP3.LUT R244, R244, 0xffffffbf, RZ, 0xc0, !PT ;  /* 0xffffffbff4f47812 */ /* 0x000fc800078ec0ff */
[----:B------:R-:W-:Y:S02]  /*6d9a0*/  @P3 LOP3.LUT R244, R244, 0x40, RZ, 0xfc, !PT ;  /* 0x00000040f4f43812 */ /* 0x000fe400078efcff */
[----:B------:R-:W-:Y:S02]  /*6d9b0*/  ISETP.LT.AND P1, PT, R12, UR7, !P0 ;  /* 0x000000070c007c0c */ /* 0x000fe4000c721270 */
[----:B------:R-:W-:-:S04]  /*6d9c0*/  LOP3.LUT R244, R244, 0xffffffdf, RZ, 0xc0, !PT ;  /* 0xffffffdff4f47812 */ /* 0x000fc800078ec0ff */
[----:B------:R-:W-:Y:S02]  /*6d9d0*/  @P2 LOP3.LUT R244, R244, 0x20, RZ, 0xfc, !PT ;  /* 0x00000020f4f42812 */ /* 0x000fe400078efcff */
[----:B------:R-:W-:Y:S02]  /*6d9e0*/  ISETP.LT.AND P0, PT, R9, UR6, !P0 ;  /* 0x0000000609007c0c */ /* 0x000fe4000c701270 */
[----:B------:R-:W-:-:S04]  /*6d9f0*/  LOP3.LUT R244, R244, 0xffffffef, RZ, 0xc0, !PT ;  /* 0xffffffeff4f47812 */ /* 0x000fc800078ec0ff */
[----:B------:R-:W-:Y:S01]  /*6da00*/  @P1 LOP3.LUT R244, R244, 0x10, RZ, 0xfc, !PT ;  /* 0x00000010f4f41812 */ /* 0x000fe200078efcff */
[----:B------:R-:W-:-:S03]  /*6da10*/  VIADD R16, R8, 0x1ac ;  /* 0x000001ac08107836 */ /* 0x000fc60000000000 */
[----:B------:R-:W-:-:S04]  /*6da20*/  LOP3.LUT R244, R244, 0xfffffff7, RZ, 0xc0, !PT ;  /* 0xfffffff7f4f47812 */ /* 0x000fc800078ec0ff */
[----:B------:R-:W-:Y:S02]  /*6da30*/  @P0 LOP3.LUT R244, R244, 0x8, RZ, 0xfc, !PT ;  /* 0x00000008f4f40812 */ /* 0x000fe400078efcff */
[----:B------:R-:W-:-:S04]  /*6da40*/  ISETP.GE.AND P0, PT, R16, UR23, PT ;  /* 0x0000001710007c0c */ /* 0x000fc8000bf06270 */
[----:B------:R-:W-:Y:S02]  /*6da50*/  ISETP.LT.AND P3, PT, R12, UR34, !P0 ;  /* 0x000000220c007c0c */ /* 0x000fe4000c761270 */
[----:B------:R-:W-:Y:S02]  /*6da60*/  ISETP.LT.AND P5, PT, R9, UR32, !P0 ;  /* 0x0000002009007c0c */ /* 0x000fe4000c7a1270 */
[----:B------:R-:W-:Y:S01]  /*6da70*/  LOP3.LUT R244, R244, 0xfffff7ff, RZ, 0xc0, !PT ;  /* 0xfffff7fff4f47812 */ /* 0x000fe200078ec0ff */
[----:B------:R-:W-:-:S05]  /*6da80*/  VIADD R15, R8, 0x124 ;  /* 0x00000124080f7836 */ /* 0x000fca0000000000 */
[----:B------:R-:W-:-:S03]  /*6da90*/  ISETP.GE.AND P2, PT, R15, UR29, PT ;  /* 0x0000001d0f007c0c */ /* 0x000fc6000bf46270 */
[----:B------:R-:W-:-:S04]  /*6daa0*/  @P3 LOP3.LUT R244, R244, 0x800, RZ, 0xfc, !PT ;  /* 0x00000800f4f43812 */ /* 0x000fc800078efcff */
[----:B------:R-:W-:Y:S02]  /*6dab0*/  LOP3.LUT R244, R244, 0xfffffbff, RZ, 0xc0, !PT ;  /* 0xfffffbfff4f47812 */ /* 0x000fe400078ec0ff */
[----:B------:R-:W-:Y:S02]  /*6dac0*/  ISETP.LT.AND P4, PT, R10, UR46, !P2 ;  /* 0x0000002e0a007c0c */ /* 0x000fe4000d781270 */
[----:B------:R-:W-:Y:S02]  /*6dad0*/  @P5 LOP3.LUT R244, R244, 0x400, RZ, 0xfc, !PT ;  /* 0x00000400f4f45812 */ /* 0x000fe400078efcff */
[----:B------:R-:W-:Y:S02]  /*6dae0*/  ISETP.LT.AND P3, PT, R11, UR5, !P2 ;  /* 0x000000050b007c0c */ /* 0x000fe4000d761270 */
[----:B------:R-:W-:-:S04]  /*6daf0*/  LOP3.LUT R244, R244, 0xfffffffd, RZ, 0xc0, !PT ;  /* 0xfffffffdf4f47812 */ /* 0x000fc800078ec0ff */
[----:B------:R-:W-:-:S04]  /*6db00*/  LOP3.LUT R244, R244, 0xfffffffb, RZ, 0xc0, !PT ;  /* 0xfffffffbf4f47812 */ /* 0x000fc800078ec0ff */
[----:B------:R-:W-:Y:S02]  /*6db10*/  @P4 LOP3.LUT R244, R244, 0x4, RZ, 0xfc, !PT ;  /* 0x00000004f4f44812 */ /* 0x000fe400078efcff */
[C---:B------:R-:W-:Y:S02]  /*6db20*/  ISETP.GE.AND P1, PT, R9.reuse, UR22, PT ;  /* 0x0000001609007c0c */ /* 0x040fe4000bf26270 */
[----:B------:R-:W-:Y:S01]  /*6db30*/  @P3 LOP3.LUT R244, R244, 0x2, RZ, 0xfc, !PT ;  /* 0x00000002f4f43812 */ /* 0x000fe200078efcff */
[----:B------:R-:W-:Y:S01]  /*6db40*/  ULDC UR6, c[0x0][0x228] ;  /* 0x00008a0000067ab9 */ /* 0x000fe20000000800 */
[----:B------:R-:W-:Y:S01]  /*6db50*/  ULDC UR7, c[0x0][0x228] ;  /* 0x00008a0000077ab9 */ /* 0x000fe20000000800 */
[----:B------:R-:W-:Y:S01]  /*6db60*/  ISETP.LT.AND P3, PT, R12, UR6, !P2 ;  /* 0x000000060c007c0c */ /* 0x000fe2000d761270 */
[----:B------:R-:W-:Y:S01]  /*6db70*/  VIADD R15, R8, 0x123 ;  /* 0x00000123080f7836 */ /* 0x000fe20000000000 */
[----:B------:R-:W-:Y:S01]  /*6db80*/  ISETP.LT.AND P2, PT, R9, UR7, !P2 ;  /* 0x0000000709007c0c */ /* 0x000fe2000d741270 */
[----:B------:R-:W-:Y:S01]  /*6db90*/  ULDC.64 UR6, c[0x0][0x228] ;  /* 0x00008a0000067ab9 */ /* 0x000fe20000000a00 */
[----:B------:R-:W-:Y:S01]  /*6dba0*/  LOP3.LUT R243, R243, 0x7fffffff, RZ, 0xc0, !PT ;  /* 0x7ffffffff3f37812 */ /* 0x000fe200078ec0ff */
[----:B------:R-:W-:Y:S01]  /*6dbb0*/  ULDC UR8, c[0x0][0x228] ;  /* 0x00008a0000087ab9 */ /* 0x000fe20000000800 */
[----:B------:R-:W-:Y:S01]  /*6dbc0*/  LOP3.LUT R244, R244, 0xfffffffe, RZ, 0xc0, !PT ;  /* 0xfffffffef4f47812 */ /* 0x000fe200078ec0ff */
[----:B------:R-:W-:Y:S01]  /*6dbd0*/  ULDC UR9, c[0x0][0x228] ;  /* 0x00008a0000097ab9 */ /* 0x000fe20000000800 */
[----:B------:R-:W-:Y:S01]  /*6dbe0*/  ULDC UR40, c[0x0][0x228] ;  /* 0x00008a0000287ab9 */ /* 0x000fe20000000800 */
[----:B------:R-:W-:Y:S01]  /*6dbf0*/  ULDC UR10, c[0x0][0x228] ;  /* 0x00008a00000a7ab9 */ /* 0x000fe20000000800 */
[----:B------:R-:W-:Y:S01]  /*6dc00*/  ULDC UR61, c[0x0][0x228] ;  /* 0x00008a00003d7ab9 */ /* 0x000fe20000000800 */
[----:B------:R-:W-:Y:S01]  /*6dc10*/  ULDC UR11, c[0x0][0x228] ;  /* 0x00008a00000b7ab9 */ /* 0x000fe20000000800 */
[----:B------:R-:W-:Y:S01]  /*6dc20*/  ULDC UR12, c[0x0][0x228] ;  /* 0x00008a00000c7ab9 */ /* 0x000fe20000000800 */
[----:B------:R-:W-:Y:S01]  /*6dc30*/  @P3 LOP3.LUT R244, R244, 0x1, RZ, 0xfc, !PT ;  /* 0x00000001f4f43812 */ /* 0x000fe200078efcff */
[----:B------:R-:W-:Y:S01]  /*6dc40*/  ULDC UR60, c[0x0][0x228] ;  /* 0x00008a00003c7ab9 */ /* 0x000fe20000000800 */
[----:B------:R-:W-:Y:S01]  /*6dc50*/  @P2 LOP3.LUT R243, R243, 0x80000000, RZ, 0xfc, !PT ;  /* 0x80000000f3f32812 */ /* 0x000fe200078efcff */
[----:B------:R-:W-:Y:S01]  /*6dc60*/  ULDC UR13, c[0x0][0x228] ;  /* 0x00008a00000d7ab9 */ /* 0x000fe20000000800 */
        /* <DEDUP_REMOVED lines=9> */
[----:B------:R-:W-:Y:S01]  /*6dd00*/  ULDC.64 UR8, c[0x0][0x228] ;  /* 0x00008a0000087ab9 */ /* 0x000fe20000000a00 */
[----:B------:R-:W-:Y:S01]  /*6dd10*/  ISETP.LT.AND P2, PT, R9, UR40, !P2 ;  /* 0x0000002809007c0c */ /* 0x000fe2000d741270 */
        /* <DEDUP_REMOVED lines=8> */
[----:B------:R-:W-:Y:S01]  /*6dda0*/  ULDC UR29, c[0x0][0x228] ;  /* 0x00008a00001d7ab9 */ /* 0x000fe20000000800 */
[----:B------:R-:W-:Y:S01]  /*6ddb0*/  ULDC UR36, c[0x0][0x228] ;  /* 0x00008a0000247ab9 */ /* 0x000fe20000000800 */
[----:B------:R-:W-:Y:S01]  /*6ddc0*/  LOP3.LUT R243, R243, 0xdfffffff, RZ, 0xc0, !PT ;  /* 0xdffffffff3f37812 */ /* 0x000fe200078ec0ff */
[----:B------:R-:W-:Y:S01]  /*6ddd0*/  ULDC UR22, c[0x0][0x228] ;  /* 0x00008a0000167ab9 */ /* 0x000fe20000000800 */
[----:B------:R-:W-:Y:S01]  /*6dde0*/  ULDC UR50, c[0x0][0x228] ;  /* 0x00008a0000327ab9 */ /* 0x000fe20000000800 */
[----:B------:R-:W-:Y:S01]  /*6ddf0*/  ULDC UR51, c[0x0][0x228] ;  /* 0x00008a0000337ab9 */ /* 0x000fe20000000800 */
[----:B------:R-:W-:Y:S01]  /*6de00*/  @P4 LOP3.LUT R243, R243, 0x20000000, RZ, 0xfc, !PT ;  /* 0x20000000f3f34812 */ /* 0x000fe200078efcff */
[----:B------:R-:W-:Y:S01]  /*6de10*/  ULDC UR21, c[0x0][0x228] ;  /* 0x00008a0000157ab9 */ /* 0x000fe20000000800 */
[----:B------:R-:W-:Y:S01]  /*6de20*/  LOP3.LUT R242, R242, 0x7fffffff, RZ, 0xc0, !PT ;  /* 0x7ffffffff2f27812 */ /* 0x000fe200078ec0ff */
[----:B------:R-:W-:Y:S01]  /*6de30*/  ULDC UR49, c[0x0][0x228] ;  /* 0x00008a0000317ab9 */ /* 0x000fe20000000800 */
[----:B------:R-:W-:Y:S01]  /*6de40*/  LOP3.LUT R243, R243, 0xefffffff, RZ, 0xc0, !PT ;  /* 0xeffffffff3f37812 */ /* 0x000fe200078ec0ff */
        /* <DEDUP_REMOVED lines=24> */
[----:B------:R-:W-:Y:S01]  /*6dfd0*/  ULDC.64 UR10, c[0x0][0x228] ;  /* 0x00008a00000a7ab9 */ /* 0x000fe20000000a00 */
        /* <DEDUP_REMOVED lines=11> */
[----:B------:R-:W-:Y:S01]  /*6e090*/  LOP3.LUT R241, R241, 0x7fffffff, RZ, 0xc0, !PT ;  /* 0x7ffffffff1f17812 */ /* 0x000fe200078ec0ff */
[----:B------:R-:W-:Y:S01]  /*6e0a0*/  ULDC UR42, c[0x0][0x228] ;  /* 0x00008a00002a7ab9 */ /* 0x000fe20000000800 */
[----:B------:R-:W-:Y:S01]  /*6e0b0*/  @P4 LOP3.LUT R243, R243, 0x2000000, RZ, 0xfc, !PT ;  /* 0x02000000f3f34812 */ /* 0x000fe200078efcff */
[----:B------:R-:W-:Y:S01]  /*6e0c0*/  ULDC UR40, c[0x0][0x228] ;  /* 0x00008a0000287ab9 */ /* 0x000fe20000000800 */
[----:B------:R-:W-:Y:S01]  /*6e0d0*/  ULDC UR61, c[0x0][0x228] ;  /* 0x00008a00003d7ab9 */ /* 0x000fe20000000800 */
[----:B------:R-:W-:Y:S01]  /*6e0e0*/  LOP3.LUT R240, R240, 0x7fffffff, RZ, 0xc0, !PT ;  /* 0x7ffffffff0f07812 */ /* 0x000fe200078ec0ff */
[----:B------:R-:W-:Y:S01]  /*6e0f0*/  ULDC UR25, c[0x0][0x228] ;  /* 0x00008a0000197ab9 */ /* 0x000fe20000000800 */
[----:B------:R-:W-:Y:S01]  /*6e100*/  LOP3.LUT R243, R243, 0xfeffffff, RZ, 0xc0, !PT ;  /* 0xfefffffff3f37812 */ /* 0x000fe200078ec0ff */
[----:B------:R-:W-:Y:S01]  /*6e110*/  ULDC UR27, c[0x0][0x228] ;  /* 0x00008a00001b7ab9 */ /* 0x000fe20000000800 */
[----:B------:R-:W-:Y:S01]  /*6e120*/  LOP3.LUT R239, R239, 0x7fffffff, RZ, 0xc0, !PT ;  /* 0x7fffffffefef7812 */ /* 0x000fe200078ec0ff */
[----:B------:R-:W-:Y:S01]  /*6e130*/  VIADD R16, R8, 0x8b ;  /* 0x0000008b08107836 */ /* 0x000fe20000000000 */
[----:B------:R-:W-:-:S02]  /*6e140*/  @P3 LOP3.LUT R243, R243, 0x1000000, RZ, 0xfc, !PT ;  /* 0x01000000f3f33812 */ /* 0x000fc400078efcff */
[----:B------:R-:W-:Y:S02]  /*6e150*/  LOP3.LUT R238, R238, 0x7fffffff, RZ, 0xc0, !PT ;  /* 0x7fffffffeeee7812 */ /* 0x000fe400078ec0ff */
[----:B------:R-:W-:Y:S02]  /*6e160*/  LOP3.LUT R243, R243, 0xff7fffff, RZ, 0xc0, !PT ;  /* 0xff7ffffff3f37812 */ /* 0x000fe400078ec0ff */
[----:B------:R-:W-:Y:S02]  /*6e170*/  LOP3.LUT R237, R237, 0x7fffffff, RZ, 0xc0, !PT ;  /* 0x7fffffffeded7812 */ /* 0x000fe400078ec0ff */
[----:B------:R-:W-:Y:S02]  /*6e180*/  @P2 LOP3.LUT R243, R243, 0x800000, RZ, 0xfc, !PT ;  /* 0x00800000f3f32812 */ /* 0x000fe400078efcff */
[----:B------:R-:W-:Y:S01]  /*6e190*/  ISETP.GE.AND P2, PT, R15, UR47, PT ;  /* 0x0000002f0f007c0c */ /* 0x000fe2000bf46270 */
[----:B------:R-:W-:Y:S01]  /*6e1a0*/  VIADD R15, R8, 0x120 ;  /* 0x00000120080f7836 */ /* 0x000fe20000000000 */
[----:B------:R-:W-:Y:S01]  /*6e1b0*/  LOP3.LUT R243, R243, 0xffbfffff, RZ, 0xc0, !PT ;  /* 0xffbffffff3f37812 */ /* 0x000fe200078ec0ff */
[----:B------:R-:W-:Y:S01]  /*6e1c0*/  ULDC UR47, c[0x0][0x228] ;  /* 0x00008a00002f7ab9 */ /* 0x000fe20000000800 */
[----:B------:R-:W-:-:S02]  /*6e1d0*/  ISETP.LT.AND P5, PT, R10, UR10, !P2 ;  /* 0x0000000a0a007c0c */ /* 0x000fc4000d7a1270 */
[----:B------:R-:W-:Y:S02]  /*6e1e0*/  ISETP.LT.AND P4, PT, R11, UR12, !P2 ;  /* 0x0000000c0b007c0c */ /* 0x000fe4000d781270 */
[----:B------:R-:W-:Y:S01]  /*6e1f0*/  ISETP.LT.AND P3, PT, R12, UR60, !P2 ;  /* 0x0000003c0c007c0c */ /* 0x000fe2000d761270 */
[----:B------:R-:W-:Y:S01]  /*6e200*/  ULDC UR60, c[0x0][0x228] ;  /* 0x00008a00003c7ab9 */ /* 0x000fe20000000800 */
[----:B------:R-:W-:Y:S01]  /*6e210*/  ISETP.LT.AND P2, PT, R9, UR13, !P2 ;  /* 0x0000000d09007c0c */ /* 0x000fe2000d741270 */
[----:B------:R-:W-:Y:S01]  /*6e220*/  ULDC.64 UR12, c[0x0][0x228] ;  /* 0x00008a00000c7ab9 */ /* 0x000fe20000000a00 */
[----:B------:R-:W-:Y:S02]  /*6e230*/  LOP3.LUT R236, R236, 0x7fffffff, RZ, 0xc0, !PT ;  /* 0x7fffffffecec7812 */ /* 0x000fe400078ec0ff */
[----:B------:R-:W-:Y:S02]  /*6e240*/  LOP3.LUT R235, R235, 0x7fffffff, RZ, 0xc0, !PT ;  /* 0x7fffffffebeb7812 */ /* 0x000fe400078ec0ff */
[----:B------:R-:W-:-:S02]  /*6e250*/  LOP3.LUT R234, R234, 0x7fffffff, RZ, 0xc0, !PT ;  /* 0x7fffffffeaea7812 */ /* 0x000fc400078ec0ff */
[----:B------:R-:W-:Y:S02]  /*6e260*/  @P5 LOP3.LUT R243, R243, 0x400000, RZ, 0xfc, !PT ;  /* 0x00400000f3f35812 */ /* 0x000fe400078efcff */
[----:B------:R-:W-:Y:S02]  /*6e270*/  LOP3.LUT R233, R233, 0x7fffffff, RZ, 0xc0, !PT ;  /* 0x7fffffffe9e97812 */ /* 0x000fe400078ec0ff */
[----:B------:R-:W-:Y:S02]  /*6e280*/  LOP3.LUT R243, R243, 0xffdfffff, RZ, 0xc0, !PT ;  /* 0xffdffffff3f37812 */ /* 0x000fe400078ec0ff */
[----:B------:R-:W-:Y:S02]  /*6e290*/  LOP3.LUT R232, R232, 0x7fffffff, RZ, 0xc0, !PT ;  /* 0x7fffffffe8e87812 */ /* 0x000fe400078ec0ff */
[----:B------:R-:W-:Y:S02]  /*6e2a0*/  @P4 LOP3.LUT R243, R243, 0x200000, RZ, 0xfc, !PT ;  /* 0x00200000f3f34812 */ /* 0x000fe400078efcff */
[----:B------:R-:W-:-:S02]  /*6e2b0*/  LOP3.LUT R231, R231, 0x7fffffff, RZ, 0xc0, !PT ;  /* 0x7fffffffe7e77812 */ /* 0x000fc400078ec0ff */
[----:B------:R-:W-:Y:S02]  /*6e2c0*/  LOP3.LUT R243, R243, 0xffefffff, RZ, 0xc0, !PT ;  /* 0xffeffffff3f37812 */ /* 0x000fe400078ec0ff */
[----:B------:R-:W-:Y:S02]  /*6e2d0*/  LOP3.LUT R230, R230, 0x7fffffff, RZ, 0xc0, !PT ;  /* 0x7fffffffe6e67812 */ /* 0x000fe400078ec0ff */
[----:B------:R-:W-:Y:S02]  /*6e2e0*/  @P3 LOP3.LUT R243, R243, 0x100000, RZ, 0xfc, !PT ;  /* 0x00100000f3f33812 */ /* 0x000fe400078efcff */
[----:B------:R-:W-:Y:S02]  /*6e2f0*/  LOP3.LUT R229, R229, 0x7fffffff, RZ, 0xc0, !PT ;  /* 0x7fffffffe5e57812 */ /* 0x000fe400078ec0ff */
[----:B------:R-:W-:Y:S02]  /*6e300*/  LOP3.LUT R243, R243, 0xfff7ffff, RZ, 0xc0, !PT ;  /* 0xfff7fffff3f37812 */ /* 0x000fe400078ec0ff */
[----:B------:R-:W-:-:S02]  /*6e310*/  LOP3.LUT R228, R228, 0x7fffffff, RZ, 0xc0, !PT ;  /* 0x7fffffffe4e47812 */ /* 0x000fc400078ec0ff */
[----:B------:R-:W-:Y:S02]  /*6e320*/  @P2 LOP3.LUT R243, R243, 0x80000, RZ, 0xfc, !PT ;  /* 0x00080000f3f32812 */ /* 0x000fe400078efcff */
[----:B------:R-:W-:Y:S01]  /*6e330*/  ISETP.GE.AND P2, PT, R15, UR7, PT ;  /* 0x000000070f007c0c */ /* 0x000fe2000bf46270 */
[----:B------:R-:W-:Y:S01]  /*6e340*/  VIADD R15, R8, 0x11f ;  /* 0x0000011f080f7836 */ /* 0x000fe20000000000 */
[----:B------:R-:W-:Y:S01]  /*6e350*/  LOP3.LUT R243, R243, 0xfffbffff, RZ, 0xc0, !PT ;  /* 0xfffbfffff3f37812 */ /* 0x000fe200078ec0ff */
[----:B------:R-:W-:Y:S01]  /*6e360*/  ULDC.64 UR6, c[0x0][0x228] ;  /* 0x00008a0000067ab9 */ /* 0x000fe20000000a00 */
[----:B------:R-:W-:Y:S02]  /*6e370*/  ISETP.LT.AND P5, PT, R10, UR12, !P2 ;  /* 0x0000000c0a007c0c */ /* 0x000fe4000d7a1270 */
[----:B------:R-:W-:Y:S01]  /*6e380*/  ISETP.LT.AND P4, PT, R11, UR37, !P2 ;  /* 0x000000250b007c0c */ /* 0x000fe2000d781270 */
[----:B------:R-:W-:Y:S01]  /*6e390*/  ULDC UR37, c[0x0][0x228] ;  /* 0x00008a0000257ab9 */ /* 0x000fe20000000800 */
[----:B------:R-:W-:Y:S01]  /*6e3a0*/  ISETP.LT.AND P3, PT, R12, UR38, !P2 ;  /* 0x000000260c007c0c */ /* 0x000fe2000d761270 */
[----:B------:R-:W-:Y:S01]  /*6e3b0*/  ULDC UR38, c[0x0][0x228] ;  /* 0x00008a0000267ab9 */ /* 0x000fe20000000800 */
[----:B------:R-:W-:Y:S01]  /*6e3c0*/  ISETP.LT.AND P2, PT, R9, UR39, !P2 ;  /* 0x0000002709007c0c */ /* 0x000fe2000d741270 */
[----:B------:R-:W-:Y:S01]  /*6e3d0*/  ULDC UR39, c[0x0][0x228] ;  /* 0x00008a0000277ab9 */ /* 0x000fe20000000800 */
[----:B------:R-:W-:-:S02]  /*6e3e0*/  LOP3.LUT R227, R227, 0x7fffffff, RZ, 0xc0, !PT ;  /* 0x7fffffffe3e37812 */ /* 0x000fc400078ec0ff */
[----:B------:R-:W-:Y:S02]  /*6e3f0*/  LOP3.LUT R226, R226, 0x7fffffff, RZ, 0xc0, !PT ;  /* 0x7fffffffe2e27812 */ /* 0x000fe400078ec0ff */
[----:B------:R-:W-:Y:S02]  /*6e400*/  LOP3.LUT R225, R225, 0x7fffffff, RZ, 0xc0, !PT ;  /* 0x7fffffffe1e17812 */ /* 0x000fe400078ec0ff */
[----:B------:R-:W-:Y:S02]  /*6e410*/  @P5 LOP3.LUT R243, R243, 0x40000, RZ, 0xfc, !PT ;  /* 0x00040000f3f35812 */ /* 0x000fe400078efcff */
[----:B------:R-:W-:Y:S02]  /*6e420*/  LOP3.LUT R224, R224, 0x7fffffff, RZ, 0xc0, !PT ;  /* 0x7fffffffe0e07812 */ /* 0x000fe400078ec0ff */
[----:B------:R-:W-:Y:S02]  /*6e430*/  LOP3.LUT R243, R243, 0xfffdffff, RZ, 0xc0, !PT ;  /* 0xfffdfffff3f37812 */ /* 0x000fe400078ec0ff */
[----:B------:R-:W-:-:S02]  /*6e440*/  LOP3.LUT R223, R223, 0x7fffffff, RZ, 0xc0, !PT ;  /* 0x7fffffffdfdf7812 */ /* 0x000fc400078ec0ff */
[----:B------:R-:W-:-:S04]  /*6e450*/  @P4 LOP3.LUT R243, R243, 0x20000, RZ, 0xfc, !PT ;  /* 0x00020000f3f34812 */ /* 0x000fc800078efcff */
        /* <DEDUP_REMOVED lines=70> */
[----:B------:R-:W-:Y:S02]  /*6e8c0*/  LOP3.LUT R243, R243, 0xfffffffd, RZ, 0xc0, !PT ;  /* 0xfffffffdf3f37812 */ /* 0x000fe400078ec0ff */
[----:B------:R-:W-:Y:S02]  /*6e8d0*/  @P2 LOP3.LUT R242, R242, 0x80000000, RZ, 0xfc, !PT ;  /* 0x80000000f2f22812 */ /* 0x000fe400078efcff */
[----:B------:R-:W-:Y:S01]  /*6e8e0*/  ISETP.GE.AND P2, PT, R15, UR9, PT ;  /* 0x000000090f007c0c */ /* 0x000fe2000bf46270 */
[----:B------:R-:W-:Y:S01]  /*6e8f0*/  VIADD R15, R8, 0x11a ;  /* 0x0000011a080f7836 */ /* 0x000fe20000000000 */
[----:B------:R-:W-:Y:S01]  /*6e900*/  @P4 LOP3.LUT R243, R243, 0x2, RZ, 0xfc, !PT ;  /* 0x00000002f3f34812 */ /* 0x000fe200078efcff */
[----:B------:R-:W-:Y:S01]  /*6e910*/  ULDC.64 UR8, c[0x0][0x228] ;  /* 0x00008a0000087ab9 */ /* 0x000fe20000000a00 */
[----:B------:R-:W-:Y:S02]  /*6e920*/  ISETP.LT.AND P5, PT, R10, UR6, !P2 ;  /* 0x000000060a007c0c */ /* 0x000fe4000d7a1270 */
[----:B------:R-:W-:Y:S01]  /*6e930*/  ISETP.LT.AND P4, PT, R11, UR21, !P2 ;  /* 0x000000150b007c0c */ /* 0x000fe2000d781270 */
[----:B------:R-:W-:Y:S01]  /*6e940*/  ULDC UR21, c[0x0][0x228] ;  /* 0x00008a0000157ab9 */ /* 0x000fe20000000800 */
[----:B------:R-:W-:-:S02]  /*6e950*/  LOP3.LUT R242, R242, 0xbfffffff, RZ, 0xc0, !PT ;  /* 0xbffffffff2f27812 */ /* 0x000fc400078ec0ff */
[----:B------:R-:W-:-:S04]  /*6e960*/  LOP3.LUT R243, R243, 0xfffffffe, RZ, 0xc0, !PT ;  /* 0xfffffffef3f37812 */ /* 0x000fc800078ec0ff */
[----:B------:R-:W-:Y:S02]  /*6e970*/  @P3 LOP3.LUT R243, R243, 0x1, RZ, 0xfc, !PT ;  /* 0x00000001f3f33812 */ /* 0x000fe400078efcff */
[----:B------:R-:W-:Y:S01]  /*6e980*/  ISETP.LT.AND P3, PT, R12, UR49, !P2 ;  /* 0x000000310c007c0c */ /* 0x000fe2000d761270 */
[----:B------:R-:W-:Y:S01]  /*6e990*/  ULDC UR49, c[0x0][0x228] ;  /* 0x00008a0000317ab9 */ /* 0x000fe20000000800 */
[----:B------:R-:W-:Y:S02]  /*6e9a0*/  @P5 LOP3.LUT R242, R242, 0x40000000, RZ, 0xfc, !PT ;  /* 0x40000000f2f25812 */ /* 0x000fe400078efcff */
[----:B------:R-:W-:Y:S01]  /*6e9b0*/  ISETP.LT.AND P2, PT, R9, UR48, !P2 ;  /* 0x0000003009007c0c */ /* 0x000fe2000d741270 */
[----:B------:R-:W-:Y:S01]  /*6e9c0*/  ULDC UR48, c[0x0][0x228] ;  /* 0x00008a0000307ab9 */ /* 0x000fe20000000800 */
        /* <DEDUP_REMOVED lines=132> */
[----:B------:R-:W-:Y:S01]  /*6f210*/  ISETP.LT.AND P5, PT, R10, UR6, !P2 ;  /* 0x000000060a007c0c */ /* 0x000fe2000d7a1270 */
[----:B------:R-:W-:Y:S01]  /*6f220*/  ULDC UR6, c[0x0][0x228] ;  /* 0x00008a0000067ab9 */ /* 0x000fe20000000800 */
        /* <DEDUP_REMOVED lines=54> */
[----:B------:R-:W-:Y:S02]  /*6f590*/  LOP3.LUT R241, R241, 0xfffbffff, RZ, 0xc0, !PT ;  /* 0xfffbfffff1f17812 */ /* 0x000fe400078ec0ff */
[----:B------:R-:W-:Y:S02]  /*6f5a0*/  ISETP.LT.AND P5, PT, R10, UR12, !P2 ;  /* 0x0000000c0a007c0c */ /* 0x000fe4000d7a1270 */
[----:B------:R-:W-:Y:S01]  /*6f5b0*/  ISETP.LT.AND P4, PT, R11, UR6, !P2 ;  /* 0x000000060b007c0c */ /* 0x000fe2000d781270 */
[----:B------:R-:W-:Y:S01]  /*6f5c0*/  ULDC.64 UR6, c[0x0][0x228] ;  /* 0x00008a0000067ab9 */ /* 0x000fe20000000a00 */
        /* <DEDUP_REMOVED lines=201> */
[----:B------:R-:W-:-:S02]  /*70260*/  ISETP.LT.AND P3, PT, R12, UR30, !P2 ;  /* 0x0000001e0c007c0c */ /* 0x000fc4000d761270 */
[----:B------:R-:W-:Y:S01]  /*70270*/  ISETP.LT.AND P2, PT, R9, UR31, !P2 ;  /* 0x0000001f09007c0c */ /* 0x000fe2000d741270 */
[----:B------:R-:W-:-:S06]  /*70280*/  ULDC.64 UR30, c[0x0][0x228] ;  /* 0x00008a00001e7ab9 */ /* 0x000fcc0000000a00 */
        /* <DEDUP_REMOVED lines=11> */
[----:B------:R-:W-:Y:S02]  /*70340*/  ISETP.LT.AND P5, PT, R10, UR30, !P2 ;  /* 0x0000001e0a007c0c */ /* 0x000fe4000d7a1270 */
[----:B------:R-:W-:Y:S01]  /*70350*/  ISETP.LT.AND P4, PT, R11, UR17, !P2 ;  /* 0x000000110b007c0c */ /* 0x000fe2000d781270 */
[----:B------:R-:W-:Y:S01]  /*70360*/  ULDC UR17, c[0x0][0x228] ;  /* 0x00008a0000117ab9 */ /* 0x000fe20000000800 */
[----:B------:R-:W-:-:S02]  /*70370*/  ISETP.LT.AND P3, PT, R12, UR26, !P2 ;  /* 0x0000001a0c007c0c */ /* 0x000fc4000d761270 */
[----:B------:R-:W-:Y:S01]  /*70380*/  ISETP.LT.AND P2, PT, R9, UR27, !P2 ;  /* 0x0000001b09007c0c */ /* 0x000fe2000d741270 */
[----:B------:R-:W-:-:S06]  /*70390*/  ULDC.64 UR26, c[0x0][0x228] ;  /* 0x00008a00001a7ab9 */ /* 0x000fcc0000000a00 */
[----:B------:R-:W-:-:S04]  /*703a0*/  @P5 LOP3.LUT R240, R240, 0x4, RZ, 0xfc, !PT ;  /* 0x00000004f0f05812 */ /* 0x000fc800078efcff */
[----:B------:R-:W-:Y:S02]  /*703b0*/  LOP3.LUT R240, R240, 0xfffffffd, RZ, 0xc0, !PT ;  /* 0xfffffffdf0f07812 */ /* 0x000fe400078ec0ff */
[----:B------:R-:W-:Y:S02]  /*703c0*/  @P2 LOP3.LUT R239, R239, 0x80000000, RZ, 0xfc, !PT ;  /* 0x80000000efef2812 */ /* 0x000fe400078efcff */
[----:B------:R-:W-:Y:S01]  /*703d0*/  ISETP.GE.AND P2, PT, R15, UR9, PT ;  /* 0x000000090f007c0c */ /* 0x000fe2000bf46270 */
[----:B------:R-:W-:Y:S01]  /*703e0*/  VIADD R15, R8, 0x102 ;  /* 0x00000102080f7836 */ /* 0x000fe20000000000 */
[----:B------:R-:W-:Y:S01]  /*703f0*/  @P4 LOP3.LUT R240, R240, 0x2, RZ, 0xfc, !PT ;  /* 0x00000002f0f04812 */ /* 0x000fe200078efcff */
[----:B------:R-:W-:Y:S01]  /*70400*/  ULDC UR9, c[0x0][0x228] ;  /* 0x00008a0000097ab9 */ /* 0x000fe20000000800 */
[----:B------:R-:W-:Y:S02]  /*70410*/  ISETP.LT.AND P5, PT, R10, UR26, !P2 ;  /* 0x0000001a0a007c0c */ /* 0x000fe4000d7a1270 */
[----:B------:R-:W-:Y:S01]  /*70420*/  ISETP.LT.AND P4, PT, R11, UR16, !P2 ;  /* 0x000000100b007c0c */ /* 0x000fe2000d781270 */
[----:B------:R-:W-:Y:S01]  /*70430*/  ULDC UR16, c[0x0][0x228] ;  /* 0x00008a0000107ab9 */ /* 0x000fe20000000800 */
[----:B------:R-:W-:-:S02]  /*70440*/  LOP3.LUT R239, R239, 0xbfffffff, RZ, 0xc0, !PT ;  /* 0xbfffffffefef7812 */ /* 0x000fc400078ec0ff */
[----:B------:R-:W-:-:S04]  /*70450*/  LOP3.LUT R240, R240, 0xfffffffe, RZ, 0xc0, !PT ;  /* 0xfffffffef0f07812 */ /* 0x000fc800078ec0ff */
[----:B------:R-:W-:Y:S02]  /*70460*/  @P3 LOP3.LUT R240, R240, 0x1, RZ, 0xfc, !PT ;  /* 0x00000001f0f03812 */ /* 0x000fe400078efcff */
[----:B------:R-:W-:Y:S02]  /*70470*/  ISETP.LT.AND P3, PT, R12, UR34, !P2 ;  /* 0x000000220c007c0c */ /* 0x000fe4000d761270 */
[----:B------:R-:W-:Y:S02]  /*70480*/  @P5 LOP3.LUT R239, R239, 0x40000000, RZ, 0xfc, !PT ;  /* 0x40000000efef5812 */ /* 0x000fe400078efcff */
[----:B------:R-:W-:Y:S01]  /*70490*/  ISETP.LT.AND P2, PT, R9, UR35, !P2 ;  /* 0x0000002309007c0c */ /* 0x000fe2000d741270 */
[----:B------:R-:W-:Y:S01]  /*704a0*/  ULDC.64 UR34, c[0x0][0x228] ;  /* 0x00008a0000227ab9 */ /* 0x000fe20000000a00 */
        /* <DEDUP_REMOVED lines=211> */
[----:B------:R-:W-:Y:S02]  /*711e0*/  ISETP.LT.AND P4, PT, R11, UR23, !P2 ;  /* 0x000000170b007c0c */ /* 0x000fe4000d781270 */
[----:B------:R-:W-:Y:S01]  /*711f0*/  ISETP.LT.AND P3, PT, R12, UR22, !P2 ;  /* 0x000000160c007c0c */ /* 0x000fe2000d761270 */
[----:B------:R-:W-:Y:S01]  /*71200*/  ULDC.64 UR22, c[0x0][0x228] ;  /* 0x00008a0000167ab9 */ /* 0x000fe20000000a00 */
[----:B------:R-:W-:-:S07]  /*71210*/  ISETP.LT.AND P2, PT, R9, UR29, !P2 ;  /* 0x0000001d09007c0c */ /* 0x000fce000d741270 */
        /* <DEDUP_REMOVED lines=28> */
[----:B------:R-:W-:Y:S01]  /*713e0*/  ISETP.LT.AND P5, PT, R10, UR20, !P2 ;  /* 0x000000140a007c0c */ /* 0x000fe2000d7a1270 */
[----:B------:R-:W-:Y:S01]  /*713f0*/  ULDC UR20, c[0x0][0x228] ;  /* 0x00008a0000147ab9 */ /* 0x000fe20000000800 */
[----:B------:R-:W-:Y:S02]  /*71400*/  ISETP.LT.AND P4, PT, R11, UR24, !P2 ;  /* 0x000000180b007c0c */ /* 0x000fe4000d781270 */
[----:B------:R-:W-:Y:S01]  /*71410*/  ISETP.LT.AND P3, PT, R12, UR25, !P2 ;  /* 0x000000190c007c0c */ /* 0x000fe2000d761270 */
[----:B------:R-:W-:Y:S01]  /*71420*/  ULDC.64 UR24, c[0x0][0x228] ;  /* 0x00008a0000187ab9 */ /* 0x000fe20000000a00 */
        /* <DEDUP_REMOVED lines=26> */
[----:B------:R-:W-:Y:S01]  /*715d0*/  ULDC UR23, c[0x0][0x228] ;  /* 0x00008a0000177ab9 */ /* 0x000fe20000000800 */
[----:B------:R-:W-:Y:S01]  /*715e0*/  ISETP.LT.AND P5, PT, R10, UR14, !P2 ;  /* 0x0000000e0a007c0c */ /* 0x000fe2000d7a1270 */
[----:B------:R-:W-:Y:S01]  /*715f0*/  ULDC UR14, c[0x0][0x228] ;  /* 0x00008a00000e7ab9 */ /* 0x000fe20000000800 */
[----:B------:R-:W-:-:S02]  /*71600*/  ISETP.LT.AND P4, PT, R11, UR13, !P2 ;  /* 0x0000000d0b007c0c */ /* 0x000fc4000d781270 */
[----:B------:R-:W-:Y:S02]  /*71610*/  LOP3.LUT R237, R237, 0xbfffffff, RZ, 0xc0, !PT ;  /* 0xbfffffffeded7812 */ /* 0x000fe400078ec0ff */
[----:B------:R-:W-:-:S04]  /*71620*/  LOP3.LUT R238, R238, 0xfffffffe, RZ, 0xc0, !PT ;  /* 0xfffffffeeeee7812 */ /* 0x000fc800078ec0ff */
[----:B------:R-:W-:Y:S02]  /*71630*/  @P3 LOP3.LUT R238, R238, 0x1, RZ, 0xfc, !PT ;  /* 0x00000001eeee3812 */ /* 0x000fe400078efcff */
[----:B------:R-:W-:Y:S01]  /*71640*/  ISETP.LT.AND P3, PT, R12, UR12, !P2 ;  /* 0x0000000c0c007c0c */ /* 0x000fe2000d761270 */
[----:B------:R-:W-:Y:S01]  /*71650*/  ULDC.64 UR12, c[0x0][0x228] ;  /* 0x00008a00000c7ab9 */ /* 0x000fe20000000a00 */
        /* <DEDUP_REMOVED lines=14> */
[----:B------:R-:W-:Y:S02]  /*71740*/  ISETP.LT.AND P4, PT, R11, UR7, !P2 ;  /* 0x000000070b007c0c */ /* 0x000fe4000d781270 */
[----:B------:R-:W-:Y:S01]  /*71750*/  ISETP.LT.AND P3, PT, R12, UR6, !P2 ;  /* 0x000000060c007c0c */ /* 0x000fe2000d761270 */
[----:B------:R-:W-:Y:S01]  /*71760*/  ULDC.64 UR6, c[0x0][0x228] ;  /* 0x00008a0000067ab9 */ /* 0x000fe20000000a00 */
        /* <DEDUP_REMOVED lines=120> */
[----:B------:R-:W-:Y:S01]  /*71ef0*/  ISETP.LT.AND P4, PT, R11, UR30, !P2 ;  /* 0x0000001e0b007c0c */ /* 0x000fe2000d781270 */
[----:B------:R-:W-:Y:S01]  /*71f00*/  ULDC.64 UR30, c[0x0][0x228] ;  /* 0x00008a00001e7ab9 */ /* 0x000fe20000000a00 */
        /* <DEDUP_REMOVED lines=283> */
[----:B------:R-:W-:-:S02]  /*730c0*/  ISETP.LT.AND P4, PT, R11, UR14, !P2 ;  /* 0x0000000e0b007c0c */ /* 0x000fc4000d781270 */
[----:B------:R-:W-:Y:S02]  /*730d0*/  LOP3.LUT R234, R234, 0xbfffffff, RZ, 0xc0, !PT ;  /* 0xbfffffffeaea7812 */ /* 0x000fe400078ec0ff */
[----:B------:R-:W-:-:S04]  /*730e0*/  LOP3.LUT R235, R235, 0xfffffffe, RZ, 0xc0, !PT ;  /* 0xfffffffeebeb7812 */ /* 0x000fc800078ec0ff */
[----:B------:R-:W-:Y:S02]  /*730f0*/  @P3 LOP3.LUT R235, R235, 0x1, RZ, 0xfc, !PT ;  /* 0x00000001ebeb3812 */ /* 0x000fe400078efcff */
[----:B------:R-:W-:Y:S01]  /*73100*/  ISETP.LT.AND P3, PT, R12, UR15, !P2 ;  /* 0x0000000f0c007c0c */ /* 0x000fe2000d761270 */
[----:B------:R-:W-:Y:S01]  /*73110*/  ULDC.64 UR14, c[0x0][0x228] ;  /* 0x00008a00000e7ab9 */ /* 0x000fe20000000a00 */
[----:B------:R-:W-:Y:S02]  /*73120*/  @P5 LOP3.LUT R234, R234, 0x40000000, RZ, 0xfc, !PT ;  /* 0x40000000eaea5812 */ /* 0x000fe400078efcff */
[----:B------:R-:W-:Y:S02]  /*73130*/  ISETP.LT.AND P2, PT, R9, UR16, !P2 ;  /* 0x0000001009007c0c */ /* 0x000fe4000d741270 */
        /* <DEDUP_REMOVED lines=104> */
[----:B------:R-:W-:-:S02]  /*737c0*/  ISETP.LT.AND P3, PT, R12, UR31, !P2 ;  /* 0x0000001f0c007c0c */ /* 0x000fc4000d761270 */
        /* <DEDUP_REMOVED lines=317> */
[----:B------:R-:W-:-:S02]  /*74ba0*/  ISETP.LT.AND P4, PT, R11, UR19, !P2 ;  /* 0x000000130b007c0c */ /* 0x000fc4000d781270 */
[----:B------:R-:W-:Y:S02]  /*74bb0*/  LOP3.LUT R231, R231, 0xbfffffff, RZ, 0xc0, !PT ;  /* 0xbfffffffe7e77812 */ /* 0x000fe400078ec0ff */
[----:B------:R-:W-:-:S04]  /*74bc0*/  LOP3.LUT R232, R232, 0xfffffffe, RZ, 0xc0, !PT ;  /* 0xfffffffee8e87812 */ /* 0x000fc800078ec0ff */
[----:B------:R-:W-:Y:S02]  /*74bd0*/  @P3 LOP3.LUT R232, R232, 0x1, RZ, 0xfc, !PT ;  /* 0x00000001e8e83812 */ /* 0x000fe400078efcff */
[----:B------:R-:W-:Y:S01]  /*74be0*/  ISETP.LT.AND P3, PT, R12, UR24, !P2 ;  /* 0x000000180c007c0c */ /* 0x000fe2000d761270 */
[----:B------:R-:W-:Y:S01]  /*74bf0*/  ULDC UR24, c[0x0][0x228] ;  /* 0x00008a0000187ab9 */ /* 0x000fe20000000800 */
        /* <DEDUP_REMOVED lines=121> */
[----:B------:R-:W-:Y:S01]  /*75390*/  ULDC.64 UR20, c[0x0][0x228] ;  /* 0x00008a0000147ab9 */ /* 0x000fe20000000a00 */
        /* <DEDUP_REMOVED lines=849> */
[----:B------:R-:W-:Y:S01]  /*788b0*/  ULDC UR20, c[0x0][0x228] ;  /* 0x00008a0000147ab9 */ /* 0x000fe20000000800 */
[----:B------:R-:W-:Y:S01]  /*788c0*/  ISETP.LT.AND P4, PT, R12, UR18, !P2 ;  /* 0x000000120c007c0c */ /* 0x000fe2000d781270 */
[----:B------:R-:W-:-:S08]  /*788d0*/  ULDC UR18, c[0x0][0x228] ;  /* 0x00008a0000127ab9 */ /* 0x000fd00000000800 */
[----:B------:R-:W-:Y:S02]  /*788e0*/  @P3 LOP3.LUT R225, R225, 0x4, RZ, 0xfc, !PT ;  /* 0x00000004e1e13812 */ /* 0x000fe400078efcff */
[----:B------:R-:W-:Y:S01]  /*788f0*/  ISETP.LT.AND P3, PT, R9, UR61, !P2 ;  /* 0x0000003d09007c0c */ /* 0x000fe2000d761270 */
[----:B------:R-:W-:Y:S01]  /*78900*/  ULDC UR61, c[0x0][0x228] ;  /* 0x00008a00003d7ab9 */ /* 0x000fe20000000800 */
[----:B------:R-:W-:Y:S01]  /*78910*/  ISETP.GE.AND P2, PT, R16, UR21, PT ;  /* 0x0000001510007c0c */ /* 0x000fe2000bf46270 */
[----:B------:R-:W-:Y:S01]  /*78920*/  VIADD R16, R8, 0x89 ;  /* 0x0000008908107836 */ /* 0x000fe20000000000 */
[----:B------:R-:W-:-:S04]  /*78930*/  LOP3.LUT R225, R225, 0xfffffffd, RZ, 0xc0, !PT ;  /* 0xfffffffde1e17812 */ /* 0x000fc800078ec0ff */
[----:B------:R-:W-:Y:S02]  /*78940*/  @P5 LOP3.LUT R225, R225, 0x2, RZ, 0xfc, !PT ;  /* 0x00000002e1e15812 */ /* 0x000fe400078efcff */
[----:B------:R-:W-:Y:S02]  /*78950*/  ISETP.LT.AND P5, PT, R11, UR20, !P2 ;  /* 0x000000140b007c0c */ /* 0x000fe4000d7a1270 */
[----:B------:R-:W-:Y:S02]  /*78960*/  LOP3.LUT R225, R225, 0xfffffffe, RZ, 0xc0, !PT ;  /* 0xfffffffee1e17812 */ /* 0x000fe400078ec0ff */
[----:B------:R-:W-:Y:S02]  /*78970*/  @P3 LOP3.LUT R224, R224, 0x80000000, RZ, 0xfc, !PT ;  /* 0x80000000e0e03812 */ /* 0x000fe400078efcff */
[----:B------:R-:W-:Y:S02]  /*78980*/  ISETP.LT.AND P3, PT, R10, UR26, !P2 ;  /* 0x0000001a0a007c0c */ /* 0x000fe4000d761270 */
[----:B------:R-:W-:-:S02]  /*78990*/  LOP3.LUT R224, R224, 0xbfffffff, RZ, 0xc0, !PT ;  /* 0xbfffffffe0e07812 */ /* 0x000fc400078ec0ff */
[----:B------:R-:W-:Y:S02]  /*789a0*/  @P4 LOP3.LUT R225, R225, 0x1, RZ, 0xfc, !PT ;  /* 0x00000001e1e14812 */ /* 0x000fe400078efcff */
[----:B------:R-:W-:-:S07]  /*789b0*/  ISETP.LT.AND P4, PT, R12, UR18, !P2 ;  /* 0x000000120c007c0c */ /* 0x000fce000d781270 */
[----:B------:R-:W-:Y:S02]  /*789c0*/  @P3 LOP3.LUT R224, R224, 0x40000000, RZ, 0xfc, !PT ;  /* 0x40000000e0e03812 */ /* 0x000fe400078efcff */
[----:B------:R-:W-:Y:S02]  /*789d0*/  ISETP.LT.AND P3, PT, R9, UR61, !P2 ;  /* 0x0000003d09007c0c */ /* 0x000fe4000d761270 */
[----:B------:R-:W-:Y:S02]  /*789e0*/  LOP3.LUT R224, R224, 0xdfffffff, RZ, 0xc0, !PT ;  /* 0xdfffffffe0e07812 */ /* 0x000fe400078ec0ff */
[----:B------:R-:W-:Y:S01]  /*789f0*/  ISETP.GE.AND P2, PT, R15, UR23, PT ;  /* 0x000000170f007c0c */ /* 0x000fe2000bf46270 */
[----:B------:R-:W-:Y:S01]  /*78a00*/  VIADD R15, R8, 0x88 ;  /* 0x00000088080f7836 */ /* 0x000fe20000000000 */
        /* <DEDUP_REMOVED lines=8> */
[----:B------:R-:W-:-:S11]  /*78a90*/  LOP3.LUT R224, R224, 0xfbffffff, RZ, 0xc0, !PT ;  /* 0xfbffffffe0e07812 */ /* 0x000fd600078ec0ff */
        /* <DEDUP_REMOVED lines=86> */
[----:B------:R-:W-:Y:S02]  /*79000*/  ISETP.GE.AND P2, PT, R16, UR37, PT ;  /* 0x0000002510007c0c */ /* 0x000fe4000bf46270 */
        /* <DEDUP_REMOVED lines=22> */
[----:B------:R-:W-:-:S04]  /*79170*/  @P5 LOP3.LUT R223, R223, 0x4000000, RZ, 0xfc, !PT ;  /* 0x04000000dfdf5812 */ /* 0x000fc800078efcff */
[----:B------:R-:W-:-:S04]  /*79180*/  LOP3.LUT R223, R223, 0xfeffffff, RZ, 0xc0, !PT ;  /* 0xfeffffffdfdf7812 */ /* 0x000fc800078ec0ff */
[----:B------:R-:W-:-:S04]  /*79190*/  LOP3.LUT R223, R223, 0xfdffffff, RZ, 0xc0, !PT ;  /* 0xfdffffffdfdf7812 */ /* 0x000fc800078ec0ff */
[----:B------:R-:W-:-:S04]  /*791a0*/  @P4 LOP3.LUT R223, R223, 0x2000000, RZ, 0xfc, !PT ;  /* 0x02000000dfdf4812 */ /* 0x000fc800078efcff */
[----:B------:R-:W-:Y:S01]  /*791b0*/  @P3 LOP3.LUT R223, R223, 0x1000000, RZ, 0xfc, !PT ;  /* 0x01000000dfdf3812 */ /* 0x000fe200078efcff */
[----:B------:R-:W4:Y:S01]  /*791c0*/  LDL.LU R186, [R1+0x1678] ;  /* 0x0016780001ba7983 */ /* 0x000f220000300800 */
[----:B------:R-:W-:Y:S01]  /*791d0*/  ULDC UR5, c[0x0][0x248] ;  /* 0x0000920000057ab9 */ /* 0x000fe20000000800 */
[----:B------:R-:W-:Y:S01]  /*791e0*/  ULDC UR12, c[0x0][0x228] ;  /* 0x00008a00000c7ab9 */ /* 0x000fe20000000800 */
[----:B------:R-:W-:Y:S01]  /*791f0*/  ULDC UR16, c[0x0][0x228] ;  /* 0x00008a0000107ab9 */ /* 0x000fe20000000800 */
        /* <DEDUP_REMOVED lines=81> */
[----:B------:R-:W-:Y:S04]  /*79710*/  STL [R1+0x51e0], R30 ;  /* 0x0051e01e01007387 */ /* 0x000fe80000100800 */
[----:B--2---:R-:W-:Y:S04]  /*79720*/  STL [R1+0x51dc], R29 ;  /* 0x0051dc1d01007387 */ /* 0x004fe80000100800 */
[----:B---3--:R-:W-:Y:S04]  /*79730*/  STL [R1+0x51d8], R28 ;  /* 0x0051d81c01007387 */ /* 0x008fe80000100800 */
[----:B------:R-:W-:Y:S04]  /*79740*/  STL [R1+0x51d4], R27 ;  /* 0x0051d41b01007387 */ /* 0x000fe80000100800 */
[----:B------:R-:W-:Y:S04]  /*79750*/  STL [R1+0x51d0], R26 ;  /* 0x0051d01a01007387 */ /* 0x000fe80000100800 */
[----:B------:R-:W-:Y:S04]  /*79760*/  STL [R1+0x51cc], R25 ;  /* 0x0051cc1901007387 */ /* 0x000fe80000100800 */
[----:B------:R4:W-:Y:S02]  /*79770*/  STL [R1+0x51c8], R24 ;  /* 0x0051c81801007387 */ /* 0x0009e40000100800 */
[----:B----4-:R-:W-:Y:S01]  /*79780*/  F2FP.SATFINITE.E5M2.F32.PACK_AB_MERGE_C R24, R185, R186, RZ ;  /* 0x000000bab918723e */ /* 0x010fe200048060ff */
[----:B------:R-:W-:-:S04]  /*79790*/  IMAD.MOV.U32 R185, RZ, RZ, R184 ;  /* 0x000000ffffb97224 */ /* 0x000fc800078e00b8 */
[----:B------:R0:W-:Y:S01]  /*797a0*/  STL [R1+0x4cb4], R24 ;  /* 0x004cb41801007387 */ /* 0x0001e20000100800 */
        /* <DEDUP_REMOVED lines=14> */
[----:B------:R-:W-:-:S05]  /*79890*/  SHF.R.S32.HI R154, RZ, 0x1f, R153 ;  /* 0x0000001fff9a7819 */ /* 0x000fca0000011499 */
[----:B------:R-:W-:-:S05]  /*798a0*/  IMAD.X R25, R154, 0x1, R13, P3 ;  /* 0x000000019a197824 */ /* 0x000fca00018e060d */
[----:B------:R0:W-:Y:S04]  /*798b0*/  STL.64 [R1+0x3190], R24 ;  /* 0x0031901801007387 */ /* 0x0001e80000100a00 */
[----:B------:R-:W0:Y:S04]  /*798c0*/  LDL.LU R187, [R1+0x1680] ;  /* 0x0016800001bb7983 */ /* 0x000e280000300800 */
[----:B------:R-:W0:Y:S02]  /*798d0*/  LDL.LU R186, [R1+0x1684] ;  /* 0x0016840001ba7983 */ /* 0x000e240000300800 */
[----:B0-----:R-:W-:-:S05]  /*798e0*/  F2FP.SATFINITE.E5M2.F32.PACK_AB_MERGE_C R24, R186, R187, RZ ;  /* 0x000000bbba18723e */ /* 0x001fca00048060ff */
[----:B------:R0:W-:Y:S04]  /*798f0*/  STL [R1+0x4c2c], R24 ;  /* 0x004c2c1801007387 */ /* 0x0001e80000100800 */
[----:B------:R-:W0:Y:S04]  /*79900*/  LDL.LU R187, [R1+0x1688] ;  /* 0x0016880001bb7983 */ /* 0x000e280000300800 */
[----:B------:R-:W0:Y:S02]  /*79910*/  LDL.LU R186, [R1+0x168c] ;  /* 0x00168c0001ba7983 */ /* 0x000e240000300800 */
[----:B0-----:R-:W-:-:S05]  /*79920*/  F2FP.SATFINITE.E5M2.F32.PACK_AB_MERGE_C R24, R186, R187, RZ ;  /* 0x000000bbba18723e */ /* 0x001fca00048060ff */
[----:B------:R0:W-:Y:S02]  /*79930*/  STL [R1+0x4c48], R24 ;  /* 0x004c481801007387 */ /* 0x0001e40000100800 */
[----:B0-----:R-:W-:-:S05]  /*79940*/  IADD3 R24, P3, R153, R0, RZ ;  /* 0x0000000099187210 */ /* 0x001fca0007f7e0ff */
        /* <DEDUP_REMOVED lines=25> */
[----:B------:R-:W0:Y:S01]  /*79ae0*/  LDL.LU R186, [R1+0x16b4] ;  /* 0x0016b40001ba7983 */ /* 0x000e220000300800 */
[----:B------:R-:W-:Y:S01]  /*79af0*/  VIADD R153, R153, UR5 ;  /* 0x0000000599997c36 */ /* 0x000fe20008000000 */
[----:B------:R-:W-:-:S04]  /*79b00*/  ULDC UR5, c[0x0][0x248] ;  /* 0x0000920000057ab9 */ /* 0x000fc80000000800 */
[----:B------:R-:W-:Y:S02]  /*79b10*/  SHF.R.S32.HI R154, RZ, 0x1f, R153 ;  /* 0x0000001fff9a7819 */ /* 0x000fe40000011499 */
[----:B0-----:R-:W-:Y:S01]  /*79b20*/  F2FP.SATFINITE.E5M2.F32.PACK_AB_MERGE_C R24, R186, R187, RZ ;  /* 0x000000bbba18723e */ /* 0x001fe200048060ff */
[----:B------:R-:W-:Y:S02]  /*79b30*/  IMAD.MOV.U32 R187, RZ, RZ, R185 ;  /* 0x000000ffffbb7224 */ /* 0x000fe400078e00b9 */
[----:B------:R-:W-:Y:S02]  /*79b40*/  IMAD.MOV.U32 R186, RZ, RZ, R184 ;  /* 0x000000ffffba7224 */ /* 0x000fe400078e00b8 */
[----:B------:R-:W-:Y:S01]  /*79b50*/  IMAD.MOV.U32 R185, RZ, RZ, R183 ;  /* 0x000000ffffb97224 */ /* 0x000fe200078e00b7 */
[----:B------:R0:W-:Y:S01]  /*79b60*/  STL [R1+0x4b50], R24 ;  /* 0x004b501801007387 */ /* 0x0001e20000100800 */
[----:B------:R-:W-:Y:S02]  /*79b70*/  IMAD.MOV.U32 R184, RZ, RZ, R182 ;  /* 0x000000ffffb87224 */ /* 0x000fe400078e00b6 */
[----:B------:R-:W-:-:S02]  /*79b80*/  IMAD.MOV.U32 R183, RZ, RZ, R181 ;  /* 0x000000ffffb77224 */ /* 0x000fc400078e00b5 */
[----:B------:R-:W-:Y:S02]  /*79b90*/  IMAD.MOV.U32 R182, RZ, RZ, R180 ;  /* 0x000000ffffb67224 */ /* 0x000fe400078e00b4 */
[----:B------:R-:W-:Y:S02]  /*79ba0*/  IMAD.MOV.U32 R181, RZ, RZ, R179 ;  /* 0x000000ffffb57224 */ /* 0x000fe400078e00b3 */
[----:B------:R-:W-:Y:S01]  /*79bb0*/  IMAD.MOV.U32 R180, RZ, RZ, R178 ;  /* 0x000000ffffb47224 */ /* 0x000fe200078e00b2 */
[----:B0-----:R-:W-:Y:S01]  /*79bc0*/  F2FP.SATFINITE.E5M2.F32.PACK_AB_MERGE_C R24, R186, R187, RZ ;  /* 0x000000bbba18723e */ /* 0x001fe200048060ff */
[----:B------:R-:W-:Y:S02]  /*79bd0*/  IMAD.MOV.U32 R179, RZ, RZ, R169 ;  /* 0x000000ffffb37224 */ /* 0x000fe400078e00a9 */
[----:B------:R-:W-:Y:S02]  /*79be0*/  IMAD.MOV.U32 R178, RZ, RZ, R168 ;  /* 0x000000ffffb27224 */ /* 0x000fe400078e00a8 */
[----:B------:R-:W-:-:S02]  /*79bf0*/  IMAD.MOV.U32 R169, RZ, RZ, R167 ;  /* 0x000000ffffa97224 */ /* 0x000fc400078e00a7 */
[----:B------:R-:W-:Y:S02]  /*79c00*/  IMAD.MOV.U32 R168, RZ, RZ, R166 ;  /* 0x000000ffffa87224 */ /* 0x000fe400078e00a6 */
[----:B------:R-:W-:Y:S02]  /*79c10*/  IMAD.MOV.U32 R167, RZ, RZ, R165 ;  /* 0x000000ffffa77224 */ /* 0x000fe400078e00a5 */
[----:B------:R-:W-:Y:S01]  /*79c20*/  IMAD.MOV.U32 R166, RZ, RZ, R163 ;  /* 0x000000ffffa67224 */ /* 0x000fe200078e00a3 */
[----:B------:R-:W2:Y:S04]  /*79c30*/  LDL.LU R165, [R1+0x17c0] ;  /* 0x0017c00001a57983 */ /* 0x000ea80000300800 */
[----:B------:R-:W3:Y:S04]  /*79c40*/  LDL.LU R163, [R1+0x17c4] ;  /* 0x0017c40001a37983 */ /* 0x000ee80000300800 */
        /* <DEDUP_REMOVED lines=45> */
[----:B------:R0:W-:Y:S01]  /*79f20*/  STL [R1+0x4a04], R24 ;  /* 0x004a041801007387 */ /* 0x0001e20000100800 */
[----:B------:R-:W-:Y:S02]  /*79f30*/  IMAD.MOV.U32 R185, RZ, RZ, R181 ;  /* 0x000000ffffb97224 */ /* 0x000fe400078e00b5 */
[----:B------:R-:W-:-:S02]  /*79f40*/  IMAD.MOV.U32 R184, RZ, RZ, R180 ;  /* 0x000000ffffb87224 */ /* 0x000fc400078e00b4 */
[----:B------:R-:W-:Y:S02]  /*79f50*/  IMAD.MOV.U32 R181, RZ, RZ, R179 ;  /* 0x000000ffffb57224 */ /* 0x000fe400078e00b3 */
[----:B------:R-:W-:Y:S01]  /*79f60*/  IMAD.MOV.U32 R180, RZ, RZ, R178 ;  /* 0x000000ffffb47224 */ /* 0x000fe200078e00b2 */
[----:B------:R-:W4:Y:S01]  /*79f70*/  LDL.LU R179, [R1+0x1750] ;  /* 0x0017500001b37983 */ /* 0x000f220000300800 */
[----:B0-----:R-:W-:-:S03]  /*79f80*/  F2FP.SATFINITE.E5M2.F32.PACK_AB_MERGE_C R24, R186, R187, RZ ;  /* 0x000000bbba18723e */ /* 0x001fc600048060ff */
[----:B------:R-:W2:Y:S04]  /*79f90*/  LDL.LU R178, [R1+0x1754] ;  /* 0x0017540001b27983 */ /* 0x000ea80000300800 */
        /* <DEDUP_REMOVED lines=28> */
[----:B0-----:R-:W-:Y:S01]  /*7a160*/  F2FP.SATFINITE.E5M2.F32.PACK_AB_MERGE_C R24, R186, R187, RZ ;  /* 0x000000bbba18723e */ /* 0x001fe200048060ff */
[----:B------:R-:W-:-:S02]  /*7a170*/  IMAD.MOV.U32 R187, RZ, RZ, R185 ;  /* 0x000000ffffbb7224 */ /* 0x000fc400078e00b9 */
[----:B------:R-:W-:Y:S02]  /*7a180*/  IMAD.MOV.U32 R186, RZ, RZ, R184 ;  /* 0x000000ffffba7224 */ /* 0x000fe400078e00b8 */
[----:B------:R-:W-:Y:S01]  /*7a190*/  IMAD.MOV.U32 R185, RZ, RZ, R181 ;  /* 0x000000ffffb97224 */ /* 0x000fe200078e00b5 */
[----:B------:R0:W-:Y:S01]  /*7a1a0*/  STL [R1+0x4938], R24 ;  /* 0x0049381801007387 */ /* 0x0001e20000100800 */
[----:B------:R-:W-:Y:S02]  /*7a1b0*/  IMAD.MOV.U32 R184, RZ, RZ, R180 ;  /* 0x000000ffffb87224 */ /* 0x000fe400078e00b4 */
[----:B----4-:R-:W-:Y:S02]  /*7a1c0*/  IMAD.MOV.U32 R181, RZ, RZ, R179 ;  /* 0x000000ffffb57224 */ /* 0x010fe400078e00b3 */
[----:B--2---:R-:W-:Y:S01]  /*7a1d0*/  IMAD.MOV.U32 R180, RZ, RZ, R178 ;  /* 0x000000ffffb47224 */ /* 0x004fe200078e00b2 */
[----:B------:R-:W2:Y:S04]  /*7a1e0*/  LDL.LU R179, [R1+0x1758] ;  /* 0x0017580001b37983 */ /* 0x000ea80000300800 */
[----:B------:R-:W4:Y:S01]  /*7a1f0*/  LDL.LU R178, [R1+0x175c] ;  /* 0x00175c0001b27983 */ /* 0x000f220000300800 */
[C---:B0-----:R-:W-:Y:S01]  /*7a200*/  IADD3 R24, P3, R153.reuse, R4, RZ ;  /* 0x0000000499187210 */ /* 0x041fe20007f7e0ff */
[----:B------:R-:W-:Y:S01]  /*7a210*/  VIADD R153, R153, UR5 ;  /* 0x0000000599997c36 */ /* 0x000fe20008000000 */
[----:B------:R-:W-:-:S03]  /*7a220*/  ULDC UR5, c[0x0][0x248] ;  /* 0x0000920000057ab9 */ /* 0x000fc60000000800 */
[----:B------:R-:W-:-:S05]  /*7a230*/  IMAD.X R25, R154, 0x1, R3, P3 ;  /* 0x000000019a197824 */ /* 0x000fca00018e0603 */
[----:B------:R0:W-:Y:S02]  /*7a240*/  STL.64 [R1+0x30f0], R24 ;  /* 0x0030f01801007387 */ /* 0x0001e40000100a00 */
[----:B0-----:R-:W-:Y:S02]  /*7a250*/  F2FP.SATFINITE.E5M2.F32.PACK_AB_MERGE_C R25, R186, R187, RZ ;  /* 0x000000bbba19723e */ /* 0x001fe400048060ff */
[----:B------:R-:W-:Y:S01]  /*7a260*/  F2FP.SATFINITE.E5M2.F32.PACK_AB_MERGE_C R24, R184, R185, RZ ;  /* 0x000000b9b818723e */ /* 0x000fe200048060ff */
[----:B------:R-:W-:Y:S02]  /*7a270*/  IMAD.MOV.U32 R185, RZ, RZ, R171 ;  /* 0x000000ffffb97224 */ /* 0x000fe400078e00ab */
[----:B------:R-:W-:Y:S01]  /*7a280*/  STL [R1+0x4954], R25 ;  /* 0x0049541901007387 */ /* 0x000fe20000100800 */
[----:B------:R-:W-:-:S03]  /*7a290*/  IMAD.MOV.U32 R184, RZ, RZ, R170 ;  /* 0x000000ffffb87224 */ /* 0x000fc600078e00aa */
[----:B------:R0:W-:Y:S02]  /*7a2a0*/  STL [R1+0x48f0], R24 ;  /* 0x0048f01801007387 */ /* 0x0001e40000100800 */
[----:B0-----:R-:W-:-:S05]  /*7a2b0*/  F2FP.SATFINITE.E5M2.F32.PACK_AB_MERGE_C R24, R182, R183, RZ ;  /* 0x000000b7b618723e */ /* 0x001fca00048060ff */
[----:B------:R0:W-:Y:S04]  /*7a2c0*/  STL [R1+0x4904], R24 ;  /* 0x0049041801007387 */ /* 0x0001e80000100800 */
[----:B------:R-:W3:Y:S04]  /*7a2d0*/  LDL.LU R171, [R1+0x1748] ;  /* 0x0017480001ab7983 */ /* 0x000ee80000300800 */
[----:B------:R-:W3:Y:S01]  /*7a2e0*/  LDL.LU R170, [R1+0x174c] ;  /* 0x00174c0001aa7983 */ /* 0x000ee20000300800 */
[----:B------:R-:W-:Y:S01]  /*7a2f0*/  IMAD.MOV.U32 R183, RZ, RZ, R181 ;  /* 0x000000ffffb77224 */ /* 0x000fe200078e00b5 */
[----:B------:R-:W-:Y:S01]  /*7a300*/  SHF.R.S32.HI R154, RZ, 0x1f, R153 ;  /* 0x0000001fff9a7819 */ /* 0x000fe20000011499 */
[----:B------:R-:W-:Y:S01]  /*7a310*/  IMAD.MOV.U32 R182, RZ, RZ, R180 ;  /* 0x000000ffffb67224 */ /* 0x000fe200078e00b4 */
[----:B0-----:R-:W-:-:S05]  /*7a320*/  IADD3 R24, P3, R153, R2, RZ ;  /* 0x0000000299187210 */ /* 0x001fca0007f7e0ff */
[----:B------:R-:W-:Y:S02]  /*7a330*/  IMAD.X R25, R154, 0x1, R13, P3 ;  /* 0x000000019a197824 */ /* 0x000fe400018e060d */
[----:B--2---:R-:W-:Y:S02]  /*7a340*/  IMAD.MOV.U32 R181, RZ, RZ, R179 ;  /* 0x000000ffffb57224 */ /* 0x004fe400078e00b3 */
[----:B------:R-:W2:Y:S01]  /*7a350*/  LDL.LU R179, [R1+0x1760] ;  /* 0x0017600001b37983 */ /* 0x000ea20000300800 */
[----:B----4-:R-:W-:-:S03]  /*7a360*/  IMAD.MOV.U32 R180, RZ, RZ, R178 ;  /* 0x000000ffffb47224 */ /* 0x010fc600078e00b2 */
[----:B------:R-:W2:Y:S04]  /*7a370*/  LDL.LU R178, [R1+0x1764] ;  /* 0x0017640001b27983 */ /* 0x000ea80000300800 */
[----:B------:R0:W-:Y:S02]  /*7a380*/  STL.64 [R1+0x30d0], R24 ;  /* 0x0030d01801007387 */ /* 0x0001e40000100a00 */
[----:B0-----:R-:W-:-:S05]  /*7a390*/  F2FP.SATFINITE.E5M2.F32.PACK_AB_MERGE_C R25, R184, R185, RZ ;  /* 0x000000b9b819723e */ /* 0x001fca00048060ff */
[----:B------:R-:W-:Y:S01]  /*7a3a0*/  STL [R1+0x48c4], R25 ;  /* 0x0048c41901007387 */ /* 0x000fe20000100800 */
[----:B------:R-:W-:Y:S02]  /*7a3b0*/  F2FP.SATFINITE.E5M2.F32.PACK_AB_MERGE_C R27, R182, R183, RZ ;  /* 0x000000b7b61b723e */ /* 0x000fe400048060ff */
[----:B---3--:R-:W-:-:S05]  /*7a3c0*/  F2FP.SATFINITE.E5M2.F32.PACK_AB_MERGE_C R24, R170, R171, RZ ;  /* 0x000000abaa18723e */ /* 0x008fca00048060ff */
[----:B------:R0:W-:Y:S01]  /*7a3d0*/  STL [R1+0x48d0], R24 ;  /* 0x0048d01801007387 */ /* 0x0001e20000100800 */
[----:B------:R-:W-:Y:S01]  /*7a3e0*/  IMAD.MOV.U32 R171, RZ, RZ, R169 ;  /* 0x000000ffffab7224 */ /* 0x000fe200078e00a9 */
[----:B0-----:R-:W-:Y:S01]  /*7a3f0*/  IADD3 R24, P3, R153, R0, RZ ;  /* 0x0000000099187210 */ /* 0x001fe20007f7e0ff */
[----:B------:R-:W-:Y:S02]  /*7a400*/  IMAD.MOV.U32 R169, RZ, RZ, R167 ;  /* 0x000000ffffa97224 */ /* 0x000fe400078e00a7 */
[----:B------:R-:W-:Y:S01]  /*7a410*/  IMAD.MOV.U32 R170, RZ, RZ, R168 ;  /* 0x000000ffffaa7224 */ /* 0x000fe200078e00a8 */
[----:B------:R-:W3:Y:S01]  /*7a420*/  LDL.LU R167, [R1+0x1788] ;  /* 0x0017880001a77983 */ /* 0x000ee20000300800 */
[----:B------:R-:W-:Y:S02]  /*7a430*/  IMAD.X R25, R154, 0x1, R7, P3 ;  /* 0x000000019a197824 */ /* 0x000fe400018e0607 */
[----:B------:R-:W-:-:S03]  /*7a440*/  IMAD.MOV.U32 R168, RZ, RZ, R166 ;  /* 0x000000ffffa87224 */ /* 0x000fc600078e00a6 */
[----:B------:R0:W-:Y:S04]  /*7a450*/  STL.64 [R1+0x30c0], R24 ;  /* 0x0030c01801007387 */ /* 0x0001e80000100a00 */
[----:B------:R-:W3:Y:S01]  /*7a460*/  LDL.LU R166, [R1+0x178c] ;  /* 0x00178c0001a67983 */ /* 0x000ee20000300800 */
[----:B------:R-:W-:Y:S02]  /*7a470*/  F2FP.SATFINITE.E5M2.F32.PACK_AB_MERGE_C R26, R180, R181, RZ ;  /* 0x000000b5b41a723e */ /* 0x000fe400048060ff */
[----:B0-----:R-:W-:Y:S01]  /*7a480*/  IADD3 R24, P3, R153, R6, RZ ;  /* 0x0000000699187210 */ /* 0x001fe20007f7e0ff */
[----:B------:R-:W-:Y:S04]  /*7a490*/  STL [R1+0x48b4], R27 ;  /* 0x0048b41b01007387 */ /* 0x000fe80000100800 */
[----:B------:R-:W-:Y:S01]  /*7a4a0*/  IMAD.X R25, R154, 0x1, R5, P3 ;  /* 0x000000019a197824 */ /* 0x000fe200018e0605 */
[----:B------:R-:W-:Y:S04]  /*7a4b0*/  STL [R1+0x48bc], R26 ;  /* 0x0048bc1a01007387 */ /* 0x000fe80000100800 */
[----:B------:R2:W-:Y:S02]  /*7a4c0*/  STL.64 [R1+0x30b8], R24 ;  /* 0x0030b81801007387 */ /* 0x0005e40000100a00 */
[----:B--2---:R-:W-:-:S05]  /*7a4d0*/  F2FP.SATFINITE.E5M2.F32.PACK_AB_MERGE_C R24, R178, R179, RZ ;  /* 0x000000b3b218723e */ /* 0x004fca00048060ff */
[----:B------:R0:W-:Y:S02]  /*7a4e0*/  STL [R1+0x4884], R24 ;  /* 0x0048841801007387 */ /* 0x0001e40000100800 */
[----:B0-----:R-:W-:-:S05]  /*7a4f0*/  IADD3 R24, P3, R153, R4, RZ ;  /* 0x0000000499187210 */ /* 0x001fca0007f7e0ff */
[----:B------:R-:W-:-:S05]  /*7a500*/  IMAD.X R25, R154, 0x1, R3, P3 ;  /* 0x000000019a197824 */ /* 0x000fca00018e0603 */
[----:B------:R0:W-:Y:S02]  /*7a510*/  STL.64 [R1+0x30b0], R24 ;  /* 0x0030b01801007387 */ /* 0x0001e40000100a00 */
[----:B0-----:R-:W-:Y:S02]  /*7a520*/  F2FP.SATFINITE.E5M2.F32.PACK_AB_MERGE_C R25, R176, R177, RZ ;  /* 0x000000b1b019723e */ /* 0x001fe400048060ff */
[----:B------:R-:W-:Y:S02]  /*7a530*/  F2FP.SATFINITE.E5M2.F32.PACK_AB_MERGE_C R24, R172, R173, RZ ;  /* 0x000000adac18723e */ /* 0x000fe400048060ff */
[----:B------:R-:W2:Y:S04]  /*7a540*/  LDL.LU R173, [R1+0x17a0] ;  /* 0x0017a00001ad7983 */ /* 0x000ea80000300800 */
[----:B------:R-:W-:Y:S04]  /*7a550*/  STL [R1+0x488c], R25 ;  /* 0x00488c1901007387 */ /* 0x000fe80000100800 */
[----:B------:R-:W2:Y:S01]  /*7a560*/  LDL.LU R172, [R1+0x17a4] ;  /* 0x0017a40001ac7983 */ /* 0x000ea20000300800 */
[----:B------:R-:W-:Y:S01]  /*7a570*/  VIADD R153, R153, UR5 ;  /* 0x0000000599997c36 */ /* 0x000fe20008000000 */
[----:B------:R-:W-:-:S02]  /*7a580*/  ULDC UR5, c[0x0][0x248] ;  /* 0x0000920000057ab9 */ /* 0x000fc40000000800 */
[----:B------:R0:W-:Y:S02]  /*7a590*/  STL [R1+0x4854], R24 ;  /* 0x0048541801007387 */ /* 0x0001e40000100800 */
[----:B------:R-:W-:Y:S02]  /*7a5a0*/  SHF.R.S32.HI R154, RZ, 0x1f, R153 ;  /* 0x0000001fff9a7819 */ /* 0x000fe40000011499 */
[----:B0-----:R-:W-:-:S05]  /*7a5b0*/  F2FP.SATFINITE.E5M2.F32.PACK_AB_MERGE_C R24, R170, R171, RZ ;  /* 0x000000abaa18723e */ /* 0x001fca00048060ff */
[----:B------:R0:W-:Y:S02]  /*7a5c0*/  STL [R1+0x4868], R24 ;  /* 0x0048681801007387 */ /* 0x0001e40000100800 */
[----:B0-----:R-:W-:-:S05]  /*7a5d0*/  IADD3 R24, P3, R153, R2, RZ ;  /* 0x0000000299187210 */ /* 0x001fca0007f7e0ff */
[----:B------:R-:W-:-:S05]  /*7a5e0*/  IMAD.X R25, R154, 0x1, R13, P3 ;  /* 0x000000019a197824 */ /* 0x000fca00018e060d */
[----:B------:R0:W-:Y:S02]  /*7a5f0*/  STL.64 [R1+0x3090], R24 ;  /* 0x0030901801007387 */ /* 0x0001e40000100a00 */
[----:B0-----:R-:W-:Y:S02]  /*7a600*/  F2FP.SATFINITE.E5M2.F32.PACK_AB_MERGE_C R25, R168, R169, RZ ;  /* 0x000000a9a819723e */ /* 0x001fe400048060ff */
[----:B---3--:R-:W-:-:S03]  /*7a610*/  F2FP.SATFINITE.E5M2.F32.PACK_AB_MERGE_C R24, R166, R167, RZ ;  /* 0x000000a7a618723e */ /* 0x008fc600048060ff */
[----:B------:R-:W-:Y:S04]  /*7a620*/  STL [R1+0x483c], R25 ;  /* 0x00483c1901007387 */ /* 0x000fe80000100800 */
[----:B------:R0:W-:Y:S04]  /*7a630*/  STL [R1+0x4840], R24 ;  /* 0x0048401801007387 */ /* 0x0001e80000100800 */
[----:B------:R-:W3:Y:S04]  /*7a640*/  LDL.LU R169, [R1+0x17c8] ;  /* 0x0017c80001a97983 */ /* 0x000ee80000300800 */
[----:B------:R-:W3:Y:S01]  /*7a650*/  LDL.LU R168, [R1+0x17cc] ;  /* 0x0017cc0001a87983 */ /* 0x000ee20000300800 */
[----:B0-----:R-:W-:Y:S01]  /*7a660*/  IADD3 R24, P3, R153, R0, RZ ;  /* 0x0000000099187210 */ /* 0x001fe20007f7e0ff */
[----:B------:R-:W-:-:S02]  /*7a670*/  IMAD.MOV.U32 R171, RZ, RZ, R165 ;  /* 0x000000ffffab7224 */ /* 0x000fc400078e00a5 */
[----:B------:R-:W4:Y:S01]  /*7a680*/  LDL.LU R167, [R1+0x17d0] ;  /* 0x0017d00001a77983 */ /* 0x000f220000300800 */
[----:B------:R-:W-:Y:S02]  /*7a690*/  IMAD.MOV.U32 R170, RZ, RZ, R163 ;  /* 0x000000ffffaa7224 */ /* 0x000fe400078e00a3 */
[----:B------:R-:W-:Y:S01]  /*7a6a0*/  IMAD.X R25, R154, 0x1, R7, P3 ;  /* 0x000000019a197824 */ /* 0x000fe200018e0607 */
[----:B------:R-:W4:Y:S04]  /*7a6b0*/  LDL.LU R166, [R1+0x17d4] ;  /* 0x0017d40001a67983 */ /* 0x000f280000300800 */
[----:B------:R-:W4:Y:S04]  /*7a6c0*/  LDL.LU R165, [R1+0x17d8] ;  /* 0x0017d80001a57983 */ /* 0x000f280000300800 */
[----:B------:R-:W4:Y:S04]  /*7a6d0*/  LDL.LU R163, [R1+0x17dc] ;  /* 0x0017dc0001a37983 */ /* 0x000f280000300800 */
[----:B------:R0:W-:Y:S02]  /*7a6e0*/  STL.64 [R1+0x3080], R24 ;  /* 0x0030801801007387 */ /* 0x0001e40000100a00 */
[----:B0-----:R-:W-:-:S02]  /*7a6f0*/  F2FP.SATFINITE.E5M2.F32.PACK_AB_MERGE_C R25, R174, R175, RZ ;  /* 0x000000afae19723e */ /* 0x001fc400048060ff */
[----:B------:R-:W-:Y:S02]  /*7a700*/  F2FP.SATFINITE.E5M2.F32.PACK_AB_MERGE_C R24, R162, R164, RZ ;  /* 0x000000a4a218723e */ /* 0x000fe400048060ff */
[----:B------:R-:W4:Y:S04]  /*7a710*/  LDL.LU R164, [R1+0x17e0] ;  /* 0x0017e00001a47983 */ /* 0x000f280000300800 */
[----:B------:R-:W-:Y:S04]  /*7a720*/  STL [R1+0x480c], R25 ;  /* 0x00480c1901007387 */ /* 0x000fe80000100800 */
[----:B------:R-:W4:Y:S04]  /*7a730*/  LDL.LU R162, [R1+0x17e4] ;  /* 0x0017e40001a27983 */ /* 0x000f280000300800 */
[----:B------:R0:W-:Y:S02]  /*7a740*/  STL [R1+0x4814], R24 ;  /* 0x0048141801007387 */ /* 0x0001e40000100800 */
[----:B0-----:R-:W-:-:S05]  /*7a750*/  IADD3 R24, P3, R153, R6, RZ ;  /* 0x0000000699187210 */ /* 0x001fca0007f7e0ff */
[----:B------:R-:W-:-:S05]  /*7a760*/  IMAD.X R25, R154, 0x1, R5, P3 ;  /* 0x000000019a197824 */ /* 0x000fca00018e0605 */
[----:B------:R0:W-:Y:S02]  /*7a770*/  STL.64 [R1+0x3078], R24 ;  /* 0x0030781801007387 */ /* 0x0001e40000100a00 */
[----:B0-----:R-:W-:-:S05]  /*7a780*/  IADD3 R24, P3, R153, R4, RZ ;  /* 0x0000000499187210 */ /* 0x001fca0007f7e0ff */
[----:B------:R-:W-:Y:S01]  /*7a790*/  IMAD.X R25, R154, 0x1, R3, P3 ;  /* 0x000000019a197824 */ /* 0x000fe200018e0603 */
[----:B--2---:R-:W-:-:S05]  /*7a7a0*/  F2FP.SATFINITE.E5M2.F32.PACK_AB_MERGE_C R26, R172, R173, RZ ;  /* 0x000000adac1a723e */ /* 0x004fca00048060ff */
[----:B------:R-:W-:Y:S04]  /*7a7b0*/  STL [R1+0x47dc], R26 ;  /* 0x0047dc1a01007387 */ /* 0x000fe80000100800 */
[----:B------:R0:W-:Y:S02]  /*7a7c0*/  STL.64 [R1+0x3070], R24 ;  /* 0x0030701801007387 */ /* 0x0001e40000100a00 */
[----:B0-----:R-:W-:Y:S02]  /*7a7d0*/  F2FP.SATFINITE.E5M2.F32.PACK_AB_MERGE_C R25, R160, R161, RZ ;  /* 0x000000a1a019723e */ /* 0x001fe400048060ff */
[----:B------:R-:W-:Y:S01]  /*7a7e0*/  F2FP.SATFINITE.E5M2.F32.PACK_AB_MERGE_C R24, R158, R159, RZ ;  /* 0x0000009f9e18723e */ /* 0x000fe200048060ff */
[----:B------:R-:W2:Y:S04]  /*7a7f0*/  LDL.LU R161, [R1+0x17e8] ;  /* 0x0017e80001a17983 */ /* 0x000ea80000300800 */
[----:B------:R-:W-:Y:S04]  /*7a800*/  STL [R1+0x47e0], R25 ;  /* 0x0047e01901007387 */ /* 0x000fe80000100800 */
[----:B------:R-:W2:Y:S04]  /*7a810*/  LDL.LU R160, [R1+0x17ec] ;  /* 0x0017ec0001a07983 */ /* 0x000ea80000300800 */
[----:B------:R0:W-:Y:S04]  /*7a820*/  STL [R1+0x47d4], R24 ;  /* 0x0047d41801007387 */ /* 0x0001e80000100800 */
[----:B------:R-:W2:Y:S04]  /*7a830*/  LDL.LU R159, [R1+0x17f0] ;  /* 0x0017f000019f7983 */ /* 0x000ea80000300800 */
[----:B------:R-:W2:Y:S01]  /*7a840*/  LDL.LU R158, [R1+0x17f4] ;  /* 0x0017f400019e7983 */ /* 0x000ea20000300800 */
[----:B0-----:R-:W-:-:S03]  /*7a850*/  F2FP.SATFINITE.E5M2.F32.PACK_AB_MERGE_C R24, R155, R157, RZ ;  /* 0x0000009d9b18723e */ /* 0x001fc600048060ff */
[----:B------:R-:W2:Y:S04]  /*7a860*/  LDL.LU R157, [R1+0x17f8] ;  /* 0x0017f800019d7983 */ /* 0x000ea80000300800 */
[----:B------:R-:W2:Y:S01]  /*7a870*/  LDL.LU R155, [R1+0x17fc] ;  /* 0x0017fc00019b7983 */ /* 0x000ea20000300800 */
[----:B------:R-:W-:Y:S01]  /*7a880*/  VIADD R153, R153, UR5 ;  /* 0x0000000599997c36 */ /* 0x000fe20008000000 */
[----:B------:R-:W-:Y:S01]  /*7a890*/  F2FP.SATFINITE.E5M2.F32.PACK_AB_MERGE_C R27, R170, R171, RZ ;  /* 0x000000abaa1b723e */ /* 0x000fe200048060ff */
[----:B------:R-:W-:Y:S01]  /*7a8a0*/  ULDC UR5, c[0x0][0x248] ;  /* 0x0000920000057ab9 */ /* 0x000fe20000000800 */
[----:B------:R0:W-:Y:S02]  /*7a8b0*/  STL [R1+0x47d8], R24 ;  /* 0x0047d81801007387 */ /* 0x0001e40000100800 */
[----:B------:R-:W-:-:S02]  /*7a8c0*/  SHF.R.S32.HI R154, RZ, 0x1f, R153 ;  /* 0x0000001fff9a7819 */ /* 0x000fc40000011499 */
[----:B0-----:R-:W-:-:S05]  /*7a8d0*/  IADD3 R24, P3, R153, R2, RZ ;  /* 0x0000000299187210 */ /* 0x001fca0007f7e0ff */
[----:B------:R-:W-:-:S05]  /*7a8e0*/  IMAD.X R25, R154, 0x1, R13, P3 ;  /* 0x000000019a197824 */ /* 0x000fca00018e060d */
[----:B------:R0:W-:Y:S01]  /*7a8f0*/  STL.64 [R1+0x3050], R24 ;  /* 0x0030501801007387 */ /* 0x0001e20000100a00 */
[----:B---3--:R-:W-:-:S03]  /*7a900*/  F2FP.SATFINITE.E5M2.F32.PACK_AB_MERGE_C R26, R168, R169, RZ ;  /* 0x000000a9a81a723e */ /* 0x008fc600048060ff */
[----:B------:R-:W-:Y:S01]  /*7a910*/  STL [R1+0x47cc], R27 ;  /* 0x0047cc1b01007387 */ /* 0x000fe20000100800 */
[----:B0-----:R-:W-:-:S03]  /*7a920*/  IADD3 R24, P3, R153, R0, RZ ;  /* 0x0000000099187210 */ /* 0x001fc60007f7e0ff */
[----:B------:R-:W-:Y:S02]  /*7a930*/  STL [R1+0x47d0], R26 ;  /* 0x0047d01a01007387 */ /* 0x000fe40000100800 */
[----:B------:R-:W-:-:S05]  /*7a940*/  IMAD.X R25, R154, 0x1, R7, P3 ;  /* 0x000000019a197824 */ /* 0x000fca00018e0607 */
[----:B------:R4:W-:Y:S04]  /*7a950*/  STL.64 [R1+0x3040], R24 ;  /* 0x0030401801007387 */ /* 0x0009e80000100a00 */
[----:B------:R-:W3:Y:S01]  /*7a960*/  LDL.LU R169, [R1+0x1400] ;  /* 0x0014000001a97983 */ /* 0x000ee20000300800 */
[----:B----4-:R-:W-:Y:S02]  /*7a970*/  F2FP.SATFINITE.E5M2.F32.PACK_AB_MERGE_C R25, R166, R167, RZ ;  /* 0x000000a7a619723e */ /* 0x010fe400048060ff */
[----:B------:R-:W-:-:S03]  /*7a980*/  F2FP.SATFINITE.E5M2.F32.PACK_AB_MERGE_C R24, R163, R165, RZ ;  /* 0x000000a5a318723e */ /* 0x000fc600048060ff */
[----:B------:R-:W-:Y:S04]  /*7a990*/  STL [R1+0x47c4], R25 ;  /* 0x0047c41901007387 */ /* 0x000fe80000100800 */
[----:B------:R-:W3:Y:S04]  /*7a9a0*/  LDL.LU R165, [R1+0x1404] ;  /* 0x0014040001a57983 */ /* 0x000ee80000300800 */
[----:B------:R0:W-:Y:S04]  /*7a9b0*/  STL [R1+0x47c8], R24 ;  /* 0x0047c81801007387 */ /* 0x0001e80000100800 */
[----:B------:R-:W4:Y:S04]  /*7a9c0*/  LDL.LU R168, [R1+0x1408] ;  /* 0x0014080001a87983 */ /* 0x000f280000300800 */
[----:B------:R-:W4:Y:S01]  /*7a9d0*/  LDL.LU R163, [R1+0x140c] ;  /* 0x00140c0001a37983 */ /* 0x000f220000300800 */
[----:B0-----:R-:W-:-:S05]  /*7a9e0*/  IADD3 R24, P3, R153, R6, RZ ;  /* 0x0000000699187210 */ /* 0x001fca0007f7e0ff */
[----:B------:R-:W-:-:S05]  /*7a9f0*/  IMAD.X R25, R154, 0x1, R5, P3 ;  /* 0x000000019a197824 */ /* 0x000fca00018e0605 */
[----:B------:R0:W-:Y:S04]  /*7aa00*/  STL.64 [R1+0x3038], R24 ;  /* 0x0030381801007387 */ /* 0x0001e80000100a00 */
[----:B------:R-:W4:Y:S04]  /*7aa10*/  LDL.LU R177, [R1+0x1410] ;  /* 0x0014100001b17983 */ /* 0x000f280000300800 */
[----:B------:R-:W4:Y:S01]  /*7aa20*/  LDL.LU R167, [R1+0x1414] ;  /* 0x0014140001a77983 */ /* 0x000f220000300800 */
[----:B0-----:R-:W-:-:S05]  /*7aa30*/  F2FP.SATFINITE.E5M2.F32.PACK_AB_MERGE_C R24, R162, R164, RZ ;  /* 0x000000a4a218723e */ /* 0x001fca00048060ff */
[----:B------:R0:W-:Y:S04]  /*7aa40*/  STL [R1+0x47c0], R24 ;  /* 0x0047c01801007387 */ /* 0x0001e80000100800 */
[----:B------:R-:W4:Y:S04]  /*7aa50*/  LDL.LU R176, [R1+0x1418] ;  /* 0x0014180001b07983 */ /* 0x000f280000300800 */
[----:B------:R-:W4:Y:S04]  /*7aa60*/  LDL.LU R166, [R1+0x141c] ;  /* 0x00141c0001a67983 */ /* 0x000f280000300800 */
[----:B------:R-:W4:Y:S04]  /*7aa70*/  LDL.LU R164, [R1+0x1420] ;  /* 0x0014200001a47983 */ /* 0x000f280000300800 */
[----:B------:R-:W4:Y:S01]  /*7aa80*/  LDL.LU R162, [R1+0x1424] ;  /* 0x0014240001a27983 */ /* 0x000f220000300800 */
[----:B0-----:R-:W-:-:S05]  /*7aa90*/  IADD3 R24, P3, R153, R4, RZ ;  /* 0x0000000499187210 */ /* 0x001fca0007f7e0ff */
[----:B------:R-:W-:-:S05]  /*7aaa0*/  IMAD.X R25, R154, 0x1, R3, P3 ;  /* 0x000000019a197824 */ /* 0x000fca00018e0603 */
[----:B------:R2:W-:Y:S04]  /*7aab0*/  STL.64 [R1+0x3030], R24 ;  /* 0x0030301801007387 */ /* 0x0005e80000100a00 */
[----:B------:R-:W4:Y:S01]  /*7aac0*/  LDL.LU R173, [R1+0x1428] ;  /* 0x0014280001ad7983 */ /* 0x000f220000300800 */
[----:B------:R-:W-:Y:S01]  /*7aad0*/  VIADD R153, R153, UR5 ;  /* 0x0000000599997c36 */ /* 0x000fe20008000000 */
[----:B------:R-:W-:-:S04]  /*7aae0*/  ULDC UR5, c[0x0][0x248] ;  /* 0x0000920000057ab9 */ /* 0x000fc80000000800 */
[----:B------:R-:W-:Y:S02]  /*7aaf0*/  SHF.R.S32.HI R154, RZ, 0x1f, R153 ;  /* 0x0000001fff9a7819 */ /* 0x000fe40000011499 */
[----:B--2---:R-:W-:-:S05]  /*7ab00*/  F2FP.SATFINITE.E5M2.F32.PACK_AB_MERGE_C R25, R160, R161, RZ ;  /* 0x000000a1a019723e */ /* 0x004fca00048060ff */
[----:B------:R-:W-:Y:S04]  /*7ab10*/  STL [R1+0x47bc], R25 ;  /* 0x0047bc1901007387 */ /* 0x000fe80000100800 */
[----:B------:R-:W2:Y:S01]  /*7ab20*/  LDL.LU R172, [R1+0x142c] ;  /* 0x00142c0001ac7983 */ /* 0x000ea20000300800 */
[----:B------:R-:W-:-:S05]  /*7ab30*/  F2FP.SATFINITE.E5M2.F32.PACK_AB_MERGE_C R24, R158, R159, RZ ;  /* 0x0000009f9e18723e */ /* 0x000fca00048060ff */
[----:B------:R0:W-:Y:S04]  /*7ab40*/  STL [R1+0x47b8], R24 ;  /* 0x0047b81801007387 */ /* 0x0001e80000100800 */
[----:B------:R-:W2:Y:S04]  /*7ab50*/  LDL.LU R161, [R1+0x1430] ;  /* 0x0014300001a17983 */ /* 0x000ea80000300800 */
[----:B------:R-:W2:Y:S04]  /*7ab60*/  LDL.LU R160, [R1+0x1434] ;  /* 0x0014340001a07983 */ /* 0x000ea80000300800 */
[----:B------:R-:W2:Y:S01]  /*7ab70*/  LDL.LU R175, [R1+0x1438] ;  /* 0x0014380001af7983 */ /* 0x000ea20000300800 */
[----:B0-----:R-:W-:-:S03]  /*7ab80*/  F2FP.SATFINITE.E5M2.F32.PACK_AB_MERGE_C R24, R155, R157, RZ ;  /* 0x0000009d9b18723e */ /* 0x001fc600048060ff */
[----:B------:R-:W2:Y:S04]  /*7ab90*/  LDL.LU R174, [R1+0x143c] ;  /* 0x00143c0001ae7983 */ /* 0x000ea80000300800 */
[----:B------:R0:W-:Y:S04]  /*7aba0*/  STL [R1+0x47b4], R24 ;  /* 0x0047b41801007387 */ /* 0x0001e80000100800 */
[----:B------:R-:W2:Y:S04]  /*7abb0*/  LDL.LU R159, [R1+0x1440] ;  /* 0x00144000019f7983 */ /* 0x000ea80000300800 */
[----:B------:R-:W2:Y:S01]  /*7abc0*/  LDL.LU R158, [R1+0x1444] ;  /* 0x00144400019e7983 */ /* 0x000ea20000300800 */
[----:B0-----:R-:W-:-:S03]  /*7abd0*/  IADD3 R24, P3, R153, R2, RZ ;  /* 0x0000000299187210 */ /* 0x001fc60007f7e0ff */
[----:B------:R-:W2:Y:S02]  /*7abe0*/  LDL.LU R157, [R1+0x1448] ;  /* 0x00144800019d7983 */ /* 0x000ea40000300800 */
[----:B------:R-:W-:-:S05]  /*7abf0*/  IMAD.X R25, R154, 0x1, R13, P3 ;  /* 0x000000019a197824 */ /* 0x000fca00018e060d */
[----:B------:R0:W-:Y:S04]  /*7ac00*/  STL.64 [R1+0x3010], R24 ;  /* 0x0030101801007387 */ /* 0x0001e80000100a00 */
[----:B------:R-:W2:Y:S04]  /*7ac10*/  LDL.LU R155, [R1+0x144c] ;  /* 0x00144c00019b7983 */ /* 0x000ea80000300800 */
[----:B------:R-:W2:Y:S01]  /*7ac20*/  LDL.LU R171, [R1+0x1450] ;  /* 0x0014500001ab7983 */ /* 0x000ea20000300800 */
[----:B0-----:R-:W-:-:S03]  /*7ac30*/  IADD3 R24, P3, R153, R0, RZ ;  /* 0x0000000099187210 */ /* 0x001fc60007f7e0ff */
[----:B------:R-:W2:Y:S02]  /*7ac40*/  LDL.LU R170, [R1+0x1454] ;  /* 0x0014540001aa7983 */ /* 0x000ea40000300800 */
[----:B------:R-:W-:Y:S01]  /*7ac50*/  IMAD.X R25, R154, 0x1, R7, P3 ;  /* 0x000000019a197824 */ /* 0x000fe200018e0607 */
[----:B---3--:R-:W-:Y:S02]  /*7ac60*/  F2FP.SATFINITE.E5M2.F32.PACK_AB_MERGE_C R165, R165, R169, RZ ;  /* 0x000000a9a5a5723e */ /* 0x008fe400048060ff */
[----:B------:R-:W3:Y:S04]  /*7ac70*/  LDL.LU R169, [R1+0x1458] ;  /* 0x0014580001a97983 */ /* 0x000ee80000300800 */
[----:B------:R0:W-:Y:S01]  /*7ac80*/  STL.64 [R1+0x3000], R24 ;  /* 0x0030001801007387 */ /* 0x0001e20000100a00 */
[----:B----4-:R-:W-:-:S03]  /*7ac90*/  F2FP.SATFINITE.E5M2.F32.PACK_AB_MERGE_C R163, R163, R168, RZ ;  /* 0x000000a8a3a3723e */ /* 0x010fc600048060ff */
[----:B------:R-:W3:Y:S01]  /*7aca0*/  LDL.LU R168, [R1+0x145c] ;  /* 0x00145c0001a87983 */ /* 0x000ee20000300800 */
[----:B0-----:R-:W-:-:S05]  /*7acb0*/  IADD3 R24, P3, R153, R6, RZ ;  /* 0x0000000699187210 */ /* 0x001fca0007f7e0ff */
[----:B------:R-:W-:-:S05]  /*7acc0*/  IMAD.X R25, R154, 0x1, R5, P3 ;  /* 0x000000019a197824 */ /* 0x000fca00018e0605 */
[----:B------:R0:W-:Y:S02]  /*7acd0*/  STL.64 [R1+0x2ff8], R24 ;  /* 0x002ff81801007387 */ /* 0x0001e40000100a00 */
[----:B0-----:R-:W-:Y:S02]  /*7ace0*/  IADD3 R24, P3, R153, R4, RZ ;  /* 0x0000000499187210 */ /* 0x001fe40007f7e0ff */
[----:B------:R-:W-:-:S05]  /*7acf0*/  F2FP.SATFINITE.E5M2.F32.PACK_AB_MERGE_C R26, R162, R164, RZ ;  /* 0x000000a4a21a723e */ /* 0x000fca00048060ff */
[----:B------:R-:W-:Y:S04]  /*7ad00*/  STL [R1+0x1404], R26 ;  /* 0x0014041a01007387 */ /* 0x000fe80000100800 */
[----:B------:R-:W4:Y:S04]  /*7ad10*/  LDL.LU R164, [R1+0x1460] ;  /* 0x0014600001a47983 */ /* 0x000f280000300800 */
[----:B------:R-:W4:Y:S01]  /*7ad20*/  LDL.LU R162, [R1+0x1464] ;  /* 0x0014640001a27983 */ /* 0x000f220000300800 */
[----:B------:R-:W-:-:S05]  /*7ad30*/  IMAD.X R25, R154, 0x1, R3, P3 ;  /* 0x000000019a197824 */ /* 0x000fca00018e0603 */
[----:B------:R2:W-:Y:S01]  /*7ad40*/  STL.64 [R1+0x2ff0], R24 ;  /* 0x002ff01801007387 */ /* 0x0005e20000100a00 */
[----:B------:R-:W-:Y:S01]  /*7ad50*/  VIADD R153, R153, UR5 ;  /* 0x0000000599997c36 */ /* 0x000fe20008000000 */
[----:B------:R-:W-:-:S04]  /*7ad60*/  ULDC UR5, c[0x0][0x248] ;  /* 0x0000920000057ab9 */ /* 0x000fc80000000800 */
[----:B------:R-:W-:Y:S02]  /*7ad70*/  SHF.R.S32.HI R154, RZ, 0x1f, R153 ;  /* 0x0000001fff9a7819 */ /* 0x000fe40000011499 */
[----:B--2---:R-:W-:Y:S02]  /*7ad80*/  F2FP.SATFINITE.E5M2.F32.PACK_AB_MERGE_C R25, R172, R173, RZ ;  /* 0x000000adac19723e */ /* 0x004fe400048060ff */
[----:B------:R-:W2:Y:S04]  /*7ad90*/  LDL.LU R173, [R1+0x1468] ;  /* 0x0014680001ad7983 */ /* 0x000ea80000300800 */
[----:B------:R-:W-:Y:S04]  /*7ada0*/  STL [R1+0x1400], R25 ;  /* 0x0014001901007387 */ /* 0x000fe80000100800 */
[----:B------:R-:W2:Y:S01]  /*7adb0*/  LDL.LU R172, [R1+0x146c] ;  /* 0x00146c0001ac7983 */ /* 0x000ea20000300800 */
[----:B------:R-:W-:-:S05]  /*7adc0*/  F2FP.SATFINITE.E5M2.F32.PACK_AB_MERGE_C R24, R160, R161, RZ ;  /* 0x000000a1a018723e */ /* 0x000fca00048060ff */
[----:B------:R0:W-:Y:S04]  /*7add0*/  STL [R1+0x140c], R24 ;  /* 0x00140c1801007387 */ /* 0x0001e80000100800 */
[----:B------:R-:W2:Y:S04]  /*7ade0*/  LDL.LU R161, [R1+0x1470] ;  /* 0x0014700001a17983 */ /* 0x000ea80000300800 */
[----:B------:R-:W2:Y:S01]  /*7adf0*/  LDL.LU R160, [R1+0x1474] ;  /* 0x0014740001a07983 */ /* 0x000ea20000300800 */
[----:B0-----:R-:W-:-:S03]  /*7ae00*/  F2FP.SATFINITE.E5M2.F32.PACK_AB_MERGE_C R24, R174, R175, RZ ;  /* 0x000000afae18723e */ /* 0x001fc600048060ff */
[----:B------:R-:W2:Y:S04]  /*7ae10*/  LDL.LU R175, [R1+0x1478] ;  /* 0x0014780001af7983 */ /* 0x000ea80000300800 */
[----:B------:R-:W2:Y:S04]  /*7ae20*/  LDL.LU R174, [R1+0x147c] ;  /* 0x00147c0001ae7983 */ /* 0x000ea80000300800 */
[----:B------:R0:W-:Y:S02]  /*7ae30*/  STL [R1+0x1408], R24 ;  /* 0x0014081801007387 */ /* 0x0001e40000100800 */
[----:B0-----:R-:W-:-:S05]  /*7ae40*/  IADD3 R24, P3, R153, R2, RZ ;  /* 0x0000000299187210 */ /* 0x001fca0007f7e0ff */
[----:B------:R-:W-:-:S05]  /*7ae50*/  IMAD.X R25, R154, 0x1, R13, P3 ;  /* 0x000000019a197824 */ /* 0x000fca00018e060d */
        /* <DEDUP_REMOVED lines=9> */
[----:B0-----:R-:W-:-:S05]  /*7aef0*/  IADD3 R24, P3, R153, R0, RZ ;  /* 0x0000000099187210 */ /* 0x001fca0007f7e0ff */
[----:B------:R-:W-:-:S05]  /*7af00*/  IMAD.X R25, R154, 0x1, R7, P3 ;  /* 0x000000019a197824 */ /* 0x000fca00018e0607 */
[----:B------:R0:W-:Y:S02]  /*7af10*/  STL.64 [R1+0x2fc0], R24 ;  /* 0x002fc01801007387 */ /* 0x0001e40000100a00 */
[----:B0-----:R-:W-:Y:S02]  /*7af20*/  F2FP.SATFINITE.E5M2.F32.PACK_AB_MERGE_C R25, R170, R171, RZ ;  /* 0x000000abaa19723e */ /* 0x001fe400048060ff */
[----:B---3--:R-:W-:Y:S01]  /*7af30*/  F2FP.SATFINITE.E5M2.F32.PACK_AB_MERGE_C R24, R168, R169, RZ ;  /* 0x000000a9a818723e */ /* 0x008fe200048060ff */
[----:B------:R-:W3:Y:S04]  /*7af40*/  LDL.LU R171, [R1+0x1490] ;  /* 0x0014900001ab7983 */ /* 0x000ee80000300800 */
[----:B------:R-:W-:Y:S04]  /*7af50*/  STL [R1+0x141c], R25 ;  /* 0x00141c1901007387 */ /* 0x000fe80000100800 */
[----:B------:R-:W3:Y:S04]  /*7af60*/  LDL.LU R170, [R1+0x1494] ;  /* 0x0014940001aa7983 */ /* 0x000ee80000300800 */
[----:B------:R0:W-:Y:S04]  /*7af70*/  STL [R1+0x1418], R24 ;  /* 0x0014181801007387 */ /* 0x0001e80000100800 */
[----:B------:R-:W3:Y:S04]  /*7af80*/  LDL.LU R169, [R1+0x1498] ;  /* 0x0014980001a97983 */ /* 0x000ee80000300800 */
[----:B------:R-:W3:Y:S01]  /*7af90*/  LDL.LU R168, [R1+0x149c] ;  /* 0x00149c0001a87983 */ /* 0x000ee20000300800 */
[----:B0-----:R-:W-:-:S02]  /*7afa0*/  IADD3 R24, P3, R153, R6, RZ ;  /* 0x0000000699187210 */ /* 0x001fc40007f7e0ff */
[----:B----4-:R-:W-:-:S03]  /*7afb0*/  F2FP.SATFINITE.E5M2.F32.PACK_AB_MERGE_C R26, R162, R164, RZ ;  /* 0x000000a4a21a723e */ /* 0x010fc600048060ff */
[----:B------:R-:W-:-:S05]  /*7afc0*/  IMAD.X R25, R154, 0x1, R5, P3 ;  /* 0x000000019a197824 */ /* 0x000fca00018e0605 */
[----:B------:R0:W-:Y:S04]  /*7afd0*/  STL.64 [R1+0x2fb8], R24 ;  /* 0x002fb81801007387 */ /* 0x0001e80000100a00 */
[----:B------:R-:W-:Y:S04]  /*7afe0*/  STL [R1+0x1424], R26 ;  /* 0x0014241a01007387 */ /* 0x000fe80000100800 */
[----:B------:R-:W4:Y:S04]  /*7aff0*/  LDL.LU R164, [R1+0x14a0] ;  /* 0x0014a00001a47983 */ /* 0x000f280000300800 */
[----:B------:R-:W4:Y:S01]  /*7b000*/  LDL.LU R162, [R1+0x14a4] ;  /* 0x0014a40001a27983 */ /* 0x000f220000300800 */
[----:B0-----:R-:W-:-:S05]  /*7b010*/  IADD3 R24, P3, R153, R4, RZ ;  /* 0x0000000499187210 */ /* 0x001fca0007f7e0ff */
        /* <DEDUP_REMOVED lines=21> */
[----:B------:R-:W2:Y:S04]  /*7b170*/  LDL.LU R159, [R1+0x14c0] ;  /* 0x0014c000019f7983 */ /* 0x000ea80000300800 */
[----:B------:R-:W-:Y:S01]  /*7b180*/  STL [R1+0x4630], R25 ;  /* 0x0046301901007387 */ /* 0x000fe20000100800 */
[----:B------:R-:W-:-:S03]  /*7b190*/  F2FP.SATFINITE.E5M2.F32.PACK_AB_MERGE_C R24, R155, R157, RZ ;  /* 0x0000009d9b18723e */ /* 0x000fc600048060ff */
[----:B------:R-:W2:Y:S04]  /*7b1a0*/  LDL.LU R158, [R1+0x14c4] ;  /* 0x0014c400019e7983 */ /* 0x000ea80000300800 */
[----:B------:R0:W-:Y:S04]  /*7b1b0*/  STL [R1+0x462c], R24 ;  /* 0x00462c1801007387 */ /* 0x0001e80000100800 */
[----:B------:R-:W2:Y:S04]  /*7b1c0*/  LDL.LU R157, [R1+0x14c8] ;  /* 0x0014c800019d7983 */ /* 0x000ea80000300800 */
[----:B------:R-:W2:Y:S01]  /*7b1d0*/  LDL.LU R155, [R1+0x14cc] ;  /* 0x0014cc00019b7983 */ /* 0x000ea20000300800 */
[----:B0-----:R-:W-:-:S05]  /*7b1e0*/  IADD3 R24, P3, R153, R0, RZ ;  /* 0x0000000099187210 */ /* 0x001fca0007f7e0ff */
[----:B------:R-:W-:-:S05]  /*7b1f0*/  IMAD.X R25, R154, 0x1, R7, P3 ;  /* 0x000000019a197824 */ /* 0x000fca00018e0607 */
[----:B------:R3:W-:Y:S02]  /*7b200*/  STL.64 [R1+0x2f80], R24 ;  /* 0x002f801801007387 */ /* 0x0007e40000100a00 */
[----:B---3--:R-:W-:Y:S02]  /*7b210*/  F2FP.SATFINITE.E5M2.F32.PACK_AB_MERGE_C R25, R170, R171, RZ ;  /* 0x000000abaa19723e */ /* 0x008fe400048060ff */
[----:B------:R-:W3:Y:S04]  /*7b220*/  LDL.LU R171, [R1+0x14d0] ;  /* 0x0014d00001ab7983 */ /* 0x000ee80000300800 */
[----:B------:R-:W-:Y:S01]  /*7b230*/  STL [R1+0x463c], R25 ;  /* 0x00463c1901007387 */ /* 0x000fe20000100800 */
[----:B------:R-:W-:-:S03]  /*7b240*/  F2FP.SATFINITE.E5M2.F32.PACK_AB_MERGE_C R24, R168, R169, RZ ;  /* 0x000000a9a818723e */ /* 0x000fc600048060ff */
[----:B------:R-:W3:Y:S04]  /*7b250*/  LDL.LU R170, [R1+0x14d4] ;  /* 0x0014d40001aa7983 */ /* 0x000ee80000300800 */
[----:B------:R0:W-:Y:S04]  /*7b260*/  STL [R1+0x4634], R24 ;  /* 0x0046341801007387 */ /* 0x0001e80000100800 */
[----:B------:R-:W3:Y:S04]  /*7b270*/  LDL.LU R169, [R1+0x14d8] ;  /* 0x0014d80001a97983 */ /* 0x000ee80000300800 */
[----:B------:R-:W3:Y:S01]  /*7b280*/  LDL.LU R168, [R1+0x14dc] ;  /* 0x0014dc0001a87983 */ /* 0x000ee20000300800 */
[----:B0-----:R-:W-:-:S05]  /*7b290*/  IADD3 R24, P3, R153, R6, RZ ;  /* 0x0000000699187210 */ /* 0x001fca0007f7e0ff */
[----:B------:R-:W-:Y:S01]  /*7b2a0*/  IMAD.X R25, R154, 0x1, R5, P3 ;  /* 0x000000019a197824 */ /* 0x000fe200018e0605 */
[----:B----4-:R-:W-:-:S04]  /*7b2b0*/  F2FP.SATFINITE.E5M2.F32.PACK_AB_MERGE_C R26, R162, R164, RZ ;  /* 0x000000a4a21a723e */ /* 0x010fc800048060ff */
        /* <DEDUP_REMOVED lines=215> */
[----:B------:R-:W2:Y:S04]  /*7c030*/  LDL.LU R158, [R1+0x1204] ;  /* 0x00120400019e7983 */ /* 0x000ea80000300800 */
[----:B------:R0:W-:Y:S02]  /*7c040*/  STL [R1+0x4e04], R24 ;  /* 0x004e041801007387 */ /* 0x0001e40000100800 */
[----:B0-----:R-:W-:-:S02]  /*7c050*/  F2FP.SATFINITE.E5M2.F32.PACK_AB_MERGE_C R24, R155, R157, RZ ;  /* 0x0000009d9b18723e */ /* 0x001fc400048060ff */
[----:B------:R-:W2:Y:S04]  /*7c060*/  LDL.LU R157, [R1+0x1208] ;  /* 0x00120800019d7983 */ /* 0x000ea80000300800 */
[----:B------:R-:W2:Y:S04]  /*7c070*/  LDL.LU R155, [R1+0x120c] ;  /* 0x00120c00019b7983 */ /* 0x000ea80000300800 */
[----:B------:R0:W-:Y:S02]  /*7c080*/  STL [R1+0x4e14], R24 ;  /* 0x004e141801007387 */ /* 0x0001e40000100800 */
[----:B0-----:R-:W-:-:S05]  /*7c090*/  IADD3 R24, P3, R153, R0, RZ ;  /* 0x0000000099187210 */ /* 0x001fca0007f7e0ff */
[----:B------:R-:W-:-:S05]  /*7c0a0*/  IMAD.X R25, R154, 0x1, R7, P3 ;  /* 0x000000019a197824 */ /* 0x000fca00018e0607 */
[----:B------:R3:W-:Y:S02]  /*7c0b0*/  STL.64 [R1+0x2e48], R24 ;  /* 0x002e481801007387 */ /* 0x0007e40000100a00 */
[----:B---3--:R-:W-:Y:S02]  /*7c0c0*/  F2FP.SATFINITE.E5M2.F32.PACK_AB_MERGE_C R25, R170, R171, RZ ;  /* 0x000000abaa19723e */ /* 0x008fe400048060ff */
[----:B------:R-:W-:Y:S01]  /*7c0d0*/  F2FP.SATFINITE.E5M2.F32.PACK_AB_MERGE_C R24, R168, R169, RZ ;  /* 0x000000a9a818723e */ /* 0x000fe200048060ff */
        /* <DEDUP_REMOVED lines=17> */
[----:B------:R-:W-:Y:S01]  /*7c1f0*/  F2FP.SATFINITE.E5M2.F32.PACK_AB_MERGE_C R167, R167, R177, RZ ;  /* 0x000000b1a7a7723e */ /* 0x000fe200048060ff */
[----:B------:R-:W-:-:S03]  /*7c200*/  ULDC UR5, c[0x0][0x248] ;  /* 0x0000920000057ab9 */ /* 0x000fc60000000800 */
[----:B------:R-:W-:Y:S02]  /*7c210*/  SHF.R.S32.HI R154, RZ, 0x1f, R153 ;  /* 0x0000001fff9a7819 */ /* 0x000fe40000011499 */
[----:B------:R-:W-:Y:S02]  /*7c220*/  F2FP.SATFINITE.E5M2.F32.PACK_AB_MERGE_C R166, R166, R176, RZ ;  /* 0x000000b0a6a6723e */ /* 0x000fe400048060ff */
        /* <DEDUP_REMOVED lines=8> */
[----:B0-----:R-:W-:Y:S02]  /*7c2b0*/  IADD3 R24, P3, R153, R2, RZ ;  /* 0x0000000299187210 */ /* 0x001fe40007f7e0ff */
[----:B------:R-:W-:-:S03]  /*7c2c0*/  F2FP.SATFINITE.E5M2.F32.PACK_AB_MERGE_C R26, R174, R175, RZ ;  /* 0x000000afae1a723e */ /* 0x000fc600048060ff */
[----:B------:R-:W-:Y:S02]  /*7c2d0*/  IMAD.X R25, R154, 0x1, R13, P3 ;  /* 0x000000019a197824 */ /* 0x000fe400018e060d */
[----:B------:R-:W-:Y:S04]  /*7c2e0*/  STL [R1+0x4d88], R26 ;  /* 0x004d881a01007387 */ /* 0x000fe80000100800 */
[----:B------:R0:W-:Y:S04]  /*7c2f0*/  STL.64 [R1+0x2e00], R24 ;  /* 0x002e001801007387 */ /* 0x0001e80000100a00 */
[----:B------:R-:W2:Y:S04]  /*7c300*/  LDL.LU R177, [R1+0x1238] ;  /* 0x0012380001b17983 */ /* 0x000ea80000300800 */
[----:B------:R-:W2:Y:S01]  /*7c310*/  LDL.LU R176, [R1+0x123c] ;  /* 0x00123c0001b07983 */ /* 0x000ea20000300800 */
[----:B0-----:R-:W-:-:S05]  /*7c320*/  F2FP.SATFINITE.E5M2.F32.PACK_AB_MERGE_C R24, R158, R159, RZ ;  /* 0x0000009f9e18723e */ /* 0x001fca00048060ff */
[----:B------:R0:W-:Y:S04]  /*7c330*/  STL [R1+0x4d40], R24 ;  /* 0x004d401801007387 */ /* 0x0001e80000100800 */
[----:B------:R-:W2:Y:S04]  /*7c340*/  LDL.LU R159, [R1+0x1240] ;  /* 0x00124000019f7983 */ /* 0x000ea80000300800 */
[----:B------:R-:W2:Y:S01]  /*7c350*/  LDL.LU R158, [R1+0x1244] ;  /* 0x00124400019e7983 */ /* 0x000ea20000300800 */
[----:B0-----:R-:W-:-:S05]  /*7c360*/  F2FP.SATFINITE.E5M2.F32.PACK_AB_MERGE_C R24, R155, R157, RZ ;  /* 0x0000009d9b18723e */ /* 0x001fca00048060ff */
        /* <DEDUP_REMOVED lines=8> */
[----:B------:R-:W-:Y:S04]  /*7c3f0*/  STL [R1+0x4cf8], R25 ;  /* 0x004cf81901007387 */ /* 0x000fe80000100800 */
[----:B------:R-:W3:Y:S01]  /*7c400*/  LDL.LU R170, [R1+0x1254] ;  /* 0x0012540001aa7983 */ /* 0x000ee20000300800 */
[----:B------:R-:W-:-:S05]  /*7c410*/  F2FP.SATFINITE.E5M2.F32.PACK_AB_MERGE_C R24, R168, R169, RZ ;  /* 0x000000a9a818723e */ /* 0x000fca00048060ff */
        /* <DEDUP_REMOVED lines=24> */
[----:B------:R-:W2:Y:S04]  /*7c5a0*/  LDL.LU R161, [R1+0x1278] ;  /* 0x0012780001a17983 */ /* 0x000ea80000300800 */
[----:B------:R-:W2:Y:S01]  /*7c5b0*/  LDL.LU R160, [R1+0x127c] ;  /* 0x00127c0001a07983 */ /* 0x000ea20000300800 */
[----:B0-----:R-:W-:-:S02]  /*7c5c0*/  IADD3 R24, P3, R153, R2, RZ ;  /* 0x0000000299187210 */ /* 0x001fc40007f7e0ff */
[----:B------:R-:W-:-:S03]  /*7c5d0*/  F2FP.SATFINITE.E5M2.F32.PACK_AB_MERGE_C R26, R176, R177, RZ ;  /* 0x000000b1b01a723e */ /* 0x000fc600048060ff */
[----:B------:R-:W-:Y:S02]  /*7c5e0*/  IMAD.X R25, R154, 0x1, R13, P3 ;  /* 0x000000019a197824 */ /* 0x000fe400018e060d */
[----:B------:R-:W-:Y:S04]  /*7c5f0*/  STL [R1+0x4c58], R26 ;  /* 0x004c581a01007387 */ /* 0x000fe80000100800 */
[----:B------:R0:W-:Y:S02]  /*7c600*/  STL.64 [R1+0x2db0], R24 ;  /* 0x002db01801007387 */ /* 0x0001e40000100a00 */
[----:B0-----:R-:W-:Y:S02]  /*7c610*/  F2FP.SATFINITE.E5M2.F32.PACK_AB_MERGE_C R25, R158, R159, RZ ;  /* 0x0000009f9e19723e */ /* 0x001fe400048060ff */
[----:B------:R-:W2:Y:S04]  /*7c620*/  LDL.LU R159, [R1+0x1280] ;  /* 0x00128000019f7983 */ /* 0x000ea80000300800 */
[----:B------:R-:W-:Y:S04]  /*7c630*/  STL [R1+0x4bc4], R25 ;  /* 0x004bc41901007387 */ /* 0x000fe80000100800 */
[----:B------:R-:W2:Y:S01]  /*7c640*/  LDL.LU R158, [R1+0x1284] ;  /* 0x00128400019e7983 */ /* 0x000ea20000300800 */
[----:B------:R-:W-:-:S05]  /*7c650*/  F2FP.SATFINITE.E5M2.F32.PACK_AB_MERGE_C R24, R155, R157, RZ ;  /* 0x0000009d9b18723e */ /* 0x000fca00048060ff */
        /* <DEDUP_REMOVED lines=27> */
[----:B--2---:R-:W-:-:S05]  /*7c810*/  F2FP.SATFINITE.E5M2.F32.PACK_AB_MERGE_C R25, R174, R175, RZ ;  /* 0x000000afae19723e */ /* 0x004fca00048060ff */
[----:B------:R-:W-:Y:S01]  /*7c820*/  STL [R1+0x4b6c], R25 ;  /* 0x004b6c1901007387 */ /* 0x000fe20000100800 */
[----:B------:R-:W-:-:S05]  /*7c830*/  F2FP.SATFINITE.E5M2.F32.PACK_AB_MERGE_C R24, R172, R173, RZ ;  /* 0x000000adac18723e */ /* 0x000fca00048060ff */
[----:B------:R0:W-:Y:S04]  /*7c840*/  STL [R1+0x4b10], R24 ;  /* 0x004b101801007387 */ /* 0x0001e80000100800 */
[----:B------:R-:W2:Y:S04]  /*7c850*/  LDL.LU R179, [R1+0x12a8] ;  /* 0x0012a80001b37983 */ /* 0x000ea80000300800 */
[----:B------:R-:W2:Y:S01]  /*7c860*/  LDL.LU R178, [R1+0x12ac] ;  /* 0x0012ac0001b27983 */ /* 0x000ea20000300800 */
[----:B0-----:R-:W-:-:S05]  /*7c870*/  F2FP.SATFINITE.E5M2.F32.PACK_AB_MERGE_C R24, R160, R161, RZ ;  /* 0x000000a1a018723e */ /* 0x001fca00048060ff */
[----:B------:R0:W-:Y:S04]  /*7c880*/  STL [R1+0x4b1c], R24 ;  /* 0x004b1c1801007387 */ /* 0x0001e80000100800 */
[----:B------:R-:W2:Y:S04]  /*7c890*/  LDL.LU R177, [R1+0x12b0] ;  /* 0x0012b00001b17983 */ /* 0x000ea80000300800 */
[----:B------:R-:W2:Y:S01]  /*7c8a0*/  LDL.LU R176, [R1+0x12b4] ;  /* 0x0012b40001b07983 */ /* 0x000ea20000300800 */
[----:B0-----:R-:W-:-:S03]  /*7c8b0*/  IADD3 R24, P3, R153, R2, RZ ;  /* 0x0000000299187210 */ /* 0x001fc60007f7e0ff */
[----:B------:R-:W2:Y:S04]  /*7c8c0*/  LDL.LU R161, [R1+0x12b8] ;  /* 0x0012b80001a17983 */ /* 0x000ea80000300800 */
[----:B------:R-:W2:Y:S01]  /*7c8d0*/  LDL.LU R160, [R1+0x12bc] ;  /* 0x0012bc0001a07983 */ /* 0x000ea20000300800 */
[----:B------:R-:W-:-:S05]  /*7c8e0*/  IMAD.X R25, R154, 0x1, R13, P3 ;  /* 0x000000019a197824 */ /* 0x000fca00018e060d */
        /* <DEDUP_REMOVED lines=11> */
[----:B------:R3:W-:Y:S04]  /*7c9a0*/  STL.64 [R1+0x2d68], R24 ;  /* 0x002d681801007387 */ /* 0x0007e80000100a00 */
[----:B------:R-:W2:Y:S01]  /*7c9b0*/  LDL.LU R173, [R1+0x12d0] ;  /* 0x0012d00001ad7983 */ /* 0x000ea20000300800 */
[----:B---3--:R-:W-:-:S05]  /*7c9c0*/  F2FP.SATFINITE.E5M2.F32.PACK_AB_MERGE_C R25, R170, R171, RZ ;  /* 0x000000abaa19723e */ /* 0x008fca00048060ff */
        /* <DEDUP_REMOVED lines=11> */
[----:B------:R-:W4:Y:S01]  /*7ca80*/  LDL.LU R175, [R1+0x12e0] ;  /* 0x0012e00001af7983 */ /* 0x000f220000300800 */
[----:B0-----:R-:W-:-:S03]  /*7ca90*/  IADD3 R24, P3, R153, R4, RZ ;  /* 0x0000000499187210 */ /* 0x001fc60007f7e0ff */
[----:B------:R-:W4:Y:S02]  /*7caa0*/  LDL.LU R174, [R1+0x12e4] ;  /* 0x0012e40001ae7983 */ /* 0x000f240000300800 */
[----:B------:R-:W-:Y:S02]  /*7cab0*/  IMAD.X R25, R154, 0x1, R3, P3 ;  /* 0x000000019a197824 */ /* 0x000fe400018e0603 */
[----:B------:R-:W4:Y:S04]  /*7cac0*/  LDL.LU R169, [R1+0x12e8] ;  /* 0x0012e80001a97983 */ /* 0x000f280000300800 */
[----:B------:R2:W-:Y:S04]  /*7cad0*/  STL.64 [R1+0x2120], R24 ;  /* 0x0021201801007387 */ /* 0x0005e80000100a00 */
[----:B------:R-:W4:Y:S04]  /*7cae0*/  LDL.LU R168, [R1+0x12ec] ;  /* 0x0012ec0001a87983 */ /* 0x000f280000300800 */
[----:B------:R-:W4:Y:S04]  /*7caf0*/  LDL.LU R164, [R1+0x12f0] ;  /* 0x0012f00001a47983 */ /* 0x000f280000300800 */
[----:B------:R-:W4:Y:S01]  /*7cb00*/  LDL.LU R162, [R1+0x12f4] ;  /* 0x0012f40001a27983 */ /* 0x000f220000300800 */
[----:B------:R-:W-:Y:S01]  /*7cb10*/  VIADD R153, R153, UR5 ;  /* 0x0000000599997c36 */ /* 0x000fe20008000000 */
[----:B------:R-:W-:-:S04]  /*7cb20*/  ULDC UR5, c[0x0][0x248] ;  /* 0x0000920000057ab9 */ /* 0x000fc80000000800 */
[----:B------:R-:W-:Y:S02]  /*7cb30*/  SHF.R.S32.HI R154, RZ, 0x1f, R153 ;  /* 0x0000001fff9a7819 */ /* 0x000fe40000011499 */
[----:B--2---:R-:W-:-:S05]  /*7cb40*/  F2FP.SATFINITE.E5M2.F32.PACK_AB_MERGE_C R25, R178, R179, RZ ;  /* 0x000000b3b219723e */ /* 0x004fca00048060ff */
[----:B------:R-:W-:Y:S01]  /*7cb50*/  STL [R1+0x4a00], R25 ;  /* 0x004a001901007387 */ /* 0x000fe20000100800 */
[----:B------:R-:W-:-:S05]  /*7cb60*/  F2FP.SATFINITE.E5M2.F32.PACK_AB_MERGE_C R24, R176, R177, RZ ;  /* 0x000000b1b018723e */ /* 0x000fca00048060ff */
[----:B------:R0:W-:Y:S02]  /*7cb70*/  STL [R1+0x49b4], R24 ;  /* 0x0049b41801007387 */ /* 0x0001e40000100800 */
[----:B0-----:R-:W-:Y:S02]  /*7cb80*/  F2FP.SATFINITE.E5M2.F32.PACK_AB_MERGE_C R24, R160, R161, RZ ;  /* 0x000000a1a018723e */ /* 0x001fe400048060ff */
        /* <DEDUP_REMOVED lines=26> */
[----:B------:R-:W-:-:S05]  /*7cd30*/  IMAD.X R25, R154, 0x1, R5, P3 ;  /* 0x000000019a197824 */ /* 0x000fca00018e0605 */
[----:B------:R0:W-:Y:S01]  /*7cd40*/  STL.64 [R1+0x2108], R24 ;  /* 0x0021081801007387 */ /* 0x0001e20000100a00 */
[----:B----4-:R-:W-:Y:S02]  /*7cd50*/  F2FP.SATFINITE.E5M2.F32.PACK_AB_MERGE_C R26, R174, R175, RZ ;  /* 0x000000afae1a723e */ /* 0x010fe400048060ff */
[----:B0-----:R-:W-:-:S03]  /*7cd60*/  IADD3 R24, P3, R153, R4, RZ ;  /* 0x0000000499187210 */ /* 0x001fc60007f7e0ff */
[----:B------:R-:W-:Y:S02]  /*7cd70*/  STL [R1+0x48dc], R26 ;  /* 0x0048dc1a01007387 */ /* 0x000fe40000100800 */
[----:B------:R-:W-:-:S05]  /*7cd80*/  IMAD.X R25, R154, 0x1, R3, P3 ;  /* 0x000000019a197824 */ /* 0x000fca00018e0603 */
[----:B------:R0:W-:Y:S04]  /*7cd90*/  STL.64 [R1+0x2100], R24 ;  /* 0x0021001801007387 */ /* 0x0001e80000100a00 */
[----:B------:R-:W4:Y:S01]  /*7cda0*/  LDL.LU R177, [R1+0x1320] ;  /* 0x0013200001b17983 */ /* 0x000f220000300800 */
[----:B0-----:R-:W-:Y:S02]  /*7cdb0*/  F2FP.SATFINITE.E5M2.F32.PACK_AB_MERGE_C R25, R168, R169, RZ ;  /* 0x000000a9a819723e */ /* 0x001fe400048060ff */
[----:B------:R-:W-:-:S03]  /*7cdc0*/  F2FP.SATFINITE.E5M2.F32.PACK_AB_MERGE_C R24, R162, R164, RZ ;  /* 0x000000a4a218723e */ /* 0x000fc600048060ff */
[----:B------:R-:W-:Y:S04]  /*7cdd0*/  STL [R1+0x48f4], R25 ;  /* 0x0048f41901007387 */ /* 0x000fe80000100800 */
[----:B------:R-:W4:Y:S04]  /*7cde0*/  LDL.LU R176, [R1+0x1324] ;  /* 0x0013240001b07983 */ /* 0x000f280000300800 */
[----:B------:R2:W-:Y:S04]  /*7cdf0*/  STL [R1+0x48b8], R24 ;  /* 0x0048b81801007387 */ /* 0x0005e80000100800 */
[----:B------:R-:W4:Y:S04]  /*7ce00*/  LDL.LU R169, [R1+0x1328] ;  /* 0x0013280001a97983 */ /* 0x000f280000300800 */
[----:B------:R-:W4:Y:S04]  /*7ce10*/  LDL.LU R168, [R1+0x132c] ;  /* 0x00132c0001a87983 */ /* 0x000f280000300800 */
[----:B------:R-:W4:Y:S04]  /*7ce20*/  LDL.LU R164, [R1+0x1330] ;  /* 0x0013300001a47983 */ /* 0x000f280000300800 */
[----:B------:R-:W4:Y:S01]  /*7ce30*/  LDL.LU R162, [R1+0x1334] ;  /* 0x0013340001a27983 */ /* 0x000f220000300800 */
[----:B------:R-:W-:Y:S01]  /*7ce40*/  VIADD R153, R153, UR5 ;  /* 0x0000000599997c36 */ /* 0x000fe20008000000 */
[----:B------:R-:W-:-:S04]  /*7ce50*/  ULDC UR5, c[0x0][0x248] ;  /* 0x0000920000057ab9 */ /* 0x000fc80000000800 */
[----:B------:R-:W-:Y:S02]  /*7ce60*/  SHF.R.S32.HI R154, RZ, 0x1f, R153 ;  /* 0x0000001fff9a7819 */ /* 0x000fe40000011499 */
[----:B--2---:R-:W-:Y:S02]  /*7ce70*/  F2FP.SATFINITE.E5M2.F32.PACK_AB_MERGE_C R24, R160, R161, RZ ;  /* 0x000000a1a018723e */ /* 0x004fe400048060ff */
        /* <DEDUP_REMOVED lines=25> */
[----:B0-----:R-:W-:-:S03]  /*7d010*/  IADD3 R24, P3, R153, R6, RZ ;  /* 0x0000000699187210 */ /* 0x001fc60007f7e0ff */
[----:B------:R-:W3:Y:S02]  /*7d020*/  LDL.LU R171, [R1+0x1360] ;  /* 0x0013600001ab7983 */ /* 0x000ee40000300800 */
[----:B------:R-:W-:Y:S02]  /*7d030*/  IMAD.X R25, R154, 0x1, R5, P3 ;  /* 0x000000019a197824 */ /* 0x000fe400018e0605 */
[----:B------:R-:W3:Y:S04]  /*7d040*/  LDL.LU R170, [R1+0x1364] ;  /* 0x0013640001aa7983 */ /* 0x000ee80000300800 */
[----:B------:R0:W-:Y:S02]  /*7d050*/  STL.64 [R1+0x20e8], R24 ;  /* 0x0020e81801007387 */ /* 0x0001e40000100a00 */
[----:B0-----:R-:W-:-:S05]  /*7d060*/  IADD3 R24, P3, R153, R4, RZ ;  /* 0x0000000499187210 */ /* 0x001fca0007f7e0ff */
[----:B------:R-:W-:Y:S01]  /*7d070*/  IMAD.X R25, R154, 0x1, R3, P3 ;  /* 0x000000019a197824 */ /* 0x000fe200018e0603 */
[----:B----4-:R-:W-:-:S05]  /*7d080*/  F2FP.SATFINITE.E5M2.F32.PACK_AB_MERGE_C R26, R176, R177, RZ ;  /* 0x000000b1b01a723e */ /* 0x010fca00048060ff */
[----:B------:R-:W-:Y:S04]  /*7d090*/  STL [R1+0x4848], R26 ;  /* 0x0048481a01007387 */ /* 0x000fe80000100800 */
[----:B------:R0:W-:Y:S02]  /*7d0a0*/  STL.64 [R1+0x20e0], R24 ;  /* 0x0020e01801007387 */ /* 0x0001e40000100a00 */
[----:B0-----:R-:W-:Y:S02]  /*7d0b0*/  F2FP.SATFINITE.E5M2.F32.PACK_AB_MERGE_C R25, R168, R169, RZ ;  /* 0x000000a9a819723e */ /* 0x001fe400048060ff */
[----:B------:R-:W-:Y:S01]  /*7d0c0*/  F2FP.SATFINITE.E5M2.F32.PACK_AB_MERGE_C R24, R162, R164, RZ ;  /* 0x000000a4a218723e */ /* 0x000fe200048060ff */
[----:B------:R-:W4:Y:S04]  /*7d0d0*/  LDL.LU R169, [R1+0x1368] ;  /* 0x0013680001a97983 */ /* 0x000f280000300800 */
[----:B------:R-:W-:Y:S04]  /*7d0e0*/  STL [R1+0x484c], R25 ;  /* 0x00484c1901007387 */ /* 0x000fe80000100800 */
[----:B------:R-:W4:Y:S04]  /*7d0f0*/  LDL.LU R168, [R1+0x136c] ;  /* 0x00136c0001a87983 */ /* 0x000f280000300800 */
[----:B------:R2:W-:Y:S04]  /*7d100*/  STL [R1+0x4824], R24 ;  /* 0x0048241801007387 */ /* 0x0005e80000100800 */
        /* <DEDUP_REMOVED lines=22> */
[----:B------:R0:W-:Y:S01]  /*7d270*/  STL.64 [R1+0x20d0], R24 ;  /* 0x0020d01801007387 */ /* 0x0001e20000100a00 */
[----:B---3--:R-:W-:Y:S02]  /*7d280*/  F2FP.SATFINITE.E5M2.F32.PACK_AB_MERGE_C R27, R174, R175, RZ ;  /* 0x000000afae1b723e */ /* 0x008fe400048060ff */
[----:B0-----:R-:W-:Y:S02]  /*7d290*/  IADD3 R24, P3, R153, R6, RZ ;  /* 0x0000000699187210 */ /* 0x001fe40007f7e0ff */
[----:B------:R-:W-:-:S03]  /*7d2a0*/  F2FP.SATFINITE.E5M2.F32.PACK_AB_MERGE_C R26, R172, R173, RZ ;  /* 0x000000adac1a723e */ /* 0x000fc600048060ff */
[----:B------:R-:W-:Y:S01]  /*7d2b0*/  IMAD.X R25, R154, 0x1, R5, P3 ;  /* 0x000000019a197824 */ /* 0x000fe200018e0605 */
[----:B------:R-:W-:Y:S04]  /*7d2c0*/  STL [R1+0x47a8], R27 ;  /* 0x0047a81b01007387 */ /* 0x000fe80000100800 */
[----:B------:R-:W-:Y:S04]  /*7d2d0*/  STL [R1+0x47a4], R26 ;  /* 0x0047a41a01007387 */ /* 0x000fe80000100800 */
[----:B------:R0:W-:Y:S04]  /*7d2e0*/  STL.64 [R1+0x20c8], R24 ;  /* 0x0020c81801007387 */ /* 0x0001e80000100a00 */
[----:B------:R-:W3:Y:S04]  /*7d2f0*/  LDL.LU R179, [R1+0x1390] ;  /* 0x0013900001b37983 */ /* 0x000ee80000300800 */
[----:B------:R-:W3:Y:S01]  /*7d300*/  LDL.LU R178, [R1+0x1394] ;  /* 0x0013940001b27983 */ /* 0x000ee20000300800 */
[----:B0-----:R-:W-:-:S05]  /*7d310*/  F2FP.SATFINITE.E5M2.F32.PACK_AB_MERGE_C R24, R170, R171, RZ ;  /* 0x000000abaa18723e */ /* 0x001fca00048060ff */
[----:B------:R0:W-:Y:S04]  /*7d320*/  STL [R1+0x479c], R24 ;  /* 0x00479c1801007387 */ /* 0x0001e80000100800 */
[----:B------:R-:W3:Y:S04]  /*7d330*/  LDL.LU R177, [R1+0x1398] ;  /* 0x0013980001b17983 */ /* 0x000ee80000300800 */
[----:B------:R-:W3:Y:S01]  /*7d340*/  LDL.LU R176, [R1+0x139c] ;  /* 0x00139c0001b07983 */ /* 0x000ee20000300800 */
[----:B0-----:R-:W-:-:S03]  /*7d350*/  IADD3 R24, P3, R153, R4, RZ ;  /* 0x0000000499187210 */ /* 0x001fc60007f7e0ff */
[----:B------:R-:W3:Y:S04]  /*7d360*/  LDL.LU R174, [R1+0x13a0] ;  /* 0x0013a00001ae7983 */ /* 0x000ee80000300800 */
[----:B------:R-:W3:Y:S01]  /*7d370*/  LDL.LU R173, [R1+0x13a4] ;  /* 0x0013a40001ad7983 */ /* 0x000ee20000300800 */
[----:B------:R-:W-:-:S05]  /*7d380*/  IMAD.X R25, R154, 0x1, R3, P3 ;  /* 0x000000019a197824 */ /* 0x000fca00018e0603 */
[----:B------:R4:W-:Y:S04]  /*7d390*/  STL.64 [R1+0x20c0], R24 ;  /* 0x0020c01801007387 */ /* 0x0009e80000100a00 */
[----:B------:R-:W3:Y:S01]  /*7d3a0*/  LDL.LU R172, [R1+0x13a8] ;  /* 0x0013a80001ac7983 */ /* 0x000ee20000300800 */
[----:B----4-:R-:W-:-:S05]  /*7d3b0*/  F2FP.SATFINITE.E5M2.F32.PACK_AB_MERGE_C R25, R168, R169, RZ ;  /* 0x000000a9a819723e */ /* 0x010fca00048060ff */
[----:B------:R-:W-:Y:S04]  /*7d3c0*/  STL [R1+0x47a0], R25 ;  /* 0x0047a01901007387 */ /* 0x000fe80000100800 */
[----:B------:R-:W4:Y:S01]  /*7d3d0*/  LDL.LU R171, [R1+0x13ac] ;  /* 0x0013ac0001ab7983 */ /* 0x000f220000300800 */
[----:B------:R-:W-:-:S05]  /*7d3e0*/  F2FP.SATFINITE.E5M2.F32.PACK_AB_MERGE_C R24, R162, R164, RZ ;  /* 0x000000a4a218723e */ /* 0x000fca00048060ff */
[----:B------:R2:W-:Y:S04]  /*7d3f0*/  STL [R1+0x4794], R24 ;  /* 0x0047941801007387 */ /* 0x0005e80000100800 */
[----:B------:R-:W4:Y:S04]  /*7d400*/  LDL.LU R170, [R1+0x13b0] ;  /* 0x0013b00001aa7983 */ /* 0x000f280000300800 */
[----:B------:R-:W4:Y:S01]  /*7d410*/  LDL.LU R169, [R1+0x13b4] ;  /* 0x0013b40001a97983 */ /* 0x000f220000300800 */
[----:B------:R-:W-:Y:S01]  /*7d420*/  VIADD R153, R153, UR5 ;  /* 0x0000000599997c36 */ /* 0x000fe20008000000 */
[----:B------:R-:W-:-:S02]  /*7d430*/  ULDC UR5, c[0x0][0x248] ;  /* 0x0000920000057ab9 */ /* 0x000fc40000000800 */
[----:B------:R-:W4:Y:S02]  /*7d440*/  LDL.LU R175, [R1+0x13b8] ;  /* 0x0013b80001af7983 */ /* 0x000f240000300800 */
[----:B------:R-:W-:Y:S02]  /*7d450*/  SHF.R.S32.HI R154, RZ, 0x1f, R153 ;  /* 0x0000001fff9a7819 */ /* 0x000fe40000011499 */
[----:B------:R-:W4:Y:S01]  /*7d460*/  LDL.LU R168, [R1+0x13bc] ;  /* 0x0013bc0001a87983 */ /* 0x000f220000300800 */
[----:B--2---:R-:W-:-:S05]  /*7d470*/  F2FP.SATFINITE.E5M2.F32.PACK_AB_MERGE_C R24, R160, R161, RZ ;  /* 0x000000a1a018723e */ /* 0x004fca00048060ff */
[----:B------:R0:W-:Y:S02]  /*7d480*/  STL [R1+0x4798], R24 ;  /* 0x0047981801007387 */ /* 0x0001e40000100800 */
[----:B0-----:R-:W-:-:S05]  /*7d490*/  IADD3 R24, P3, R153, R2, RZ ;  /* 0x0000000299187210 */ /* 0x001fca0007f7e0ff */
[----:B------:R-:W-:-:S05]  /*7d4a0*/  IMAD.X R25, R154, 0x1, R13, P3 ;  /* 0x000000019a197824 */ /* 0x000fca00018e060d */
[----:B------:R0:W-:Y:S02]  /*7d4b0*/  STL.64 [R1+0x20b8], R24 ;  /* 0x0020b81801007387 */ /* 0x0001e40000100a00 */
[----:B0-----:R-:W-:Y:S02]  /*7d4c0*/  F2FP.SATFINITE.E5M2.F32.PACK_AB_MERGE_C R24, R155, R157, RZ ;  /* 0x0000009d9b18723e */ /* 0x001fe400048060ff */
[----:B------:R-:W2:Y:S04]  /*7d4d0*/  LDL.LU R157, [R1+0x13c0] ;  /* 0x0013c000019d7983 */ /* 0x000ea80000300800 */
[----:B------:R-:W2:Y:S04]  /*7d4e0*/  LDL.LU R155, [R1+0x13c4] ;  /* 0x0013c400019b7983 */ /* 0x000ea80000300800 */
[----:B------:R0:W-:Y:S04]  /*7d4f0*/  STL [R1+0x478c], R24 ;  /* 0x00478c1801007387 */ /* 0x0001e80000100800 */
[----:B------:R-:W2:Y:S04]  /*7d500*/  LDL.LU R164, [R1+0x13c8] ;  /* 0x0013c80001a47983 */ /* 0x000ea80000300800 */
[----:B------:R-:W2:Y:S01]  /*7d510*/  LDL.LU R162, [R1+0x13cc] ;  /* 0x0013cc0001a27983 */ /* 0x000ea20000300800 */
[----:B0-----:R-:W-:-:S05]  /*7d520*/  F2FP.SATFINITE.E5M2.F32.PACK_AB_MERGE_C R24, R158, R159, RZ ;  /* 0x0000009f9e18723e */ /* 0x001fca00048060ff */
[----:B------:R0:W-:Y:S04]  /*7d530*/  STL [R1+0x4790], R24 ;  /* 0x0047901801007387 */ /* 0x0001e80000100800 */
[----:B------:R-:W2:Y:S04]  /*7d540*/  LDL.LU R161, [R1+0x13d0] ;  /* 0x0013d00001a17983 */ /* 0x000ea80000300800 */
[----:B------:R-:W2:Y:S04]  /*7d550*/  LDL.LU R160, [R1+0x13d4] ;  /* 0x0013d40001a07983 */ /* 0x000ea80000300800 */
[----:B------:R-:W2:Y:S04]  /*7d560*/  LDL.LU R159, [R1+0x13d8] ;  /* 0x0013d800019f7983 */ /* 0x000ea80000300800 */
[----:B------:R-:W2:Y:S01]  /*7d570*/  LDL.LU R158, [R1+0x13dc] ;  /* 0x0013dc00019e7983 */ /* 0x000ea20000300800 */
[----:B0-----:R-:W-:-:S05]  /*7d580*/  IADD3 R24, P3, R153, R0, RZ ;  /* 0x0000000099187210 */ /* 0x001fca0007f7e0ff */
[----:B------:R-:W-:-:S05]  /*7d590*/  IMAD.X R25, R154, 0x1, R7, P3 ;  /* 0x000000019a197824 */ /* 0x000fca00018e0607 */
[----:B------:R0:W-:Y:S01]  /*7d5a0*/  STL.64 [R1+0x20b0], R24 ;  /* 0x0020b01801007387 */ /* 0x0001e20000100a00 */
[----:B---3--:R-:W-:Y:S02]  /*7d5b0*/  F2FP.SATFINITE.E5M2.F32.PACK_AB_MERGE_C R27, R178, R179, RZ ;  /* 0x000000b3b21b723e */ /* 0x008fe400048060ff */
[----:B0-----:R-:W-:-:S03]  /*7d5c0*/  IADD3 R24, P3, R153, R6, RZ ;  /* 0x0000000699187210 */ /* 0x001fc60007f7e0ff */
[----:B------:R-:W-:Y:S02]  /*7d5d0*/  STL [R1+0x4788], R27 ;  /* 0x0047881b01007387 */ /* 0x000fe40000100800 */
[----:B------:R-:W-:Y:S01]  /*7d5e0*/  IMAD.X R25, R154, 0x1, R5, P3 ;  /* 0x000000019a197824 */ /* 0x000fe200018e0605 */
[----:B------:R-:W-:-:S05]  /*7d5f0*/  F2FP.SATFINITE.E5M2.F32.PACK_AB_MERGE_C R26, R176, R177, RZ ;  /* 0x000000b1b01a723e */ /* 0x000fca00048060ff */
[----:B------:R0:W-:Y:S04]  /*7d600*/  STL [R1+0x4784], R26 ;  /* 0x0047841a01007387 */ /* 0x0001e80000100800 */
[----:B------:R1:W-:Y:S01]  /*7d610*/  STL.64 [R1+0x20a8], R24 ;  /* 0x0020a81801007387 */ /* 0x0003e20000100a00 */
[----:B0-----:R-:W-:-:S05]  /*7d620*/  F2FP.SATFINITE.E5M2.F32.PACK_AB_MERGE_C R26, R173, R174, RZ ;  /* 0x000000aead1a723e */ /* 0x001fca00048060ff */
[----:B------:R-:W-:Y:S01]  /*7d630*/  STL [R1+0x4780], R26 ;  /* 0x0047801a01007387 */ /* 0x000fe20000100800 */
[----:B-1----:R-:W-:-:S03]  /*7d640*/  IADD3 R24, P3, R153, R4, RZ ;  /* 0x0000000499187210 */ /* 0x002fc60007f7e0ff */
[----:B------:R-:W3:Y:S04]  /*7d650*/  LDL.LU R174, [R1+0x13e0] ;  /* 0x0013e00001ae7983 */ /* 0x000ee80000300800 */
[----:B------:R-:W3:Y:S01]  /*7d660*/  LDL.LU R173, [R1+0x13e4] ;  /* 0x0013e40001ad7983 */ /* 0x000ee20000300800 */
[----:B------:R-:W-:-:S05]  /*7d670*/  IMAD.X R25, R154, 0x1, R3, P3 ;  /* 0x000000019a197824 */ /* 0x000fca00018e0603 */
[----:B------:R4:W-:Y:S02]  /*7d680*/  STL.64 [R1+0x20a0], R24 ;  /* 0x0020a01801007387 */ /* 0x0009e40000100a00 */
[----:B----4-:R-:W-:Y:S02]  /*7d690*/  F2FP.SATFINITE.E5M2.F32.PACK_AB_MERGE_C R25, R171, R172, RZ ;  /* 0x000000acab19723e */ /* 0x010fe400048060ff */
[----:B------:R-:W4:Y:S04]  /*7d6a0*/  LDL.LU R172, [R1+0x13e8] ;  /* 0x0013e80001ac7983 */ /* 0x000f280000300800 */
[----:B------:R-:W-:Y:S04]  /*7d6b0*/  STL [R1+0x477c], R25 ;  /* 0x00477c1901007387 */ /* 0x000fe80000100800 */
[----:B------:R-:W4:Y:S01]  /*7d6c0*/  LDL.LU R171, [R1+0x13ec] ;  /* 0x0013ec0001ab7983 */ /* 0x000f220000300800 */
[----:B------:R-:W-:-:S05]  /*7d6d0*/  F2FP.SATFINITE.E5M2.F32.PACK_AB_MERGE_C R24, R169, R170, RZ ;  /* 0x000000aaa918723e */ /* 0x000fca00048060ff */
[----:B------:R0:W-:Y:S04]  /*7d6e0*/  STL [R1+0x4778], R24 ;  /* 0x0047781801007387 */ /* 0x0001e80000100800 */
[----:B------:R-:W4:Y:S04]  /*7d6f0*/  LDL.LU R170, [R1+0x13f0] ;  /* 0x0013f00001aa7983 */ /* 0x000f280000300800 */
[----:B------:R-:W4:Y:S01]  /*7d700*/  LDL.LU R169, [R1+0x13f4] ;  /* 0x0013f40001a97983 */ /* 0x000f220000300800 */
[----:B------:R-:W-:Y:S01]  /*7d710*/  VIADD R153, R153, UR5 ;  /* 0x0000000599997c36 */ /* 0x000fe20008000000 */
[----:B------:R-:W-:Y:S01]  /*7d720*/  F2FP.SATFINITE.E5M2.F32.PACK_AB_MERGE_C R26, R168, R175, RZ ;  /* 0x000000afa81a723e */ /* 0x000fe200048060ff */
[----:B------:R-:W-:-:S03]  /*7d730*/  ULDC UR5, c[0x0][0x248] ;  /* 0x0000920000057ab9 */ /* 0x000fc60000000800 */
[----:B------:R-:W-:Y:S02]  /*7d740*/  SHF.R.S32.HI R154, RZ, 0x1f, R153 ;  /* 0x0000001fff9a7819 */ /* 0x000fe40000011499 */
[----:B0-----:R-:W-:Y:S01]  /*7d750*/  IADD3 R24, P3, R153, R2, RZ ;  /* 0x0000000299187210 */ /* 0x001fe20007f7e0ff */
[----:B------:R-:W-:Y:S04]  /*7d760*/  STL [R1+0x4774], R26 ;  /* 0x0047741a01007387 */ /* 0x000fe80000100800 */
[----:B------:R-:W-:-:S05]  /*7d770*/  IMAD.X R25, R154, 0x1, R13, P3 ;  /* 0x000000019a197824 */ /* 0x000fca00018e060d */
[----:B------:R2:W-:Y:S02]  /*7d780*/  STL.64 [R1+0x2098], R24 ;  /* 0x0020981801007387 */ /* 0x0005e40000100a00 */
[----:B--2---:R-:W-:Y:S02]  /*7d790*/  F2FP.SATFINITE.E5M2.F32.PACK_AB_MERGE_C R24, R155, R157, RZ ;  /* 0x0000009d9b18723e */ /* 0x004fe400048060ff */
[----:B------:R-:W2:Y:S04]  /*7d7a0*/  LDL.LU R157, [R1+0x13f8] ;  /* 0x0013f800019d7983 */ /* 0x000ea80000300800 */
[----:B------:R-:W2:Y:S04]  /*7d7b0*/  LDL.LU R155, [R1+0x13fc] ;  /* 0x0013fc00019b7983 */ /* 0x000ea80000300800 */
[----:B------:R0:W-:Y:S01]  /*7d7c0*/  STL [R1+0x4770], R24 ;  /* 0x0047701801007387 */ /* 0x0001e20000100800 */
[----:B------:R-:W-:-:S02]  /*7d7d0*/  F2FP.SATFINITE.E5M2.F32.PACK_AB_MERGE_C R26, R162, R164, RZ ;  /* 0x000000a4a21a723e */ /* 0x000fc400048060ff */
[----:B0-----:R-:W-:-:S03]  /*7d7e0*/  IADD3 R24, P3, R153, R0, RZ ;  /* 0x0000000099187210 */ /* 0x001fc60007f7e0ff */
[----:B------:R-:W-:Y:S02]  /*7d7f0*/  STL [R1+0x476c], R26 ;  /* 0x00476c1a01007387 */ /* 0x000fe40000100800 */
[----:B------:R-:W-:-:S05]  /*7d800*/  IMAD.X R25, R154, 0x1, R7, P3 ;  /* 0x000000019a197824 */ /* 0x000fca00018e0607 */
[----:B------:R0:W-:Y:S04]  /*7d810*/  STL.64 [R1+0x2090], R24 ;  /* 0x0020901801007387 */ /* 0x0001e80000100a00 */
[----:B------:R-:W2:Y:S01]  /*7d820*/  LDL.LU R179, [R1+0x1000] ;  /* 0x0010000001b37983 */ /* 0x000ea20000300800 */
[----:B0-----:R-:W-:Y:S02]  /*7d830*/  F2FP.SATFINITE.E5M2.F32.PACK_AB_MERGE_C R25, R160, R161, RZ ;  /* 0x000000a1a019723e */ /* 0x001fe400048060ff */
[----:B------:R-:W-:-:S03]  /*7d840*/  F2FP.SATFINITE.E5M2.F32.PACK_AB_MERGE_C R24, R158, R159, RZ ;  /* 0x0000009f9e18723e */ /* 0x000fc600048060ff */
[----:B------:R-:W-:Y:S04]  /*7d850*/  STL [R1+0x4764], R25 ;  /* 0x0047641901007387 */ /* 0x000fe80000100800 */
[----:B------:R-:W2:Y:S04]  /*7d860*/  LDL.LU R162, [R1+0x1004] ;  /* 0x0010040001a27983 */ /* 0x000ea80000300800 */
[----:B------:R0:W-:Y:S04]  /*7d870*/  STL [R1+0x4768], R24 ;  /* 0x0047681801007387 */ /* 0x0001e80000100800 */
[----:B------:R-:W2:Y:S04]  /*7d880*/  LDL.LU R168, [R1+0x1008] ;  /* 0x0010080001a87983 */ /* 0x000ea80000300800 */
[----:B------:R-:W2:Y:S04]  /*7d890*/  LDL.LU R161, [R1+0x100c] ;  /* 0x00100c0001a17983 */ /* 0x000ea80000300800 */
[----:B------:R-:W2:Y:S04]  /*7d8a0*/  LDL.LU R164, [R1+0x1010] ;  /* 0x0010100001a47983 */ /* 0x000ea80000300800 */
[----:B------:R-:W2:Y:S04]  /*7d8b0*/  LDL.LU R160, [R1+0x1014] ;  /* 0x0010140001a07983 */ /* 0x000ea80000300800 */
[----:B------:R-:W2:Y:S04]  /*7d8c0*/  LDL.LU R159, [R1+0x1018] ;  /* 0x00101800019f7983 */ /* 0x000ea80000300800 */
[----:B------:R-:W2:Y:S01]  /*7d8d0*/  LDL.LU R158, [R1+0x101c] ;  /* 0x00101c00019e7983 */ /* 0x000ea20000300800 */
[----:B0-----:R-:W-:-:S05]  /*7d8e0*/  IADD3 R24, P3, R153, R6, RZ ;  /* 0x0000000699187210 */ /* 0x001fca0007f7e0ff */
[----:B------:R-:W-:-:S05]  /*7d8f0*/  IMAD.X R25, R154, 0x1, R5, P3 ;  /* 0x000000019a197824 */ /* 0x000fca00018e0605 */
[----:B------:R0:W-:Y:S01]  /*7d900*/  STL.64 [R1+0x2088], R24 ;  /* 0x0020881801007387 */ /* 0x0001e20000100a00 */
[----:B---3--:R-:W-:-:S05]  /*7d910*/  F2FP.SATFINITE.E5M2.F32.PACK_AB_MERGE_C R26, R173, R174, RZ ;  /* 0x000000aead1a723e */ /* 0x008fca00048060ff */
[----:B------:R-:W-:Y:S01]  /*7d920*/  STL [R1+0x4754], R26 ;  /* 0x0047541a01007387 */ /* 0x000fe20000100800 */
        /* <DEDUP_REMOVED lines=18> */
[----:B0-----:R-:W-:-:S05]  /*7da50*/  IADD3 R24, P3, R153, R2, RZ ;  /* 0x0000000299187210 */ /* 0x001fca0007f7e0ff */
[----:B------:R-:W-:Y:S01]  /*7da60*/  IMAD.X R25, R154, 0x1, R13, P3 ;  /* 0x000000019a197824 */ /* 0x000fe200018e060d */
[----:B--2---:R-:W-:-:S05]  /*7da70*/  F2FP.SATFINITE.E5M2.F32.PACK_AB_MERGE_C R26, R155, R157, RZ ;  /* 0x0000009d9b1a723e */ /* 0x004fca00048060ff */
[----:B------:R-:W-:Y:S04]  /*7da80*/  STL [R1+0x4748], R26 ;  /* 0x0047481a01007387 */ /* 0x000fe80000100800 */
[----:B------:R-:W2:Y:S04]  /*7da90*/  LDL.LU R172, [R1+0x1040] ;  /* 0x0010400001ac7983 */ /* 0x000ea80000300800 */
[----:B------:R-:W2:Y:S04]  /*7daa0*/  LDL.LU R171, [R1+0x1044] ;  /* 0x0010440001ab7983 */ /* 0x000ea80000300800 */
[----:B------:R-:W2:Y:S04]  /*7dab0*/  LDL.LU R157, [R1+0x1048] ;  /* 0x00104800019d7983 */ /* 0x000ea80000300800 */
[----:B------:R0:W-:Y:S04]  /*7dac0*/  STL.64 [R1+0x2078], R24 ;  /* 0x0020781801007387 */ /* 0x0001e80000100a00 */
[----:B------:R-:W2:Y:S01]  /*7dad0*/  LDL.LU R155, [R1+0x104c] ;  /* 0x00104c00019b7983 */ /* 0x000ea20000300800 */
[----:B0-----:R-:W-:-:S05]  /*7dae0*/  IADD3 R24, P3, R153, R0, RZ ;  /* 0x0000000099187210 */ /* 0x001fca0007f7e0ff */
[----:B------:R-:W-:-:S05]  /*7daf0*/  IMAD.X R25, R154, 0x1, R7, P3 ;  /* 0x000000019a197824 */ /* 0x000fca00018e0607 */
[----:B------:R0:W-:Y:S01]  /*7db00*/  STL.64 [R1+0x2070], R24 ;  /* 0x0020701801007387 */ /* 0x0001e20000100a00 */
[----:B------:R-:W-:-:S03]  /*7db10*/  F2FP.SATFINITE.E5M2.F32.PACK_AB_MERGE_C R161, R161, R168, RZ ;  /* 0x000000a8a1a1723e */ /* 0x000fc600048060ff */
[----:B------:R-:W2:Y:S01]  /*7db20*/  LDL.LU R168, [R1+0x1050] ;  /* 0x0010500001a87983 */ /* 0x000ea20000300800 */
[----:B------:R-:W-:-:S03]  /*7db30*/  F2FP.SATFINITE.E5M2.F32.PACK_AB_MERGE_C R164, R160, R164, RZ ;  /* 0x000000a4a0a4723e */ /* 0x000fc600048060ff */
[----:B------:R-:W2:Y:S01]  /*7db40*/  LDL.LU R160, [R1+0x1054] ;  /* 0x0010540001a07983 */ /* 0x000ea20000300800 */
[----:B0-----:R-:W-:-:S05]  /*7db50*/  F2FP.SATFINITE.E5M2.F32.PACK_AB_MERGE_C R24, R158, R159, RZ ;  /* 0x0000009f9e18723e */ /* 0x001fca00048060ff */
[----:B------:R0:W-:Y:S04]  /*7db60*/  STL [R1+0x1000], R24 ;  /* 0x0010001801007387 */ /* 0x0001e80000100800 */
        /* <DEDUP_REMOVED lines=11> */
[----:B------:R4:W-:Y:S01]  /*7dc20*/  STL.64 [R1+0x2060], R24 ;  /* 0x0020601801007387 */ /* 0x0009e20000100a00 */
[----:B------:R-:W-:Y:S01]  /*7dc30*/  VIADD R153, R153, UR5 ;  /* 0x0000000599997c36 */ /* 0x000fe20008000000 */
[----:B------:R-:W-:Y:S01]  /*7dc40*/  F2FP.SATFINITE.E5M2.F32.PACK_AB_MERGE_C R162, R162, R179, RZ ;  /* 0x000000b3a2a2723e */ /* 0x000fe200048060ff */
[----:B------:R-:W-:Y:S01]  /*7dc50*/  ULDC UR5, c[0x0][0x248] ;  /* 0x0000920000057ab9 */ /* 0x000fe20000000800 */
[----:B----4-:R-:W-:-:S05]  /*7dc60*/  F2FP.SATFINITE.E5M2.F32.PACK_AB_MERGE_C R25, R177, R178, RZ ;  /* 0x000000b2b119723e */ /* 0x010fca00048060ff */
[----:B------:R-:W-:Y:S01]  /*7dc70*/  STL [R1+0x1004], R25 ;  /* 0x0010041901007387 */ /* 0x000fe20000100800 */
[----:B------:R-:W-:-:S05]  /*7dc80*/  F2FP.SATFINITE.E5M2.F32.PACK_AB_MERGE_C R24, R175, R176, RZ ;  /* 0x000000b0af18723e */ /* 0x000fca00048060ff */
[----:B------:R0:W-:Y:S04]  /*7dc90*/  STL [R1+0x1010], R24 ;  /* 0x0010101801007387 */ /* 0x0001e80000100800 */
[----:B------:R-:W4:Y:S04]  /*7dca0*/  LDL.LU R182, [R1+0x1068] ;  /* 0x0010680001b67983 */ /* 0x000f280000300800 */
[----:B------:R-:W4:Y:S01]  /*7dcb0*/  LDL.LU R181, [R1+0x106c] ;  /* 0x00106c0001b57983 */ /* 0x000f220000300800 */
[----:B0-----:R-:W-:Y:S02]  /*7dcc0*/  F2FP.SATFINITE.E5M2.F32.PACK_AB_MERGE_C R24, R169, R170, RZ ;  /* 0x000000aaa918723e */ /* 0x001fe400048060ff */
[----:B------:R-:W-:-:S03]  /*7dcd0*/  SHF.R.S32.HI R154, RZ, 0x1f, R153 ;  /* 0x0000001fff9a7819 */ /* 0x000fc60000011499 */
        /* <DEDUP_REMOVED lines=8> */
[----:B--2---:R-:W-:-:S05]  /*7dd60*/  F2FP.SATFINITE.E5M2.F32.PACK_AB_MERGE_C R24, R171, R172, RZ ;  /* 0x000000acab18723e */ /* 0x004fca00048060ff */
        /* <DEDUP_REMOVED lines=20> */
[----:B------:R0:W-:Y:S01]  /*7deb0*/  STL.64 [R1+0x2048], R24 ;  /* 0x0020481801007387 */ /* 0x0001e20000100a00 */
[----:B---3--:R-:W-:Y:S02]  /*7dec0*/  F2FP.SATFINITE.E5M2.F32.PACK_AB_MERGE_C R26, R173, R174, RZ ;  /* 0x000000aead1a723e */ /* 0x008fe400048060ff */
[----:B0-----:R-:W-:-:S03]  /*7ded0*/  IADD3 R24, P3, R153, R4, RZ ;  /* 0x0000000499187210 */ /* 0x001fc60007f7e0ff */
[----:B------:R-:W-:Y:S04]  /*7dee0*/  STL [R1+0x1028], R26 ;  /* 0x0010281a01007387 */ /* 0x000fe80000100800 */
[----:B------:R-:W3:Y:S01]  /*7def0*/  LDL.LU R178, [R1+0x10a0] ;  /* 0x0010a00001b27983 */ /* 0x000ee20000300800 */
[----:B------:R-:W-:-:S03]  /*7df00*/  IMAD.X R25, R154, 0x1, R3, P3 ;  /* 0x000000019a197824 */ /* 0x000fc600018e0603 */
[----:B------:R-:W3:Y:S04]  /*7df10*/  LDL.LU R177, [R1+0x10a4] ;  /* 0x0010a40001b17983 */ /* 0x000ee80000300800 */
[----:B------:R-:W3:Y:S04]  /*7df20*/  LDL.LU R176, [R1+0x10a8] ;  /* 0x0010a80001b07983 */ /* 0x000ee80000300800 */
[----:B------:R4:W-:Y:S04]  /*7df30*/  STL.64 [R1+0x2040], R24 ;  /* 0x0020401801007387 */ /* 0x0009e80000100a00 */
[----:B------:R-:W3:Y:S04]  /*7df40*/  LDL.LU R175, [R1+0x10ac] ;  /* 0x0010ac0001af7983 */ /* 0x000ee80000300800 */
[----:B------:R-:W3:Y:S04]  /*7df50*/  LDL.LU R174, [R1+0x10b0] ;  /* 0x0010b00001ae7983 */ /* 0x000ee80000300800 */
[----:B------:R-:W3:Y:S01]  /*7df60*/  LDL.LU R173, [R1+0x10b4] ;  /* 0x0010b40001ad7983 */ /* 0x000ee20000300800 */
[----:B------:R-:W-:Y:S01]  /*7df70*/  VIADD R153, R153, UR5 ;  /* 0x0000000599997c36 */ /* 0x000fe20008000000 */
[----:B------:R-:W-:Y:S01]  /*7df80*/  ULDC UR5, c[0x0][0x248] ;  /* 0x0000920000057ab9 */ /* 0x000fe20000000800 */
[----:B----4-:R-:W-:-:S03]  /*7df90*/  F2FP.SATFINITE.E5M2.F32.PACK_AB_MERGE_C R25, R181, R182, RZ ;  /* 0x000000b6b519723e */ /* 0x010fc600048060ff */
[----:B------:R-:W-:Y:S02]  /*7dfa0*/  SHF.R.S32.HI R154, RZ, 0x1f, R153 ;  /* 0x0000001fff9a7819 */ /* 0x000fe40000011499 */
[----:B------:R-:W-:Y:S02]  /*7dfb0*/  F2FP.SATFINITE.E5M2.F32.PACK_AB_MERGE_C R24, R169, R170, RZ ;  /* 0x000000aaa918723e */ /* 0x000fe400048060ff */
[----:B------:R-:W4:Y:S04]  /*7dfc0*/  LDL.LU R170, [R1+0x10b8] ;  /* 0x0010b80001aa7983 */ /* 0x000f280000300800 */
[----:B------:R-:W-:Y:S04]  /*7dfd0*/  STL [R1+0x1024], R25 ;  /* 0x0010241901007387 */ /* 0x000fe80000100800 */
[----:B------:R-:W4:Y:S04]  /*7dfe0*/  LDL.LU R169, [R1+0x10bc] ;  /* 0x0010bc0001a97983 */ /* 0x000f280000300800 */
[----:B------:R0:W-:Y:S01]  /*7dff0*/  STL [R1+0x1030], R24 ;  /* 0x0010301801007387 */ /* 0x0001e20000100800 */
[----:B------:R-:W-:-:S02]  /*7e000*/  F2FP.SATFINITE.E5M2.F32.PACK_AB_MERGE_C R26, R179, R180, RZ ;  /* 0x000000b4b31a723e */ /* 0x000fc400048060ff */
[----:B0-----:R-:W-:-:S03]  /*7e010*/  IADD3 R24, P3, R153, R2, RZ ;  /* 0x0000000299187210 */ /* 0x001fc60007f7e0ff */
[----:B------:R-:W-:Y:S02]  /*7e020*/  STL [R1+0x102c], R26 ;  /* 0x00102c1a01007387 */ /* 0x000fe40000100800 */
[----:B------:R-:W-:-:S05]  /*7e030*/  IMAD.X R25, R154, 0x1, R13, P3 ;  /* 0x000000019a197824 */ /* 0x000fca00018e060d */
[----:B------:R2:W-:Y:S02]  /*7e040*/  STL.64 [R1+0x2038], R24 ;  /* 0x0020381801007387 */ /* 0x0005e40000100a00 */
[----:B--2---:R-:W-:Y:S02]  /*7e050*/  F2FP.SATFINITE.E5M2.F32.PACK_AB_MERGE_C R24, R171, R172, RZ ;  /* 0x000000acab18723e */ /* 0x004fe400048060ff */
        /* <DEDUP_REMOVED lines=24> */
[----:B------:R-:W-:-:S05]  /*7e1e0*/  IMAD.X R25, R154, 0x1, R3, P3 ;  /* 0x000000019a197824 */ /* 0x000fca00018e0603 */
[----:B------:R0:W-:Y:S02]  /*7e1f0*/  STL.64 [R1+0x2020], R24 ;  /* 0x0020201801007387 */ /* 0x0001e40000100a00 */
[----:B0-----:R-:W-:Y:S02]  /*7e200*/  F2FP.SATFINITE.E5M2.F32.PACK_AB_MERGE_C R25, R175, R176, RZ ;  /* 0x000000b0af19723e */ /* 0x001fe400048060ff */
[----:B------:R-:W-:Y:S02]  /*7e210*/  F2FP.SATFINITE.E5M2.F32.PACK_AB_MERGE_C R24, R173, R174, RZ ;  /* 0x000000aead18723e */ /* 0x000fe400048060ff */
[----:B------:R-:W3:Y:S04]  /*7e220*/  LDL.LU R174, [R1+0x10e0] ;  /* 0x0010e00001ae7983 */ /* 0x000ee80000300800 */
[----:B------:R-:W-:Y:S04]  /*7e230*/  STL [R1+0x1044], R25 ;  /* 0x0010441901007387 */ /* 0x000fe80000100800 */
[----:B------:R-:W3:Y:S01]  /*7e240*/  LDL.LU R173, [R1+0x10e4] ;  /* 0x0010e40001ad7983 */ /* 0x000ee20000300800 */
[----:B------:R-:W-:Y:S01]  /*7e250*/  VIADD R153, R153, UR5 ;  /* 0x0000000599997c36 */ /* 0x000fe20008000000 */
[----:B------:R-:W-:-:S02]  /*7e260*/  ULDC UR5, c[0x0][0x248] ;  /* 0x0000920000057ab9 */ /* 0x000fc40000000800 */
[----:B------:R4:W-:Y:S02]  /*7e270*/  STL [R1+0x1050], R24 ;  /* 0x0010501801007387 */ /* 0x0009e40000100800 */
[----:B------:R-:W-:Y:S02]  /*7e280*/  SHF.R.S32.HI R154, RZ, 0x1f, R153 ;  /* 0x0000001fff9a7819 */ /* 0x000fe40000011499 */
[----:B----4-:R-:W-:Y:S02]  /*7e290*/  F2FP.SATFINITE.E5M2.F32.PACK_AB_MERGE_C R24, R169, R170, RZ ;  /* 0x000000aaa918723e */ /* 0x010fe400048060ff */
[----:B------:R-:W4:Y:S04]  /*7e2a0*/  LDL.LU R170, [R1+0x10e8] ;  /* 0x0010e80001aa7983 */ /* 0x000f280000300800 */
[----:B------:R-:W4:Y:S04]  /*7e2b0*/  LDL.LU R169, [R1+0x10ec] ;  /* 0x0010ec0001a97983 */ /* 0x000f280000300800 */
        /* <DEDUP_REMOVED lines=18> */
[----:B------:R0:W-:Y:S04]  /*7e3e0*/  STL.64 [R1+0x17f8], R24 ;  /* 0x0017f81801007387 */ /* 0x0001e80000100a00 */
[----:B------:R-:W2:Y:S01]  /*7e3f0*/  LDL.LU R178, [R1+0x1110] ;  /* 0x0011100001b27983 */ /* 0x000ea20000300800 */
[----:B0-----:R-:W-:-:S05]  /*7e400*/  F2FP.SATFINITE.E5M2.F32.PACK_AB_MERGE_C R25, R160, R168, RZ ;  /* 0x000000a8a019723e */ /* 0x001fca00048060ff */
[----:B------:R-:W-:Y:S04]  /*7e410*/  STL [R1+0x1060], R25 ;  /* 0x0010601901007387 */ /* 0x000fe80000100800 */
[----:B------:R-:W2:Y:S01]  /*7e420*/  LDL.LU R177, [R1+0x1114] ;  /* 0x0011140001b17983 */ /* 0x000ea20000300800 */
[----:B------:R-:W-:-:S05]  /*7e430*/  F2FP.SATFINITE.E5M2.F32.PACK_AB_MERGE_C R24, R158, R159, RZ ;  /* 0x0000009f9e18723e */ /* 0x000fca00048060ff */
        /* <DEDUP_REMOVED lines=9> */
[----:B------:R0:W-:Y:S02]  /*7e4d0*/  STL.64 [R1+0x17f0], R24 ;  /* 0x0017f01801007387 */ /* 0x0001e40000100a00 */
[----:B0-----:R-:W-:Y:S02]  /*7e4e0*/  IADD3 R24, P3, R153, R4, RZ ;  /* 0x0000000499187210 */ /* 0x001fe40007f7e0ff */
[----:B---3--:R-:W-:-:S03]  /*7e4f0*/  F2FP.SATFINITE.E5M2.F32.PACK_AB_MERGE_C R26, R173, R174, RZ ;  /* 0x000000aead1a723e */ /* 0x008fc600048060ff */
[----:B------:R-:W-:Y:S02]  /*7e500*/  IMAD.X R25, R154, 0x1, R3, P3 ;  /* 0x000000019a197824 */ /* 0x000fe400018e0603 */
[----:B------:R-:W-:Y:S04]  /*7e510*/  STL [R1+0x4f48], R26 ;  /* 0x004f481a01007387 */ /* 0x000fe80000100800 */
[----:B------:R-:W3:Y:S04]  /*7e520*/  LDL.LU R174, [R1+0x1130] ;  /* 0x0011300001ae7983 */ /* 0x000ee80000300800 */
[----:B------:R-:W3:Y:S04]  /*7e530*/  LDL.LU R173, [R1+0x1134] ;  /* 0x0011340001ad7983 */ /* 0x000ee80000300800 */
[----:B------:R4:W-:Y:S01]  /*7e540*/  STL.64 [R1+0x17e8], R24 ;  /* 0x0017e81801007387 */ /* 0x0009e20000100a00 */
[----:B------:R-:W-:Y:S01]  /*7e550*/  VIADD R153, R153, UR5 ;  /* 0x0000000599997c36 */ /* 0x000fe20008000000 */
[----:B------:R-:W-:Y:S01]  /*7e560*/  ULDC UR5, c[0x0][0x248] ;  /* 0x0000920000057ab9 */ /* 0x000fe20000000800 */
[----:B----4-:R-:W-:-:S02]  /*7e570*/  F2FP.SATFINITE.E5M2.F32.PACK_AB_MERGE_C R24, R169, R170, RZ ;  /* 0x000000aaa918723e */ /* 0x010fc400048060ff */
[----:B------:R-:W4:Y:S04]  /*7e580*/  LDL.LU R170, [R1+0x1138] ;  /* 0x0011380001aa7983 */ /* 0x000f280000300800 */
[----:B------:R-:W4:Y:S04]  /*7e590*/  LDL.LU R169, [R1+0x113c] ;  /* 0x00113c0001a97983 */ /* 0x000f280000300800 */
[----:B------:R0:W-:Y:S01]  /*7e5a0*/  STL [R1+0x4f54], R24 ;  /* 0x004f541801007387 */ /* 0x0001e20000100800 */
[----:B------:R-:W-:Y:S02]  /*7e5b0*/  SHF.R.S32.HI R154, RZ, 0x1f, R153 ;  /* 0x0000001fff9a7819 */ /* 0x000fe40000011499 */
[----:B0-----:R-:W-:-:S05]  /*7e5c0*/  F2FP.SATFINITE.E5M2.F32.PACK_AB_MERGE_C R24, R181, R182, RZ ;  /* 0x000000b6b518723e */ /* 0x001fca00048060ff */
[----:B------:R0:W-:Y:S01]  /*7e5d0*/  STL [R1+0x4f34], R24 ;  /* 0x004f341801007387 */ /* 0x0001e20000100800 */
[----:B------:R-:W-:Y:S02]  /*7e5e0*/  F2FP.SATFINITE.E5M2.F32.PACK_AB_MERGE_C R26, R179, R180, RZ ;  /* 0x000000b4b31a723e */ /* 0x000fe400048060ff */
        /* <DEDUP_REMOVED lines=15> */
[----:B0-----:R-:W-:Y:S02]  /*7e6e0*/  IADD3 R24, P3, R153, R6, RZ ;  /* 0x0000000699187210 */ /* 0x001fe40007f7e0ff */
[----:B------:R-:W-:-:S03]  /*7e6f0*/  F2FP.SATFINITE.E5M2.F32.PACK_AB_MERGE_C R27, R177, R178, RZ ;  /* 0x000000b2b11b723e */ /* 0x000fc600048060ff */
[----:B------:R-:W-:Y:S02]  /*7e700*/  IMAD.X R25, R154, 0x1, R5, P3 ;  /* 0x000000019a197824 */ /* 0x000fe400018e0605 */
[----:B------:R-:W-:Y:S01]  /*7e710*/  STL [R1+0x4f00], R27 ;  /* 0x004f001b01007387 */ /* 0x000fe20000100800 */
[----:B------:R-:W-:-:S05]  /*7e720*/  F2FP.SATFINITE.E5M2.F32.PACK_AB_MERGE_C R26, R175, R176, RZ ;  /* 0x000000b0af1a723e */ /* 0x000fca00048060ff */
[----:B------:R0:W-:Y:S04]  /*7e730*/  STL [R1+0x4f08], R26 ;  /* 0x004f081a01007387 */ /* 0x0001e80000100800 */
[----:B------:R1:W-:Y:S01]  /*7e740*/  STL.64 [R1+0x17d0], R24 ;  /* 0x0017d01801007387 */ /* 0x0003e20000100a00 */
[----:B0-----:R-:W-:Y:S02]  /*7e750*/  F2FP.SATFINITE.E5M2.F32.PACK_AB_MERGE_C R26, R160, R168, RZ ;  /* 0x000000a8a01a723e */ /* 0x001fe400048060ff */
[----:B-1----:R-:W-:-:S03]  /*7e760*/  IADD3 R24, P3, R153, R4, RZ ;  /* 0x0000000499187210 */ /* 0x002fc60007f7e0ff */
[----:B------:R-:W-:Y:S02]  /*7e770*/  STL [R1+0x4ee8], R26 ;  /* 0x004ee81a01007387 */ /* 0x000fe40000100800 */
[----:B------:R-:W-:-:S05]  /*7e780*/  IMAD.X R25, R154, 0x1, R3, P3 ;  /* 0x000000019a197824 */ /* 0x000fca00018e0603 */
[----:B------:R0:W-:Y:S04]  /*7e790*/  STL.64 [R1+0x17c8], R24 ;  /* 0x0017c81801007387 */ /* 0x0001e80000100a00 */
[----:B------:R-:W2:Y:S04]  /*7e7a0*/  LDL.LU R168, [R1+0x1150] ;  /* 0x0011500001a87983 */ /* 0x000ea80000300800 */
[----:B------:R-:W2:Y:S01]  /*7e7b0*/  LDL.LU R160, [R1+0x1154] ;  /* 0x0011540001a07983 */ /* 0x000ea20000300800 */
[----:B0-----:R-:W-:-:S05]  /*7e7c0*/  F2FP.SATFINITE.E5M2.F32.PACK_AB_MERGE_C R24, R158, R159, RZ ;  /* 0x0000009f9e18723e */ /* 0x001fca00048060ff */
[----:B------:R3:W-:Y:S04]  /*7e7d0*/  STL [R1+0x4ef0], R24 ;  /* 0x004ef01801007387 */ /* 0x0007e80000100800 */
[----:B------:R-:W2:Y:S04]  /*7e7e0*/  LDL.LU R159, [R1+0x1158] ;  /* 0x00115800019f7983 */ /* 0x000ea80000300800 */
[----:B------:R-:W2:Y:S01]  /*7e7f0*/  LDL.LU R158, [R1+0x115c] ;  /* 0x00115c00019e7983 */ /* 0x000ea20000300800 */
[----:B---3--:R-:W-:-:S05]  /*7e800*/  F2FP.SATFINITE.E5M2.F32.PACK_AB_MERGE_C R24, R173, R174, RZ ;  /* 0x000000aead18723e */ /* 0x008fca00048060ff */
[----:B------:R4:W-:Y:S04]  /*7e810*/  STL [R1+0x4ec4], R24 ;  /* 0x004ec41801007387 */ /* 0x0009e80000100800 */
[----:B------:R-:W3:Y:S04]  /*7e820*/  LDL.LU R184, [R1+0x1160] ;  /* 0x0011600001b87983 */ /* 0x000ee80000300800 */
[----:B------:R-:W3:Y:S01]  /*7e830*/  LDL.LU R183, [R1+0x1164] ;  /* 0x0011640001b77983 */ /* 0x000ee20000300800 */
[----:B------:R-:W-:Y:S01]  /*7e840*/  VIADD R153, R153, UR5 ;  /* 0x0000000599997c36 */ /* 0x000fe20008000000 */
[----:B------:R-:W-:Y:S01]  /*7e850*/  ULDC UR5, c[0x0][0x248] ;  /* 0x0000920000057ab9 */ /* 0x000fe20000000800 */
[----:B----4-:R-:W-:-:S05]  /*7e860*/  F2FP.SATFINITE.E5M2.F32.PACK_AB_MERGE_C R24, R169, R170, RZ ;  /* 0x000000aaa918723e */ /* 0x010fca00048060ff */
[----:B------:R0:W-:Y:S04]  /*7e870*/  STL [R1+0x4ed4], R24 ;  /* 0x004ed41801007387 */ /* 0x0001e80000100800 */
[----:B------:R-:W4:Y:S04]  /*7e880*/  LDL.LU R182, [R1+0x1168] ;  /* 0x0011680001b67983 */ /* 0x000f280000300800 */
[----:B------:R-:W4:Y:S04]  /*7e890*/  LDL.LU R181, [R1+0x116c] ;  /* 0x00116c0001b57983 */ /* 0x000f280000300800 */
[----:B------:R-:W4:Y:S01]  /*7e8a0*/  LDL.LU R170, [R1+0x1170] ;  /* 0x0011700001aa7983 */ /* 0x000f220000300800 */
[----:B------:R-:W-:-:S03]  /*7e8b0*/  SHF.R.S32.HI R154, RZ, 0x1f, R153 ;  /* 0x0000001fff9a7819 */ /* 0x000fc60000011499 */
        /* <DEDUP_REMOVED lines=38> */
[----:B------:R4:W-:Y:S01]  /*7eb20*/  STL.64 [R1+0x17a8], R24 ;  /* 0x0017a81801007387 */ /* 0x0009e20000100a00 */
[----:B------:R-:W-:Y:S01]  /*7eb30*/  VIADD R153, R153, UR5 ;  /* 0x0000000599997c36 */ /* 0x000fe20008000000 */
[----:B------:R-:W-:Y:S01]  /*7eb40*/  ULDC UR5, c[0x0][0x248] ;  /* 0x0000920000057ab9 */ /* 0x000fe20000000800 */
[----:B----4-:R-:W-:Y:S02]  /*7eb50*/  F2FP.SATFINITE.E5M2.F32.PACK_AB_MERGE_C R25, R181, R182, RZ ;  /* 0x000000b6b519723e */ /* 0x010fe400048060ff */
[----:B------:R-:W-:Y:S02]  /*7eb60*/  F2FP.SATFINITE.E5M2.F32.PACK_AB_MERGE_C R24, R169, R170, RZ ;  /* 0x000000aaa918723e */ /* 0x000fe400048060ff */
[----:B------:R-:W3:Y:S04]  /*7eb70*/  LDL.LU R170, [R1+0x11b8] ;  /* 0x0011b80001aa7983 */ /* 0x000ee80000300800 */
[----:B------:R-:W-:Y:S04]  /*7eb80*/  STL [R1+0x4e58], R25 ;  /* 0x004e581901007387 */ /* 0x000fe80000100800 */
[----:B------:R-:W3:Y:S01]  /*7eb90*/  LDL.LU R169, [R1+0x11bc] ;  /* 0x0011bc0001a97983 */ /* 0x000ee20000300800 */
[----:B------:R-:W-:-:S03]  /*7eba0*/  SHF.R.S32.HI R154, RZ, 0x1f, R153 ;  /* 0x0000001fff9a7819 */ /* 0x000fc60000011499 */
[----:B------:R0:W-:Y:S01]  /*7ebb0*/  STL [R1+0x4e2c], R24 ;  /* 0x004e2c1801007387 */ /* 0x0001e20000100800 */
[----:B------:R-:W-:Y:S02]  /*7ebc0*/  F2FP.SATFINITE.E5M2.F32.PACK_AB_MERGE_C R26, R179, R180, RZ ;  /* 0x000000b4b31a723e */ /* 0x000fe400048060ff */
[----:B0-----:R-:W-:-:S03]  /*7ebd0*/  IADD3 R24, P3, R153, R2, RZ ;  /* 0x0000000299187210 */ /* 0x001fc60007f7e0ff */
[----:B------:R-:W-:Y:S02]  /*7ebe0*/  STL [R1+0x4e34], R26 ;  /* 0x004e341a01007387 */ /* 0x000fe40000100800 */
[----:B------:R-:W-:-:S05]  /*7ebf0*/  IMAD.X R25, R154, 0x1, R13, P3 ;  /* 0x000000019a197824 */ /* 0x000fca00018e060d */
[----:B------:R0:W-:Y:S02]  /*7ec00*/  STL.64 [R1+0x17a0], R24 ;  /* 0x0017a01801007387 */ /* 0x0001e40000100a00 */
[----:B0-----:R-:W-:-:S05]  /*7ec10*/  IADD3 R24, P3, R153, R0, RZ ;  /* 0x0000000099187210 */ /* 0x001fca0007f7e0ff */
[----:B------:R-:W-:Y:S01]  /*7ec20*/  IMAD.X R25, R154, 0x1, R7, P3 ;  /* 0x000000019a197824 */ /* 0x000fe200018e0607 */
[----:B--2---:R-:W-:-:S05]  /*7ec30*/  F2FP.SATFINITE.E5M2.F32.PACK_AB_MERGE_C R27, R177, R178, RZ ;  /* 0x000000b2b11b723e */ /* 0x004fca00048060ff */
[----:B------:R0:W-:Y:S01]  /*7ec40*/  STL [R1+0x4e0c], R27 ;  /* 0x004e0c1b01007387 */ /* 0x0001e20000100800 */
[----:B------:R-:W-:-:S05]  /*7ec50*/  F2FP.SATFINITE.E5M2.F32.PACK_AB_MERGE_C R26, R175, R176, RZ ;  /* 0x000000b0af1a723e */ /* 0x000fca00048060ff */
[----:B------:R1:W-:Y:S01]  /*7ec60*/  STL [R1+0x4e18], R26 ;  /* 0x004e181a01007387 */ /* 0x0003e20000100800 */
[----:B0-----:R-:W-:-:S03]  /*7ec70*/  F2FP.SATFINITE.E5M2.F32.PACK_AB_MERGE_C R27, R173, R174, RZ ;  /* 0x000000aead1b723e */ /* 0x001fc600048060ff */
[----:B------:R0:W-:Y:S01]  /*7ec80*/  STL.64 [R1+0x1798], R24 ;  /* 0x0017981801007387 */ /* 0x0001e20000100a00 */
[----:B-1----:R-:W-:-:S03]  /*7ec90*/  F2FP.SATFINITE.E5M2.F32.PACK_AB_MERGE_C R26, R171, R172, RZ ;  /* 0x000000acab1a723e */ /* 0x002fc600048060ff */
[----:B------:R-:W-:Y:S01]  /*7eca0*/  STL [R1+0x4df0], R27 ;  /* 0x004df01b01007387 */ /* 0x000fe20000100800 */
[----:B0-----:R-:W-:-:S03]  /*7ecb0*/  IADD3 R24, P3, R153, R6, RZ ;  /* 0x0000000699187210 */ /* 0x001fc60007f7e0ff */
[----:B------:R0:W-:Y:S02]  /*7ecc0*/  STL [R1+0x4df8], R26 ;  /* 0x004df81a01007387 */ /* 0x0001e40000100800 */
[----:B------:R-:W-:Y:S01]  /*7ecd0*/  IMAD.X R25, R154, 0x1, R5, P3 ;  /* 0x000000019a197824 */ /* 0x000fe200018e0605 */
[----:B0-----:R-:W-:-:S04]  /*7ece0*/  F2FP.SATFINITE.E5M2.F32.PACK_AB_MERGE_C R26, R155, R157, RZ ;  /* 0x0000009d9b1a723e */ /* 0x001fc800048060ff */
[----:B------:R0:W-:Y:S04]  /*7ecf0*/  STL.64 [R1+0x1790], R24 ;  /* 0x0017901801007387 */ /* 0x0001e80000100a00 */
[----:B------:R-:W-:Y:S04]  /*7ed00*/  STL [R1+0x4db0], R26 ;  /* 0x004db01a01007387 */ /* 0x000fe80000100800 */
[----:B------:R-:W2:Y:S04]  /*7ed10*/  LDL.LU R157, [R1+0x11c0] ;  /* 0x0011c000019d7983 */ /* 0x000ea80000300800 */
[----:B------:R-:W2:Y:S01]  /*7ed20*/  LDL.LU R155, [R1+0x11c4] ;  /* 0x0011c400019b7983 */ /* 0x000ea20000300800 */
[----:B0-----:R-:W-:-:S05]  /*7ed30*/  IADD3 R24, P3, R153, R4, RZ ;  /* 0x0000000499187210 */ /* 0x001fca0007f7e0ff */
[----:B------:R-:W-:-:S05]  /*7ed40*/  IMAD.X R25, R154, 0x1, R3, P3 ;  /* 0x000000019a197824 */ /* 0x000fca00018e0603 */
[----:B------:R0:W-:Y:S02]  /*7ed50*/  STL.64 [R1+0x1788], R24 ;  /* 0x0017881801007387 */ /* 0x0001e40000100a00 */
[----:B0-----:R-:W-:Y:S02]  /*7ed60*/  F2FP.SATFINITE.E5M2.F32.PACK_AB_MERGE_C R24, R160, R168, RZ ;  /* 0x000000a8a018723e */ /* 0x001fe400048060ff */
[----:B------:R-:W4:Y:S04]  /*7ed70*/  LDL.LU R168, [R1+0x11c8] ;  /* 0x0011c80001a87983 */ /* 0x000f280000300800 */
[----:B------:R-:W4:Y:S04]  /*7ed80*/  LDL.LU R160, [R1+0x11cc] ;  /* 0x0011cc0001a07983 */ /* 0x000f280000300800 */
[----:B------:R0:W-:Y:S04]  /*7ed90*/  STL [R1+0x4dc4], R24 ;  /* 0x004dc41801007387 */ /* 0x0001e80000100800 */
[----:B------:R-:W4:Y:S04]  /*7eda0*/  LDL.LU R186, [R1+0x11d0] ;  /* 0x0011d00001ba7983 */ /* 0x000f280000300800 */
[----:B------:R-:W4:Y:S01]  /*7edb0*/  LDL.LU R185, [R1+0x11d4] ;  /* 0x0011d40001b97983 */ /* 0x000f220000300800 */
[----:B0-----:R-:W-:-:S05]  /*7edc0*/  F2FP.SATFINITE.E5M2.F32.PACK_AB_MERGE_C R24, R158, R159, RZ ;  /* 0x0000009f9e18723e */ /* 0x001fca00048060ff */
[----:B------:R3:W-:Y:S04]  /*7edd0*/  STL [R1+0x4d7c], R24 ;  /* 0x004d7c1801007387 */ /* 0x0007e80000100800 */
[----:B------:R-:W4:Y:S04]  /*7ede0*/  LDL.LU R184, [R1+0x11d8] ;  /* 0x0011d80001b87983 */ /* 0x000f280000300800 */
[----:B------:R-:W4:Y:S04]  /*7edf0*/  LDL.LU R183, [R1+0x11dc] ;  /* 0x0011dc0001b77983 */ /* 0x000f280000300800 */
[----:B------:R-:W4:Y:S04]  /*7ee00*/  LDL.LU R159, [R1+0x11e0] ;  /* 0x0011e000019f7983 */ /* 0x000f280000300800 */
[----:B------:R-:W4:Y:S04]  /*7ee10*/  LDL.LU R158, [R1+0x11e4] ;  /* 0x0011e400019e7983 */ /* 0x000f280000300800 */
[----:B------:R-:W4:Y:S04]  /*7ee20*/  LDL.LU R182, [R1+0x11e8] ;  /* 0x0011e80001b67983 */ /* 0x000f280000300800 */
[----:B------:R-:W4:Y:S01]  /*7ee30*/  LDL.LU R181, [R1+0x11ec] ;  /* 0x0011ec0001b57983 */ /* 0x000f220000300800 */
[----:B------:R-:W-:Y:S01]  /*7ee40*/  VIADD R153, R153, UR5 ;  /* 0x0000000599997c36 */ /* 0x000fe20008000000 */
[----:B------:R-:W-:-:S04]  /*7ee50*/  ULDC UR5, c[0x0][0x248] ;  /* 0x0000920000057ab9 */ /* 0x000fc80000000800 */
[----:B------:R-:W-:Y:S02]  /*7ee60*/  SHF.R.S32.HI R154, RZ, 0x1f, R153 ;  /* 0x0000001fff9a7819 */ /* 0x000fe40000011499 */
[----:B---3--:R-:W-:-:S05]  /*7ee70*/  F2FP.SATFINITE.E5M2.F32.PACK_AB_MERGE_C R24, R169, R170, RZ ;  /* 0x000000aaa918723e */ /* 0x008fca00048060ff */
[----:B------:R0:W-:Y:S04]  /*7ee80*/  STL [R1+0x4da0], R24 ;  /* 0x004da01801007387 */ /* 0x0001e80000100800 */
[----:B------:R-:W3:Y:S04]  /*7ee90*/  LDL.LU R180, [R1+0x11f0] ;  /* 0x0011f00001b47983 */ /* 0x000ee80000300800 */
[----:B------:R-:W3:Y:S01]  /*7eea0*/  LDL.LU R179, [R1+0x11f4] ;  /* 0x0011f40001b37983 */ /* 0x000ee20000300800 */
[----:B0-----:R-:W-:-:S03]  /*7eeb0*/  IADD3 R24, P3, R153, R2, RZ ;  /* 0x0000000299187210 */ /* 0x001fc60007f7e0ff */
[----:B------:R-:W3:Y:S04]  /*7eec0*/  LDL.LU R178, [R1+0x11f8] ;  /* 0x0011f80001b27983 */ /* 0x000ee80000300800 */
[----:B------:R-:W3:Y:S01]  /*7eed0*/  LDL.LU R177, [R1+0x11fc] ;  /* 0x0011fc0001b17983 */ /* 0x000ee20000300800 */
[----:B------:R-:W-:-:S03]  /*7eee0*/  IMAD.X R25, R154, 0x1, R13, P3 ;  /* 0x000000019a197824 */ /* 0x000fc600018e060d */
[----:B------:R-:W3:Y:S04]  /*7eef0*/  LDL.LU R176, [R1+0xe00] ;  /* 0x000e000001b07983 */ /* 0x000ee80000300800 */
[----:B------:R-:W3:Y:S04]  /*7ef00*/  LDL.LU R175, [R1+0xe04] ;  /* 0x000e040001af7983 */ /* 0x000ee80000300800 */
[----:B------:R-:W3:Y:S04]  /*7ef10*/  LDL.LU R174, [R1+0xe08] ;  /* 0x000e080001ae7983 */ /* 0x000ee80000300800 */
[----:B------:R2:W-:Y:S04]  /*7ef20*/  STL.64 [R1+0x1780], R24 ;  /* 0x0017801801007387 */ /* 0x0005e80000100a00 */
[----:B------:R-:W3:Y:S04]  /*7ef30*/  LDL.LU R173, [R1+0xe0c] ;  /* 0x000e0c0001ad7983 */ /* 0x000ee80000300800 */
[----:B------:R-:W3:Y:S04]  /*7ef40*/  LDL.LU R172, [R1+0xe10] ;  /* 0x000e100001ac7983 */ /* 0x000ee80000300800 */
[----:B------:R-:W3:Y:S04]  /*7ef50*/  LDL.LU R171, [R1+0xe14] ;  /* 0x000e140001ab7983 */ /* 0x000ee80000300800 */
[----:B------:R-:W3:Y:S04]  /*7ef60*/  LDL.LU R170, [R1+0xe18] ;  /* 0x000e180001aa7983 */ /* 0x000ee80000300800 */
[----:B------:R-:W3:Y:S01]  /*7ef70*/  LDL.LU R169, [R1+0xe1c] ;  /* 0x000e1c0001a97983 */ /* 0x000ee20000300800 */
[----:B--2---:R-:W-:-:S03]  /*7ef80*/  F2FP.SATFINITE.E5M2.F32.PACK_AB_MERGE_C R24, R155, R157, RZ ;  /* 0x0000009d9b18723e */ /* 0x004fc600048060ff */
[----:B------:R-:W2:Y:S04]  /*7ef90*/  LDL.LU R157, [R1+0xe20] ;  /* 0x000e2000019d7983 */ /* 0x000ea80000300800 */
[----:B------:R-:W2:Y:S04]  /*7efa0*/  LDL.LU R155, [R1+0xe24] ;  /* 0x000e2400019b7983 */ /* 0x000ea80000300800 */
[----:B------:R0:W-:Y:S02]  /*7efb0*/  STL [R1+0x4d30], R24 ;  /* 0x004d301801007387 */ /* 0x0001e40000100800 */
[----:B0-----:R-:W-:-:S05]  /*7efc0*/  IADD3 R24, P3, R153, R0, RZ ;  /* 0x0000000099187210 */ /* 0x001fca0007f7e0ff */
[----:B------:R-:W-:Y:S01]  /*7efd0*/  IMAD.X R25, R154, 0x1, R7, P3 ;  /* 0x000000019a197824 */ /* 0x000fe200018e0607 */
[----:B----4-:R-:W-:-:S05]  /*7efe0*/  F2FP.SATFINITE.E5M2.F32.PACK_AB_MERGE_C R26, R160, R168, RZ ;  /* 0x000000a8a01a723e */ /* 0x010fca00048060ff */
[----:B------:R-:W-:Y:S04]  /*7eff0*/  STL [R1+0x4d50], R26 ;  /* 0x004d501a01007387 */ /* 0x000fe80000100800 */
[----:B------:R-:W4:Y:S04]  /*7f000*/  LDL.LU R168, [R1+0xe28] ;  /* 0x000e280001a87983 */ /* 0x000f280000300800 */
[----:B------:R-:W4:Y:S04]  /*7f010*/  LDL.LU R160, [R1+0xe2c] ;  /* 0x000e2c0001a07983 */ /* 0x000f280000300800 */
[----:B------:R0:W-:Y:S01]  /*7f020*/  STL.64 [R1+0x1778], R24 ;  /* 0x0017781801007387 */ /* 0x0001e20000100a00 */
[----:B------:R-:W-:-:S02]  /*7f030*/  F2FP.SATFINITE.E5M2.F32.PACK_AB_MERGE_C R27, R185, R186, RZ ;  /* 0x000000bab91b723e */ /* 0x000fc400048060ff */
[----:B0-----:R-:W-:Y:S02]  /*7f040*/  IADD3 R24, P3, R153, R6, RZ ;  /* 0x0000000699187210 */ /* 0x001fe40007f7e0ff */
[----:B------:R-:W-:-:S03]  /*7f050*/  F2FP.SATFINITE.E5M2.F32.PACK_AB_MERGE_C R26, R183, R184, RZ ;  /* 0x000000b8b71a723e */ /* 0x000fc600048060ff */
[----:B------:R-:W-:Y:S01]  /*7f060*/  IMAD.X R25, R154, 0x1, R5, P3 ;  /* 0x000000019a197824 */ /* 0x000fe200018e0605 */
[----:B------:R-:W-:Y:S04]  /*7f070*/  STL [R1+0x4cf4], R27 ;  /* 0x004cf41b01007387 */ /* 0x000fe80000100800 */
[----:B------:R0:W-:Y:S04]  /*7f080*/  STL [R1+0x4d0c], R26 ;  /* 0x004d0c1a01007387 */ /* 0x0001e80000100800 */
[----:B------:R1:W-:Y:S01]  /*7f090*/  STL.64 [R1+0x1770], R24 ;  /* 0x0017701801007387 */ /* 0x0003e20000100a00 */
[----:B0-----:R-:W-:-:S02]  /*7f0a0*/  F2FP.SATFINITE.E5M2.F32.PACK_AB_MERGE_C R26, R158, R159, RZ ;  /* 0x0000009f9e1a723e */ /* 0x001fc400048060ff */
[----:B-1----:R-:W-:-:S03]  /*7f0b0*/  IADD3 R24, P3, R153, R4, RZ ;  /* 0x0000000499187210 */ /* 0x002fc60007f7e0ff */
[----:B------:R-:W-:Y:S02]  /*7f0c0*/  STL [R1+0x4c78], R26 ;  /* 0x004c781a01007387 */ /* 0x000fe40000100800 */
[----:B------:R-:W-:Y:S02]  /*7f0d0*/  IMAD.X R25, R154, 0x1, R3, P3 ;  /* 0x000000019a197824 */ /* 0x000fe400018e0603 */
[----:B------:R-:W4:Y:S04]  /*7f0e0*/  LDL.LU R159, [R1+0xe30] ;  /* 0x000e3000019f7983 */ /* 0x000f280000300800 */
[----:B------:R-:W4:Y:S01]  /*7f0f0*/  LDL.LU R158, [R1+0xe34] ;  /* 0x000e3400019e7983 */ /* 0x000f220000300800 */
[----:B------:R-:W-:Y:S01]  /*7f100*/  VIADD R153, R153, UR5 ;  /* 0x0000000599997c36 */ /* 0x000fe20008000000 */
[----:B------:R-:W-:-:S02]  /*7f110*/  ULDC UR5, c[0x0][0x248] ;  /* 0x0000920000057ab9 */ /* 0x000fc40000000800 */
[----:B------:R0:W-:Y:S02]  /*7f120*/  STL.64 [R1+0x1768], R24 ;  /* 0x0017681801007387 */ /* 0x0001e40000100a00 */
[----:B------:R-:W-:Y:S02]  /*7f130*/  SHF.R.S32.HI R154, RZ, 0x1f, R153 ;  /* 0x0000001fff9a7819 */ /* 0x000fe40000011499 */
[----:B0-----:R-:W-:Y:S02]  /*7f140*/  F2FP.SATFINITE.E5M2.F32.PACK_AB_MERGE_C R25, R181, R182, RZ ;  /* 0x000000b6b519723e */ /* 0x001fe400048060ff */
[----:B---3--:R-:W-:-:S03]  /*7f150*/  F2FP.SATFINITE.E5M2.F32.PACK_AB_MERGE_C R24, R179, R180, RZ ;  /* 0x000000b4b318723e */ /* 0x008fc600048060ff */
[----:B------:R-:W-:Y:S04]  /*7f160*/  STL [R1+0x4cb8], R25 ;  /* 0x004cb81901007387 */ /* 0x000fe80000100800 */
[----:B------:R0:W-:Y:S01]  /*7f170*/  STL [R1+0x4c18], R24 ;  /* 0x004c181801007387 */ /* 0x0001e20000100800 */
[----:B------:R-:W-:Y:S02]  /*7f180*/  F2FP.SATFINITE.E5M2.F32.PACK_AB_MERGE_C R26, R177, R178, RZ ;  /* 0x000000b2b11a723e */ /* 0x000fe400048060ff */
[----:B0-----:R-:W-:-:S03]  /*7f190*/  IADD3 R24, P3, R153, R2, RZ ;  /* 0x0000000299187210 */ /* 0x001fc60007f7e0ff */
[----:B------:R0:W-:Y:S02]  /*7f1a0*/  STL [R1+0x4c38], R26 ;  /* 0x004c381a01007387 */ /* 0x0001e40000100800 */
[----:B------:R-:W-:Y:S01]  /*7f1b0*/  IMAD.X R25, R154, 0x1, R13, P3 ;  /* 0x000000019a197824 */ /* 0x000fe200018e060d */
[----:B------:R-:W-:-:S04]  /*7f1c0*/  F2FP.SATFINITE.E5M2.F32.PACK_AB_MERGE_C R27, R175, R176, RZ ;  /* 0x000000b0af1b723e */ /* 0x000fc800048060ff */
[----:B------:R1:W-:Y:S01]  /*7f1d0*/  STL.64 [R1+0x1760], R24 ;  /* 0x0017601801007387 */ /* 0x0003e20000100a00 */
[----:B0-----:R-:W-:-:S03]  /*7f1e0*/  F2FP.SATFINITE.E5M2.F32.PACK_AB_MERGE_C R26, R173, R174, RZ ;  /* 0x000000aead1a723e */ /* 0x001fc600048060ff */
[----:B------:R0:W-:Y:S01]  /*7f1f0*/  STL [R1+0x4bc8], R27 ;  /* 0x004bc81b01007387 */ /* 0x0001e20000100800 */
[----:B-1----:R-:W-:-:S03]  /*7f200*/  IADD3 R24, P3, R153, R0, RZ ;  /* 0x0000000099187210 */ /* 0x002fc60007f7e0ff */
[----:B------:R1:W-:Y:S02]  /*7f210*/  STL [R1+0x4bd4], R26 ;  /* 0x004bd41a01007387 */ /* 0x0003e40000100800 */
[----:B------:R-:W-:Y:S01]  /*7f220*/  IMAD.X R25, R154, 0x1, R7, P3 ;  /* 0x000000019a197824 */ /* 0x000fe200018e0607 */
[----:B0-----:R-:W-:-:S04]  /*7f230*/  F2FP.SATFINITE.E5M2.F32.PACK_AB_MERGE_C R27, R171, R172, RZ ;  /* 0x000000acab1b723e */ /* 0x001fc800048060ff */
[----:B------:R0:W-:Y:S01]  /*7f240*/  STL.64 [R1+0x1758], R24 ;  /* 0x0017581801007387 */ /* 0x0001e20000100a00 */
[----:B-1----:R-:W-:-:S03]  /*7f250*/  F2FP.SATFINITE.E5M2.F32.PACK_AB_MERGE_C R26, R169, R170, RZ ;  /* 0x000000aaa91a723e */ /* 0x002fc600048060ff */
[----:B------:R-:W-:Y:S01]  /*7f260*/  STL [R1+0x4b84], R27 ;  /* 0x004b841b01007387 */ /* 0x000fe20000100800 */
        /* <DEDUP_REMOVED lines=8> */
[----:B0-----:R-:W-:-:S05]  /*7f2f0*/  IADD3 R24, P3, R153, R4, RZ ;  /* 0x0000000499187210 */ /* 0x001fca0007f7e0ff */
[----:B------:R-:W-:-:S05]  /*7f300*/  IMAD.X R25, R154, 0x1, R3, P3 ;  /* 0x000000019a197824 */ /* 0x000fca00018e0603 */
[----:B------:R4:W-:Y:S04]  /*7f310*/  STL.64 [R1+0x1748], R24 ;  /* 0x0017481801007387 */ /* 0x0009e80000100a00 */
[----:B------:R-:W3:Y:S04]  /*7f320*/  LDL.LU R188, [R1+0xe40] ;  /* 0x000e400001bc7983 */ /* 0x000ee80000300800 */
[----:B------:R-:W3:Y:S01]  /*7f330*/  LDL.LU R187, [R1+0xe44] ;  /* 0x000e440001bb7983 */ /* 0x000ee20000300800 */
[----:B----4-:R-:W-:-:S05]  /*7f340*/  F2FP.SATFINITE.E5M2.F32.PACK_AB_MERGE_C R24, R160, R168, RZ ;  /* 0x000000a8a018723e */ /* 0x010fca00048060ff */
        /* <DEDUP_REMOVED lines=25> */
[----:B--2---:R-:W-:-:S03]  /*7f4e0*/  F2FP.SATFINITE.E5M2.F32.PACK_AB_MERGE_C R24, R155, R157, RZ ;  /* 0x0000009d9b18723e */ /* 0x004fc600048060ff */
[----:B------:R-:W2:Y:S04]  /*7f4f0*/  LDL.LU R157, [R1+0xea0] ;  /* 0x000ea000019d7983 */ /* 0x000ea80000300800 */
[----:B------:R-:W2:Y:S01]  /*7f500*/  LDL.LU R155, [R1+0xea4] ;  /* 0x000ea400019b7983 */ /* 0x000ea20000300800 */
[----:B------:R-:W-:Y:S01]  /*7f510*/  VIADD R153, R153, UR5 ;  /* 0x0000000599997c36 */ /* 0x000fe20008000000 */
[----:B------:R-:W-:Y:S02]  /*7f520*/  ULDC UR5, c[0x0][0x248] ;  /* 0x0000920000057ab9 */ /* 0x000fe40000000800 */
[----:B------:R0:W-:Y:S02]  /*7f530*/  STL [R1+0x4af4], R24 ;  /* 0x004af41801007387 */ /* 0x0001e40000100800 */
[----:B------:R-:W-:-:S02]  /*7f540*/  SHF.R.S32.HI R154, RZ, 0x1f, R153 ;  /* 0x0000001fff9a7819 */ /* 0x000fc40000011499 */
[----:B0-----:R-:W-:-:S05]  /*7f550*/  IADD3 R24, P3, R153, R2, RZ ;  /* 0x0000000299187210 */ /* 0x001fca0007f7e0ff */
[----:B------:R-:W-:-:S05]  /*7f560*/  IMAD.X R25, R154, 0x1, R13, P3 ;  /* 0x000000019a197824 */ /* 0x000fca00018e060d */
[----:B------:R0:W-:Y:S01]  /*7f570*/  STL.64 [R1+0x1740], R24 ;  /* 0x0017401801007387 */ /* 0x0001e20000100a00 */
[----:B---3--:R-:W-:Y:S02]  /*7f580*/  F2FP.SATFINITE.E5M2.F32.PACK_AB_MERGE_C R27, R187, R188, RZ ;  /* 0x000000bcbb1b723e */ /* 0x008fe400048060ff */
[----:B0-----:R-:W-:-:S03]  /*7f590*/  IADD3 R24, P3, R153, R0, RZ ;  /* 0x0000000099187210 */ /* 0x001fc60007f7e0ff */
[----:B------:R0:W-:Y:S02]  /*7f5a0*/  STL [R1+0x4a6c], R27 ;  /* 0x004a6c1b01007387 */ /* 0x0001e40000100800 */
[----:B------:R-:W-:Y:S01]  /*7f5b0*/  IMAD.X R25, R154, 0x1, R7, P3 ;  /* 0x000000019a197824 */ /* 0x000fe200018e0607 */
[----:B----4-:R-:W-:-:S05]  /*7f5c0*/  F2FP.SATFINITE.E5M2.F32.PACK_AB_MERGE_C R26, R185, R186, RZ ;  /* 0x000000bab91a723e */ /* 0x010fca00048060ff */
[----:B------:R1:W-:Y:S04]  /*7f5d0*/  STL [R1+0x4a9c], R26 ;  /* 0x004a9c1a01007387 */ /* 0x0003e80000100800 */
[----:B------:R3:W-:Y:S01]  /*7f5e0*/  STL.64 [R1+0x1738], R24 ;  /* 0x0017381801007387 */ /* 0x0007e20000100a00 */
[----:B0-----:R-:W-:Y:S02]  /*7f5f0*/  F2FP.SATFINITE.E5M2.F32.PACK_AB_MERGE_C R27, R183, R184, RZ ;  /* 0x000000b8b71b723e */ /* 0x001fe400048060ff */
[----:B-1----:R-:W-:Y:S02]  /*7f600*/  F2FP.SATFINITE.E5M2.F32.PACK_AB_MERGE_C R26, R181, R182, RZ ;  /* 0x000000b6b51a723e */ /* 0x002fe400048060ff */
[----:B---3--:R-:W-:Y:S01]  /*7f610*/  IADD3 R24, P3, R153, R6, RZ ;  /* 0x0000000699187210 */ /* 0x008fe20007f7e0ff */
[----:B------:R-:W-:Y:S04]  /*7f620*/  STL [R1+0x4a2c], R27 ;  /* 0x004a2c1b01007387 */ /* 0x000fe80000100800 */
[----:B------:R-:W-:Y:S01]  /*7f630*/  IMAD.X R25, R154, 0x1, R5, P3 ;  /* 0x000000019a197824 */ /* 0x000fe200018e0605 */
[----:B------:R0:W-:Y:S04]  /*7f640*/  STL [R1+0x4a44], R26 ;  /* 0x004a441a01007387 */ /* 0x0001e80000100800 */
[----:B------:R1:W-:Y:S01]  /*7f650*/  STL.64 [R1+0x1730], R24 ;  /* 0x0017301801007387 */ /* 0x0003e20000100a00 */
[----:B0-----:R-:W-:-:S02]  /*7f660*/  F2FP.SATFINITE.E5M2.F32.PACK_AB_MERGE_C R26, R179, R180, RZ ;  /* 0x000000b4b31a723e */ /* 0x001fc400048060ff */
[----:B-1----:R-:W-:-:S03]  /*7f670*/  IADD3 R24, P3, R153, R4, RZ ;  /* 0x0000000499187210 */ /* 0x002fc60007f7e0ff */
[----:B------:R-:W-:Y:S02]  /*7f680*/  STL [R1+0x49c8], R26 ;  /* 0x0049c81a01007387 */ /* 0x000fe40000100800 */
[----:B------:R-:W-:Y:S02]  /*7f690*/  IMAD.X R25, R154, 0x1, R3, P3 ;  /* 0x000000019a197824 */ /* 0x000fe400018e0603 */
[----:B------:R-:W-:Y:S01]  /*7f6a0*/  VIADD R153, R153, UR5 ;  /* 0x0000000599997c36 */ /* 0x000fe20008000000 */
[----:B------:R-:W-:Y:S02]  /*7f6b0*/  ULDC UR5, c[0x0][0x248] ;  /* 0x0000920000057ab9 */ /* 0x000fe40000000800 */
[----:B------:R0:W-:Y:S02]  /*7f6c0*/  STL.64 [R1+0x1728], R24 ;  /* 0x0017281801007387 */ /* 0x0001e40000100a00 */
[----:B------:R-:W-:Y:S02]  /*7f6d0*/  SHF.R.S32.HI R154, RZ, 0x1f, R153 ;  /* 0x0000001fff9a7819 */ /* 0x000fe40000011499 */
[----:B0-----:R-:W-:-:S02]  /*7f6e0*/  F2FP.SATFINITE.E5M2.F32.PACK_AB_MERGE_C R25, R177, R178, RZ ;  /* 0x000000b2b119723e */ /* 0x001fc400048060ff */
[----:B------:R-:W-:-:S03]  /*7f6f0*/  F2FP.SATFINITE.E5M2.F32.PACK_AB_MERGE_C R24, R175, R176, RZ ;  /* 0x000000b0af18723e */ /* 0x000fc600048060ff */
        /* <DEDUP_REMOVED lines=21> */
[----:B0-----:R-:W-:-:S05]  /*7f850*/  IADD3 R24, P3, R153, R4, RZ ;  /* 0x0000000499187210 */ /* 0x001fca0007f7e0ff */
[----:B------:R-:W-:Y:S01]  /*7f860*/  IMAD.X R25, R154, 0x1, R3, P3 ;  /* 0x000000019a197824 */ /* 0x000fe200018e0603 */
[----:B--2---:R-:W-:-:S05]  /*7f870*/  F2FP.SATFINITE.E5M2.F32.PACK_AB_MERGE_C R26, R155, R157, RZ ;  /* 0x0000009d9b1a723e */ /* 0x004fca00048060ff */
[----:B------:R-:W-:Y:S04]  /*7f880*/  STL [R1+0x48c8], R26 ;  /* 0x0048c81a01007387 */ /* 0x000fe80000100800 */
[----:B------:R-:W2:Y:S04]  /*7f890*/  LDL.LU R212, [R1+0xea8] ;  /* 0x000ea80001d47983 */ /* 0x000ea80000300800 */
[----:B------:R-:W2:Y:S04]  /*7f8a0*/  LDL.LU R211, [R1+0xeac] ;  /* 0x000eac0001d37983 */ /* 0x000ea80000300800 */
[----:B------:R-:W3:Y:S04]  /*7f8b0*/  LDL.LU R210, [R1+0xeb0] ;  /* 0x000eb00001d27983 */ /* 0x000ee80000300800 */
[----:B------:R2:W-:Y:S04]  /*7f8c0*/  STL.64 [R1+0x1708], R24 ;  /* 0x0017081801007387 */ /* 0x0005e80000100a00 */
        /* <DEDUP_REMOVED lines=47> */
[----:B--2---:R-:W-:-:S05]  /*7fbc0*/  F2FP.SATFINITE.E5M2.F32.PACK_AB_MERGE_C R25, R211, R212, RZ ;  /* 0x000000d4d319723e */ /* 0x004fca00048060ff */
[----:B------:R-:W-:Y:S01]  /*7fbd0*/  STL [R1+0x48cc], R25 ;  /* 0x0048cc1901007387 */ /* 0x000fe20000100800 */
[----:B---3--:R-:W-:Y:S01]  /*7fbe0*/  F2FP.SATFINITE.E5M2.F32.PACK_AB_MERGE_C R24, R169, R210, RZ ;  /* 0x000000d2a918723e */ /* 0x008fe200048060ff */
[----:B------:R-:W-:Y:S01]  /*7fbf0*/  VIADD R169, R153, UR5 ;  /* 0x0000000599a97c36 */ /* 0x000fe20008000000 */
[----:B------:R-:W-:Y:S01]  /*7fc00*/  LOP3.LUT R165, R165, 0xffff, RZ, 0xc0, !PT ;  /* 0x0000ffffa5a57812 */ /* 0x000fe200078ec0ff */
[----:B------:R-:W-:Y:S02]  /*7fc10*/  ULDC UR5, c[0x0][0x228] ;  /* 0x00008a0000057ab9 */ /* 0x000fe40000000800 */
[----:B------:R4:W-:Y:S01]  /*7fc20*/  STL [R1+0x4894], R24 ;  /* 0x0048941801007387 */ /* 0x0009e20000100800 */
[----:B------:R-:W-:-:S03]  /*7fc30*/  SHF.R.S32.HI R26, RZ, 0x1f, R169 ;  /* 0x0000001fff1a7819 */ /* 0x000fc600000114a9 */
[----:B------:R-:W-:Y:S01]  /*7fc40*/  STL [R1+0xe00], R169 ;  /* 0x000e00a901007387 */ /* 0x000fe20000100800 */
[----:B----4-:R-:W-:-:S05]  /*7fc50*/  F2FP.SATFINITE.E5M2.F32.PACK_AB_MERGE_C R24, R208, R209, RZ ;  /* 0x000000d1d018723e */ /* 0x010fca00048060ff */
[----:B------:R0:W-:Y:S02]  /*7fc60*/  STL [R1+0x48ac], R24 ;  /* 0x0048ac1801007387 */ /* 0x0001e40000100800 */
[----:B0-----:R-:W-:Y:S02]  /*7fc70*/  IADD3 R24, P3, R169, R2, RZ ;  /* 0x00000002a9187210 */ /* 0x001fe40007f7e0ff */
[----:B------:R0:W-:Y:S03]  /*7fc80*/  STL [R1+0xe04], R26 ;  /* 0x000e041a01007387 */ /* 0x0001e60000100800 */
[----:B------:R-:W-:-:S05]  /*7fc90*/  IMAD.X R25, R26, 0x1, R13, P3 ;  /* 0x000000011a197824 */ /* 0x000fca00018e060d */
[----:B------:R1:W-:Y:S01]  /*7fca0*/  STL.64 [R1+0x1700], R24 ;  /* 0x0017001801007387 */ /* 0x0003e20000100a00 */
[----:B0-----:R-:W-:Y:S02]  /*7fcb0*/  F2FP.SATFINITE.E5M2.F32.PACK_AB_MERGE_C R26, R204, R205, RZ ;  /* 0x000000cdcc1a723e */ /* 0x001fe400048060ff */
[----:B-1----:R-:W-:Y:S02]  /*7fcc0*/  F2FP.SATFINITE.E5M2.F32.PACK_AB_MERGE_C R24, R206, R207, RZ ;  /* 0x000000cfce18723e */ /* 0x002fe400048060ff */
[----:B------:R-:W-:-:S03]  /*7fcd0*/  F2FP.SATFINITE.E5M2.F32.PACK_AB_MERGE_C R25, R202, R203, RZ ;  /* 0x000000cbca19723e */ /* 0x000fc600048060ff */
[----:B------:R0:W-:Y:S04]  /*7fce0*/  STL [R1+0x486c], R24 ;  /* 0x00486c1801007387 */ /* 0x0001e80000100800 */
[----:B------:R1:W-:Y:S01]  /*7fcf0*/  STL [R1+0x4888], R26 ;  /* 0x0048881a01007387 */ /* 0x0003e20000100800 */
[----:B0-----:R-:W-:-:S03]  /*7fd00*/  F2FP.SATFINITE.E5M2.F32.PACK_AB_MERGE_C R24, R200, R201, RZ ;  /* 0x000000c9c818723e */ /* 0x001fc600048060ff */
[----:B------:R0:W-:Y:S01]  /*7fd10*/  STL [R1+0x4850], R25 ;  /* 0x0048501901007387 */ /* 0x0001e20000100800 */
[----:B-1----:R-:W-:-:S03]  /*7fd20*/  F2FP.SATFINITE.E5M2.F32.PACK_AB_MERGE_C R26, R198, R199, RZ ;  /* 0x000000c7c61a723e */ /* 0x002fc600048060ff */
        /* <DEDUP_REMOVED lines=20> */
[----:B------:R1:W-:Y:S04]  /*7fe70*/  STL [R1+0x4738], R26 ;  /* 0x0047381a01007387 */ /* 0x0003e80000100800 */
[----:B------:R2:W-:Y:S01]  /*7fe80*/  STL [R1+0x472c], R25 ;  /* 0x00472c1901007387 */ /* 0x0005e20000100800 */
[----:B0-----:R-:W-:-:S05]  /*7fe90*/  F2FP.SATFINITE.E5M2.F32.PACK_AB_MERGE_C R24, R176, R177, RZ ;  /* 0x000000b1b018723e */ /* 0x001fca00048060ff */
[----:B------:R0:W-:Y:S01]  /*7fea0*/  STL [R1+0x4730], R24 ;  /* 0x0047301801007387 */ /* 0x0001e20000100800 */
[----:B-1----:R-:W-:-:S05]  /*7feb0*/  F2FP.SATFINITE.E5M2.F32.PACK_AB_MERGE_C R26, R174, R175, RZ ;  /* 0x000000afae1a723e */ /* 0x002fca00048060ff */
[----:B------:R1:W-:Y:S01]  /*7fec0*/  STL [R1+0x4724], R26 ;  /* 0x0047241a01007387 */ /* 0x0003e20000100800 */
[----:B--2---:R-:W-:-:S05]  /*7fed0*/  F2FP.SATFINITE.E5M2.F32.PACK_AB_MERGE_C R25, R172, R173, RZ ;  /* 0x000000adac19723e */ /* 0x004fca00048060ff */
[----:B------:R2:W-:Y:S01]  /*7fee0*/  STL [R1+0x4728], R25 ;  /* 0x0047281901007387 */ /* 0x0005e20000100800 */
[----:B0-----:R-:W-:-:S05]  /*7fef0*/  F2FP.SATFINITE.E5M2.F32.PACK_AB_MERGE_C R24, R170, R171, RZ ;  /* 0x000000abaa18723e */ /* 0x001fca00048060ff */
[----:B------:R-:W-:Y:S01]  /*7ff00*/  STL [R1+0x471c], R24 ;  /* 0x00471c1801007387 */ /* 0x000fe20000100800 */
[----:B-1----:R-:W-:-:S05]  /*7ff10*/  F2FP.SATFINITE.E5M2.F32.PACK_AB_MERGE_C R26, R160, R168, RZ ;  /* 0x000000a8a01a723e */ /* 0x002fca00048060ff */
[----:B------:R0:W-:Y:S01]  /*7ff20*/  STL [R1+0x4720], R26 ;  /* 0x0047201a01007387 */ /* 0x0001e20000100800 */
[----:B--2---:R-:W-:-:S03]  /*7ff30*/  F2FP.SATFINITE.E5M2.F32.PACK_AB_MERGE_C R25, R158, R159, RZ ;  /* 0x0000009f9e19723e */ /* 0x004fc600048060ff */
[----:B0-----:R-:W2:Y:S01]  /*7ff40*/  LDL.LU R26, [R1+0xf70] ;  /* 0x000f7000011a7983 */ /* 0x001ea20000300800 */
[----:B------:R-:W-:-:S03]  /*7ff50*/  F2FP.SATFINITE.E5M2.F32.PACK_AB_MERGE_C R24, R155, R157, RZ ;  /* 0x0000009d9b18723e */ /* 0x000fc600048060ff */
[----:B------:R0:W-:Y:S04]  /*7ff60*/  STL [R1+0x4714], R25 ;  /* 0x0047141901007387 */ /* 0x0001e80000100800 */
[----:B------:R-:W2:Y:S04]  /*7ff70*/  LDL.LU R27, [R1+0xf74] ;  /* 0x000f7400011b7983 */ /* 0x000ea80000300800 */
[----:B------:R1:W-:Y:S04]  /*7ff80*/  STL [R1+0x4718], R24 ;  /* 0x0047181801007387 */ /* 0x0003e80000100800 */
[----:B------:R-:W0:Y:S04]  /*7ff90*/  LDL.LU R28, [R1+0xf78] ;  /* 0x000f7800011c7983 */ /* 0x000e280000300800 */
[----:B------:R-:W0:Y:S04]  /*7ffa0*/  LDL.LU R29, [R1+0xf7c] ;  /* 0x000f7c00011d7983 */ /* 0x000e280000300800 */
[----:B------:R-:W1:Y:S04]  /*7ffb0*/  LDL.LU R30, [R1+0xf80] ;  /* 0x000f8000011e7983 */ /* 0x000e680000300800 */
[----:B------:R-:W1:Y:S04]  /*7ffc0*/  LDL.LU R252, [R1+0xf84] ;  /* 0x000f840001fc7983 */ /* 0x000e680000300800 */
        /* <DEDUP_REMOVED lines=50> */
[----:B------:R-:W4:Y:S04]  /*802f0*/  LDL R173, [R1+0xc50] ;  /* 0x000c500001ad7983 */ /* 0x000f280000100800 */
[----:B------:R-:W4:Y:S04]  /*80300*/  LDL.LU R172, [R1+0xc54] ;  /* 0x000c540001ac7983 */ /* 0x000f280000300800 */
[----:B------:R-:W4:Y:S04]  /*80310*/  LDL.LU R171, [R1+0xc58] ;  /* 0x000c580001ab7983 */ /* 0x000f280000300800 */
[----:B------:R-:W4:Y:S04]  /*80320*/  LDL.LU R170, [R1+0xc5c] ;  /* 0x000c5c0001aa7983 */ /* 0x000f280000300800 */
[----:B------:R-:W4:Y:S04]  /*80330*/  LDL.LU R168, [R1+0xc60] ;  /* 0x000c600001a87983 */ /* 0x000f280000300800 */
[----:B------:R-:W4:Y:S01]  /*80340*/  LDL.LU R157, [R1+0xc64] ;  /* 0x000c6400019d7983 */ /* 0x000f220000300800 */
[----:B--2---:R-:W-:-:S05]  /*80350*/  F2FP.SATFINITE.E5M2.F32.PACK_AB_MERGE_C R26, R27, R26, RZ ;  /* 0x0000001a1b1a723e */ /* 0x004fca00048060ff */
[----:B------:R3:W-:Y:S01]  /*80360*/  STL [R1+0x470c], R26 ;  /* 0x00470c1a01007387 */ /* 0x0007e20000100800 */
[----:B0-----:R-:W-:-:S05]  /*80370*/  F2FP.SATFINITE.E5M2.F32.PACK_AB_MERGE_C R25, R29, R28, RZ ;  /* 0x0000001c1d19723e */ /* 0x001fca00048060ff */
[----:B------:R4:W-:Y:S01]  /*80380*/  STL [R1+0x4710], R25 ;  /* 0x0047101901007387 */ /* 0x0009e20000100800 */
[----:B-1----:R-:W-:-:S05]  /*80390*/  F2FP.SATFINITE.E5M2.F32.PACK_AB_MERGE_C R24, R252, R30, RZ ;  /* 0x0000001efc18723e */ /* 0x002fca00048060ff */
[----:B------:R0:W-:Y:S01]  /*803a0*/  STL [R1+0x4704], R24 ;  /* 0x0047041801007387 */ /* 0x0001e20000100800 */
[----:B---3--:R-:W-:-:S05]  /*803b0*/  F2FP.SATFINITE.E5M2.F32.PACK_AB_MERGE_C R26, R250, R251, RZ ;  /* 0x000000fbfa1a723e */ /* 0x008fca00048060ff */
[----:B------:R1:W-:Y:S01]  /*803c0*/  STL [R1+0x4708], R26 ;  /* 0x0047081a01007387 */ /* 0x0003e20000100800 */
[----:B----4-:R-:W-:-:S05]  /*803d0*/  F2FP.SATFINITE.E5M2.F32.PACK_AB_MERGE_C R25, R222, R249, RZ ;  /* 0x000000f9de19723e */ /* 0x010fca00048060ff */
        /* <DEDUP_REMOVED lines=41> */
[----:B--2---:R-:W-:-:S03]  /*80670*/  F2FP.SATFINITE.E5M2.F32.PACK_AB_MERGE_C R25, R170, R171, RZ ;  /* 0x000000abaa19723e */ /* 0x004fc600048060ff */
[----:B------:R-:W2:Y:S04]  /*80680*/  LDL.LU R30, [R1+0xc68] ;  /* 0x000c6800011e7983 */ /* 0x000ea80000300800 */
[----:B------:R-:W-:Y:S01]  /*80690*/  STL [R1+0xe10], R25 ;  /* 0x000e101901007387 */ /* 0x000fe20000100800 */
[----:B0-----:R-:W-:-:S03]  /*806a0*/  F2FP.SATFINITE.E5M2.F32.PACK_AB_MERGE_C R24, R157, R168, RZ ;  /* 0x000000a89d18723e */ /* 0x001fc600048060ff */
[----:B------:R-:W2:Y:S04]  /*806b0*/  LDL.LU R29, [R1+0xc6c] ;  /* 0x000c6c00011d7983 */ /* 0x000ea80000300800 */
[----:B------:R0:W-:Y:S04]  /*806c0*/  STL [R1+0xe1c], R24 ;  /* 0x000e1c1801007387 */ /* 0x0001e80000100800 */
[----:B------:R-:W3:Y:S04]  /*806d0*/  LDL.LU R28, [R1+0xc70] ;  /* 0x000c7000011c7983 */ /* 0x000ee80000300800 */
[----:B------:R-:W3:Y:S04]  /*806e0*/  LDL.LU R27, [R1+0xc74] ;  /* 0x000c7400011b7983 */ /* 0x000ee80000300800 */
[----:B-1----:R-:W4:Y:S04]  /*806f0*/  LDL.LU R26, [R1+0xc78] ;  /* 0x000c7800011a7983 */ /* 0x002f280000300800 */
[----:B------:R-:W4:Y:S04]  /*80700*/  LDL.LU R153, [R1+0xc7c] ;  /* 0x000c7c0001997983 */ /* 0x000f280000300800 */
[----:B------:R-:W4:Y:S04]  /*80710*/  LDL.LU R154, [R1+0xc80] ;  /* 0x000c8000019a7983 */ /* 0x000f280000300800 */
[----:B0-----:R-:W4:Y:S04]  /*80720*/  LDL.LU R24, [R1+0xc84] ;  /* 0x000c840001187983 */ /* 0x001f280000300800 */
        /* <DEDUP_REMOVED lines=28> */
[----:B------:R-:W-:-:S03]  /*808f0*/  F2FP.SATFINITE.E5M2.F32.PACK_AB_MERGE_C R160, R160, R189, RZ ;  /* 0x000000bda0a0723e */ /* 0x000fc600048060ff */
[----:B------:R-:W4:Y:S01]  /*80900*/  LDL.LU R193, [R1+0xcf8] ;  /* 0x000cf80001c17983 */ /* 0x000f220000300800 */
[----:B------:R-:W-:-:S03]  /*80910*/  F2FP.SATFINITE.E5M2.F32.PACK_AB_MERGE_C R155, R155, R188, RZ ;  /* 0x000000bc9b9b723e */ /* 0x000fc600048060ff */
[----:B------:R-:W4:Y:S01]  /*80920*/  LDL.LU R192, [R1+0xcfc] ;  /* 0x000cfc0001c07983 */ /* 0x000f220000300800 */
[----:B------:R-:W-:-:S03]  /*80930*/  F2FP.SATFINITE.E5M2.F32.PACK_AB_MERGE_C R159, R159, R187, RZ ;  /* 0x000000bb9f9f723e */ /* 0x000fc600048060ff */
[----:B------:R-:W4:Y:S01]  /*80940*/  LDL.LU R191, [R1+0xd00] ;  /* 0x000d000001bf7983 */ /* 0x000f220000300800 */
[----:B------:R-:W-:-:S03]  /*80950*/  F2FP.SATFINITE.E5M2.F32.PACK_AB_MERGE_C R158, R158, R186, RZ ;  /* 0x000000ba9e9e723e */ /* 0x000fc600048060ff */
        /* <DEDUP_REMOVED lines=25> */
[----:B------:R0:W-:Y:S01]  /*80af0*/  STL [R1+0xe18], R29 ;  /* 0x000e181d01007387 */ /* 0x0001e20000100800 */
[----:B---3--:R-:W-:-:S03]  /*80b00*/  F2FP.SATFINITE.E5M2.F32.PACK_AB_MERGE_C R27, R27, R28, RZ ;  /* 0x0000001c1b1b723e */ /* 0x008fc600048060ff */
[----:B0-----:R-:W3:Y:S01]  /*80b10*/  LDL.LU R29, [R1+0x51dc] ;  /* 0x0051dc00011d7983 */ /* 0x001ee20000300800 */
[----:B----4-:R-:W-:-:S03]  /*80b20*/  F2FP.SATFINITE.E5M2.F32.PACK_AB_MERGE_C R153, R153, R26, RZ ;  /* 0x0000001a9999723e */ /* 0x010fc600048060ff */
[----:B------:R-:W3:Y:S04]  /*80b30*/  LDL.LU R28, [R1+0x51d8] ;  /* 0x0051d800011c7983 */ /* 0x000ee80000300800 */
[----:B------:R0:W-:Y:S04]  /*80b40*/  STL [R1+0xe24], R27 ;  /* 0x000e241b01007387 */ /* 0x0001e80000100800 */
[----:B0-----:R-:W4:Y:S04]  /*80b50*/  LDL.LU R27, [R1+0x51d4] ;  /* 0x0051d400011b7983 */ /* 0x001f280000300800 */
[----:B------:R-:W4:Y:S01]  /*80b60*/  LDL.LU R26, [R1+0x51d0] ;  /* 0x0051d000011a7983 */ /* 0x000f220000300800 */
[----:B------:R-:W-:-:S03]  /*80b70*/  F2FP.SATFINITE.E5M2.F32.PACK_AB_MERGE_C R25, R252, R25, RZ ;  /* 0x00000019fc19723e */ /* 0x000fc600048060ff */
[----:B------:R0:W-:Y:S02]  /*80b80*/  STL [R1+0xe20], R153 ;  /* 0x000e209901007387 */ /* 0x0001e40000100800 */
[----:B0-----:R-:W-:Y:S02]  /*80b90*/  F2FP.SATFINITE.E5M2.F32.PACK_AB_MERGE_C R153, R24, R154, RZ ;  /* 0x0000009a1899723e */ /* 0x001fe400048060ff */
        /* <DEDUP_REMOVED lines=24> */
[----:B------:R-:W-:-:S05]  /*80d20*/  F2FP.SATFINITE.E5M2.F32.PACK_AB_MERGE_C R25, R196, R197, RZ ;  /* 0x000000c5c419723e */ /* 0x000fca00048060ff */
        /* <DEDUP_REMOVED lines=22> */
[----:B------:R-:W-:Y:S01]  /*80e90*/  STL [R1+0x4dfc], R153 ;  /* 0x004dfc9901007387 */ /* 0x000fe20000100800 */
[----:B------:R-:W-:-:S05]  /*80ea0*/  F2FP.SATFINITE.E5M2.F32.PACK_AB_MERGE_C R25, R172, R173, RZ ;  /* 0x000000adac19723e */ /* 0x000fca00048060ff */
[----:B------:R1:W-:Y:S01]  /*80eb0*/  STL [R1+0x4e10], R25 ;  /* 0x004e101901007387 */ /* 0x0003e20000100800 */
[----:B0-----:R-:W-:-:S03]  /*80ec0*/  F2FP.SATFINITE.E5M2.F32.PACK_AB_MERGE_C R24, R170, R171, RZ ;  /* 0x000000abaa18723e */ /* 0x001fc600048060ff */
[----:B-1----:R-:W2:Y:S01]  /*80ed0*/  LDL.LU R25, [R1+0xd60] ;  /* 0x000d600001197983 */ /* 0x002ea20000300800 */
[----:B------:R-:W-:-:S03]  /*80ee0*/  F2FP.SATFINITE.E5M2.F32.PACK_AB_MERGE_C R153, R157, R168, RZ ;  /* 0x000000a89d99723e */ /* 0x000fc600048060ff */
[----:B------:R0:W-:Y:S04]  /*80ef0*/  STL [R1+0x4dd4], R24 ;  /* 0x004dd41801007387 */ /* 0x0001e80000100800 */
[----:B0-----:R-:W2:Y:S04]  /*80f00*/  LDL.LU R24, [R1+0xd64] ;  /* 0x000d640001187983 */ /* 0x001ea80000300800 */
[----:B------:R0:W-:Y:S04]  /*80f10*/  STL [R1+0x4dc8], R153 ;  /* 0x004dc89901007387 */ /* 0x0001e80000100800 */
[----:B0-----:R-:W3:Y:S04]  /*80f20*/  LDL.LU R153, [R1+0xd68] ;  /* 0x000d680001997983 */ /* 0x001ee80000300800 */
        /* <DEDUP_REMOVED lines=45> */
[----:B------:R-:W4:Y:S04]  /*81200*/  LDL.LU R179, [R1] ;  /* 0x0000000001b37983 */ /* 0x000f280000300800 */
        /* <DEDUP_REMOVED lines=10> */
[----:B------:R0:W-:Y:S04]  /*812b0*/  STL [R1+0x4da4], R24 ;  /* 0x004da41801007387 */ /* 0x0001e80000100800 */
[----:B0-----:R-:W2:Y:S01]  /*812c0*/  LDL.LU R24, [R1+0x51c8] ;  /* 0x0051c80001187983 */ /* 0x001ea20000300800 */
[----:B---3--:R-:W-:Y:S02]  /*812d0*/  F2FP.SATFINITE.E5M2.F32.PACK_AB_MERGE_C R154, R154, R153, RZ ;  /* 0x000000999a9a723e */ /* 0x008fe400048060ff */
[----:B----4-:R-:W-:-:S03]  /*812e0*/  F2FP.SATFINITE.E5M2.F32.PACK_AB_MERGE_C R153, R251, R252, RZ ;  /* 0x000000fcfb99723e */ /* 0x010fc600048060ff */
[----:B------:R0:W-:Y:S04]  /*812f0*/  STL [R1+0x4db8], R154 ;  /* 0x004db89a01007387 */ /* 0x0001e80000100800 */
[----:B------:R1:W-:Y:S01]  /*81300*/  STL [R1+0x4d68], R153 ;  /* 0x004d689901007387 */ /* 0x0003e20000100800 */
[----:B------:R-:W-:Y:S02]  /*81310*/  F2FP.SATFINITE.E5M2.F32.PACK_AB_MERGE_C R249, R249, R250, RZ ;  /* 0x000000faf9f9723e */ /* 0x000fe400048060ff */
[----:B0-----:R-:W-:-:S03]  /*81320*/  F2FP.SATFINITE.E5M2.F32.PACK_AB_MERGE_C R154, R215, R222, RZ ;  /* 0x000000ded79a723e */ /* 0x001fc600048060ff */
[----:B------:R-:W-:Y:S01]  /*81330*/  STL [R1+0x4d74], R249 ;  /* 0x004d74f901007387 */ /* 0x000fe20000100800 */
[----:B-1----:R-:W-:-:S03]  /*81340*/  F2FP.SATFINITE.E5M2.F32.PACK_AB_MERGE_C R153, R213, R214, RZ ;  /* 0x000000d6d599723e */ /* 0x002fc600048060ff */
[----:B------:R0:W-:Y:S04]  /*81350*/  STL [R1+0x4d20], R154 ;  /* 0x004d209a01007387 */ /* 0x0001e80000100800 */
[----:B------:R1:W-:Y:S01]  /*81360*/  STL [R1+0x4d24], R153 ;  /* 0x004d249901007387 */ /* 0x0003e20000100800 */
[----:B------:R-:W-:Y:S02]  /*81370*/  F2FP.SATFINITE.E5M2.F32.PACK_AB_MERGE_C R211, R211, R212, RZ ;  /* 0x000000d4d3d3723e */ /* 0x000fe400048060ff */
[----:B0-----:R-:W-:-:S03]  /*81380*/  F2FP.SATFINITE.E5M2.F32.PACK_AB_MERGE_C R154, R209, R210, RZ ;  /* 0x000000d2d19a723e */ /* 0x001fc600048060ff */
[----:B------:R-:W-:Y:S01]  /*81390*/  STL [R1+0x4cd0], R211 ;  /* 0x004cd0d301007387 */ /* 0x000fe20000100800 */
[----:B-1----:R-:W-:-:S03]  /*813a0*/  F2FP.SATFINITE.E5M2.F32.PACK_AB_MERGE_C R153, R207, R208, RZ ;  /* 0x000000d0cf99723e */ /* 0x002fc600048060ff */
[----:B------:R-:W-:Y:S01]  /*813b0*/  STL [R1+0x4ce0], R154 ;  /* 0x004ce09a01007387 */ /* 0x000fe20000100800 */
[----:B------:R-:W-:-:S03]  /*813c0*/  F2FP.SATFINITE.E5M2.F32.PACK_AB_MERGE_C R205, R205, R206, RZ ;  /* 0x000000cecdcd723e */ /* 0x000fc600048060ff */
[----:B------:R0:W-:Y:S04]  /*813d0*/  STL [R1+0x4c64], R153 ;  /* 0x004c649901007387 */ /* 0x0001e80000100800 */
[----:B------:R-:W-:Y:S01]  /*813e0*/  STL [R1+0x4c7c], R205 ;  /* 0x004c7ccd01007387 */ /* 0x000fe20000100800 */
[----:B0-----:R-:W-:-:S03]  /*813f0*/  F2FP.SATFINITE.E5M2.F32.PACK_AB_MERGE_C R153, R171, R202, RZ ;  /* 0x000000caab99723e */ /* 0x001fc600048060ff */
[----:B------:R-:W3:Y:S01]  /*81400*/  LDL.LU R171, [R1+0x4660] ;  /* 0x0046600001ab7983 */ /* 0x000ee20000300800 */
[----:B------:R-:W-:-:S05]  /*81410*/  F2FP.SATFINITE.E5M2.F32.PACK_AB_MERGE_C R154, R203, R204, RZ ;  /* 0x000000cccb9a723e */ /* 0x000fca00048060ff */
[----:B------:R0:W-:Y:S04]  /*81420*/  STL [R1+0x4bec], R154 ;  /* 0x004bec9a01007387 */ /* 0x0001e80000100800 */
[----:B------:R1:W-:Y:S01]  /*81430*/  STL [R1+0x4c20], R153 ;  /* 0x004c209901007387 */ /* 0x0003e20000100800 */
[----:B0-----:R-:W-:Y:S02]  /*81440*/  F2FP.SATFINITE.E5M2.F32.PACK_AB_MERGE_C R154, R200, R201, RZ ;  /* 0x000000c9c89a723e */ /* 0x001fe400048060ff */
[----:B-1----:R-:W-:Y:S02]  /*81450*/  F2FP.SATFINITE.E5M2.F32.PACK_AB_MERGE_C R153, R198, R199, RZ ;  /* 0x000000c7c699723e */ /* 0x002fe400048060ff */
[----:B------:R-:W-:Y:S01]  /*81460*/  F2FP.SATFINITE.E5M2.F32.PACK_AB_MERGE_C R196, R196, R197, RZ ;  /* 0x000000c5c4c4723e */ /* 0x000fe200048060ff */
[----:B------:R-:W-:Y:S04]  /*81470*/  STL [R1+0x4b9c], R154 ;  /* 0x004b9c9a01007387 */ /* 0x000fe80000100800 */
[----:B------:R-:W-:Y:S04]  /*81480*/  STL [R1+0x4bbc], R153 ;  /* 0x004bbc9901007387 */ /* 0x000fe80000100800 */
[----:B------:R-:W-:Y:S01]  /*81490*/  STL [R1+0x4b68], R196 ;  /* 0x004b68c401007387 */ /* 0x000fe20000100800 */
[----:B------:R-:W-:-:S02]  /*814a0*/  F2FP.SATFINITE.E5M2.F32.PACK_AB_MERGE_C R189, R189, R190, RZ ;  /* 0x000000bebdbd723e */ /* 0x000fc400048060ff */
[----:B------:R-:W-:-:S03]  /*814b0*/  F2FP.SATFINITE.E5M2.F32.PACK_AB_MERGE_C R187, R187, R188, RZ ;  /* 0x000000bcbbbb723e */ /* 0x000fc600048060ff */
[----:B------:R-:W-:Y:S01]  /*814c0*/  STL [R1+0x80c], R189 ;  /* 0x00080cbd01007387 */ /* 0x000fe20000100800 */
[----:B------:R-:W-:-:S03]  /*814d0*/  F2FP.SATFINITE.E5M2.F32.PACK_AB_MERGE_C R185, R185, R186, RZ ;  /* 0x000000bab9b9723e */ /* 0x000fc600048060ff */
[----:B------:R-:W-:Y:S04]  /*814e0*/  STL [R1+0x810], R187 ;  /* 0x000810bb01007387 */ /* 0x000fe80000100800 */
[----:B------:R-:W-:Y:S01]  /*814f0*/  STL [R1+0x804], R185 ;  /* 0x000804b901007387 */ /* 0x000fe20000100800 */
[----:B------:R-:W-:-:S03]  /*81500*/  F2FP.SATFINITE.E5M2.F32.PACK_AB_MERGE_C R182, R170, R182, RZ ;  /* 0x000000b6aab6723e */ /* 0x000fc600048060ff */
[----:B------:R-:W4:Y:S01]  /*81510*/  LDL.LU R170, [R1+0x4648] ;  /* 0x0046480001aa7983 */ /* 0x000f220000300800 */
[----:B------:R-:W-:Y:S02]  /*81520*/  F2FP.SATFINITE.E5M2.F32.PACK_AB_MERGE_C R183, R183, R184, RZ ;  /* 0x000000b8b7b7723e */ /* 0x000fe400048060ff */
[----:B------:R-:W-:-:S03]  /*81530*/  F2FP.SATFINITE.E5M2.F32.PACK_AB_MERGE_C R180, R180, R181, RZ ;  /* 0x000000b5b4b4723e */ /* 0x000fc600048060ff */
[----:B------:R-:W-:Y:S04]  /*81540*/  STL [R1+0x800], R183 ;  /* 0x000800b701007387 */ /* 0x000fe80000100800 */
[----:B------:R-:W-:Y:S01]  /*81550*/  STL [R1+0x808], R182 ;  /* 0x000808b601007387 */ /* 0x000fe20000100800 */
[----:B------:R-:W-:-:S03]  /*81560*/  F2FP.SATFINITE.E5M2.F32.PACK_AB_MERGE_C R178, R178, R179, RZ ;  /* 0x000000b3b2b2723e */ /* 0x000fc600048060ff */
[----:B------:R-:W-:Y:S01]  /*81570*/  STL [R1+0x41c], R180 ;  /* 0x00041cb401007387 */ /* 0x000fe20000100800 */
[----:B------:R-:W-:-:S03]  /*81580*/  F2FP.SATFINITE.E5M2.F32.PACK_AB_MERGE_C R176, R176, R177, RZ ;  /* 0x000000b1b0b0723e */ /* 0x000fc600048060ff */
[----:B------:R-:W-:Y:S01]  /*81590*/  STL [R1+0x410], R178 ;  /* 0x000410b201007387 */ /* 0x000fe20000100800 */
[----:B------:R-:W-:-:S03]  /*815a0*/  F2FP.SATFINITE.E5M2.F32.PACK_AB_MERGE_C R174, R174, R175, RZ ;  /* 0x000000afaeae723e */ /* 0x000fc600048060ff */
[----:B------:R-:W-:Y:S01]  /*815b0*/  STL [R1+0x400], R176 ;  /* 0x000400b001007387 */ /* 0x000fe20000100800 */
[----:B------:R-:W-:-:S03]  /*815c0*/  F2FP.SATFINITE.E5M2.F32.PACK_AB_MERGE_C R172, R172, R173, RZ ;  /* 0x000000adacac723e */ /* 0x000fc600048060ff */
[----:B------:R-:W-:Y:S01]  /*815d0*/  STL [R1+0x418], R174 ;  /* 0x000418ae01007387 */ /* 0x000fe20000100800 */
[----:B------:R-:W-:-:S03]  /*815e0*/  LOP3.LUT R168, R168, 0xffff, RZ, 0xc0, !PT ;  /* 0x0000ffffa8a87812 */ /* 0x000fc600078ec0ff */
[----:B------:R0:W-:Y:S04]  /*815f0*/  STL [R1+0x414], R172 ;  /* 0x000414ac01007387 */ /* 0x0001e80000100800 */
[----:B------:R1:W-:Y:S01]  /*81600*/  STL [R1+0xc54], R168 ;  /* 0x000c54a801007387 */ /* 0x0003e20000100800 */
[----:B0-----:R-:W-:-:S05]  /*81610*/  LOP3.LUT R172, R155, 0xffff, RZ, 0xc0, !PT ;  /* 0x0000ffff9bac7812 */ /* 0x001fca00078ec0ff */
[----:B------:R0:W-:Y:S04]  /*81620*/  STL [R1+0xc58], R172 ;  /* 0x000c58ac01007387 */ /* 0x0001e80000100800 */
[----:B------:R-:W2:Y:S01]  /*81630*/  LDL.LU R173, [R1+0x4638] ;  /* 0x0046380001ad7983 */ /* 0x000ea20000300800 */
[----:B------:R-:W-:Y:S02]  /*81640*/  LOP3.LUT R222, R163, 0xffff, RZ, 0xc0, !PT ;  /* 0x0000ffffa3de7812 */ /* 0x000fe400078ec0ff */
[----:B------:R-:W-:-:S04]  /*81650*/  SHF.R.U32.HI R163, RZ, 0x8, R172 ;  /* 0x00000008ffa37819 */ /* 0x000fc800000116ac */
[----:B------:R-:W-:-:S04]  /*81660*/  LOP3.LUT R163, R163, 0xffff, RZ, 0xc0, !PT ;  /* 0x0000ffffa3a37812 */ /* 0x000fc800078ec0ff */
[----:B------:R-:W-:Y:S02]  /*81670*/  PRMT R156, R163, 0x3340, R156 ;  /* 0x00003340a39c7816 */ /* 0x000fe4000000009c */
[----:B------:R-:W-:Y:S02]  /*81680*/  LOP3.LUT R163, R160, 0xffff, RZ, 0xc0, !PT ;  /* 0x0000ffffa0a37812 */ /* 0x000fe400078ec0ff */
[----:B------:R-:W-:Y:S02]  /*81690*/  SHF.R.U32.HI R155, RZ, 0x8, R168 ;  /* 0x00000008ff9b7819 */ /* 0x000fe400000116a8 */
[----:B-1----:R-:W-:Y:S02]  /*816a0*/  SHF.R.U32.HI R168, RZ, 0x8, R222 ;  /* 0x00000008ffa87819 */ /* 0x002fe400000116de */
[----:B------:R-:W-:Y:S02]  /*816b0*/  LOP3.LUT R155, R155, 0xffff, RZ, 0xc0, !PT ;  /* 0x0000ffff9b9b7812 */ /* 0x000fe400078ec0ff */
[----:B------:R-:W-:-:S04]  /*816c0*/  LOP3.LUT R168, R168, 0xffff, RZ, 0xc0, !PT ;  /* 0x0000ffffa8a87812 */ /* 0x000fc800078ec0ff */
[----:B------:R-:W-:Y:S02]  /*816d0*/  PRMT R168, R155, 0x3340, R168 ;  /* 0x000033409ba87816 */ /* 0x000fe400000000a8 */
[----:B------:R-:W-:Y:S02]  /*816e0*/  SHF.R.U32.HI R160, RZ, 0x8, R165 ;  /* 0x00000008ffa07819 */ /* 0x000fe400000116a5 */
[----:B------:R-:W-:Y:S02]  /*816f0*/  LOP3.LUT R162, R162, 0xffff, RZ, 0xc0, !PT ;  /* 0x0000ffffa2a27812 */ /* 0x000fe400078ec0ff */
[----:B---3--:R-:W-:-:S05]  /*81700*/  LOP3.LUT R171, R171, 0xffff, RZ, 0xc0, !PT ;  /* 0x0000ffffabab7812 */ /* 0x008fca00078ec0ff */
[----:B------:R1:W-:Y:S04]  /*81710*/  STL [R1+0xc30], R171 ;  /* 0x000c30ab01007387 */ /* 0x0003e80000100800 */
[----:B------:R4:W-:Y:S04]  /*81720*/  STL [R1+0xc24], R165 ;  /* 0x000c24a501007387 */ /* 0x0009e80000100800 */
[----:B------:R3:W-:Y:S04]  /*81730*/  STL [R1+0xc18], R163 ;  /* 0x000c18a301007387 */ /* 0x0007e80000100800 */
[----:B0-----:R-:W2:Y:S01]  /*81740*/  LDL.LU R172, [R1+0x4670] ;  /* 0x0046700001ac7983 */ /* 0x001ea20000300800 */
[----:B------:R-:W-:-:S03]  /*81750*/  SHF.R.U32.HI R155, RZ, 0x8, R171 ;  /* 0x00000008ff9b7819 */ /* 0x000fc600000116ab */
[----:B-1----:R-:W2:Y:S01]  /*81760*/  LDL.LU R171, [R1+0x4674] ;  /* 0x0046740001ab7983 */ /* 0x002ea20000300800 */
[----:B----4-:R-:W-:-:S05]  /*81770*/  LOP3.LUT R165, R170, 0xffff, RZ, 0xc0, !PT ;  /* 0x0000ffffaaa57812 */ /* 0x010fca00078ec0ff */
[----:B------:R-:W-:Y:S04]  /*81780*/  STL [R1+0xc2c], R165 ;  /* 0x000c2ca501007387 */ /* 0x000fe80000100800 */
[----:B------:R0:W-:Y:S04]  /*81790*/  STL [R1+0xc1c], R162 ;  /* 0x000c1ca201007387 */ /* 0x0001e80000100800 */
[----:B------:R-:W4:Y:S01]  /*817a0*/  LDL.LU R170, [R1+0x464c] ;  /* 0x00464c0001aa7983 */ /* 0x000f220000300800 */
[----:B---3--:R-:W-:Y:S02]  /*817b0*/  SHF.R.U32.HI R163, RZ, 0x8, R163 ;  /* 0x00000008ffa37819 */ /* 0x008fe400000116a3 */
[----:B------:R-:W-:-:S02]  /*817c0*/  LOP3.LUT R155, R155, 0xffff, RZ, 0xc0, !PT ;  /* 0x0000ffff9b9b7812 */ /* 0x000fc400078ec0ff */
[----:B------:R-:W-:Y:S02]  /*817d0*/  LOP3.LUT R160, R160, 0xffff, RZ, 0xc0, !PT ;  /* 0x0000ffffa0a07812 */ /* 0x000fe400078ec0ff */
[----:B------:R-:W-:Y:S02]  /*817e0*/  LOP3.LUT R163, R163, 0xffff, RZ, 0xc0, !PT ;  /* 0x0000ffffa3a37812 */ /* 0x000fe400078ec0ff */
[----:B------:R-:W-:Y:S02]  /*817f0*/  F2FP.SATFINITE.E5M2.F32.PACK_AB_MERGE_C R154, R194, R195, RZ ;  /* 0x000000c3c29a723e */ /* 0x000fe400048060ff */
[----:B------:R-:W-:Y:S02]  /*81800*/  PRMT R160, R155, 0x3340, R160 ;  /* 0x000033409ba07816 */ /* 0x000fe400000000a0 */
[----:B------:R-:W-:Y:S02]  /*81810*/  PRMT R155, R163, 0x3340, R0 ;  /* 0x00003340a39b7816 */ /* 0x000fe40000000000 */
[----:B------:R-:W-:-:S02]  /*81820*/  LOP3.LUT R163, R154, 0xffff, RZ, 0xc0, !PT ;  /* 0x0000ffff9aa37812 */ /* 0x000fc400078ec0ff */
[----:B------:R-:W-:Y:S02]  /*81830*/  SHF.R.U32.HI R154, RZ, 0x8, R165 ;  /* 0x00000008ff9a7819 */ /* 0x000fe400000116a5 */
[----:B0-----:R-:W-:Y:S01]  /*81840*/  SHF.R.U32.HI R162, RZ, 0x8, R162 ;  /* 0x00000008ffa27819 */ /* 0x001fe200000116a2 */
[----:B------:R0:W-:Y:S01]  /*81850*/  STL [R1+0xc14], R163 ;  /* 0x000c14a301007387 */ /* 0x0001e20000100800 */
[----:B------:R-:W-:Y:S02]  /*81860*/  F2FP.SATFINITE.E5M2.F32.PACK_AB_MERGE_C R153, R192, R193, RZ ;  /* 0x000000c1c099723e */ /* 0x000fe400048060ff */
[----:B------:R-:W-:Y:S02]  /*81870*/  LOP3.LUT R154, R154, 0xffff, RZ, 0xc0, !PT ;  /* 0x0000ffff9a9a7812 */ /* 0x000fe400078ec0ff */
[----:B------:R-:W-:Y:S02]  /*81880*/  LOP3.LUT R162, R162, 0xffff, RZ, 0xc0, !PT ;  /* 0x0000ffffa2a27812 */ /* 0x000fe400078ec0ff */
[----:B0-----:R-:W-:-:S02]  /*81890*/  SHF.R.U32.HI R163, RZ, 0x8, R163 ;  /* 0x00000008ffa37819 */ /* 0x001fc400000116a3 */
[----:B------:R-:W-:Y:S02]  /*818a0*/  LOP3.LUT R161, R161, 0xffff, RZ, 0xc0, !PT ;  /* 0x0000ffffa1a17812 */ /* 0x000fe400078ec0ff */
[----:B------:R-:W-:Y:S02]  /*818b0*/  LOP3.LUT R163, R163, 0xffff, RZ, 0xc0, !PT ;  /* 0x0000ffffa3a37812 */ /* 0x000fe400078ec0ff */
[----:B------:R-:W-:Y:S02]  /*818c0*/  LOP3.LUT R165, R153, 0xffff, RZ, 0xc0, !PT ;  /* 0x0000ffff99a57812 */ /* 0x000fe400078ec0ff */
[----:B------:R-:W-:Y:S02]  /*818d0*/  PRMT R162, R154, 0x3340, R162 ;  /* 0x000033409aa27816 */ /* 0x000fe400000000a2 */
[----:B------:R-:W-:Y:S02]  /*818e0*/  PRMT R154, R163, 0x3340, R0 ;  /* 0x00003340a39a7816 */ /* 0x000fe40000000000 */
[----:B------:R-:W-:-:S02]  /*818f0*/  SHF.R.U32.HI R163, RZ, 0x8, R161 ;  /* 0x00000008ffa37819 */ /* 0x000fc400000116a1 */
[----:B--2---:R-:W-:-:S04]  /*81900*/  LOP3.LUT R173, R173, 0xffff, RZ, 0xc0, !PT ;  /* 0x0000ffffadad7812 */ /* 0x004fc800078ec0ff */
[----:B------:R-:W-:Y:S01]  /*81910*/  SHF.R.U32.HI R153, RZ, 0x8, R173 ;  /* 0x00000008ff997819 */ /* 0x000fe200000116ad */
[----:B------:R-:W-:Y:S04]  /*81920*/  STL [R1+0x824], R173 ;  /* 0x000824ad01007387 */ /* 0x000fe80000100800 */
[----:B------:R0:W-:Y:S01]  /*81930*/  STL [R1+0x820], R161 ;  /* 0x000820a101007387 */ /* 0x0001e20000100800 */
[----:B------:R-:W-:Y:S02]  /*81940*/  LOP3.LUT R153, R153, 0xffff, RZ, 0xc0, !PT ;  /* 0x0000ffff99997812 */ /* 0x000fe400078ec0ff */
[----:B------:R-:W-:Y:S02]  /*81950*/  LOP3.LUT R163, R163, 0xffff, RZ, 0xc0, !PT ;  /* 0x0000ffffa3a37812 */ /* 0x000fe400078ec0ff */
[----:B0-----:R-:W-:-:S04]  /*81960*/  SHF.R.U32.HI R161, RZ, 0x8, R165 ;  /* 0x00000008ffa17819 */ /* 0x001fc800000116a5 */
[----:B------:R-:W-:Y:S02]  /*81970*/  LOP3.LUT R161, R161, 0xffff, RZ, 0xc0, !PT ;  /* 0x0000ffffa1a17812 */ /* 0x000fe400078ec0ff */
[----:B------:R-:W-:Y:S02]  /*81980*/  PRMT R163, R153, 0x3340, R163 ;  /* 0x0000334099a37816 */ /* 0x000fe400000000a3 */
[----:B------:R-:W-:Y:S01]  /*81990*/  PRMT R153, R161, 0x3340, R0 ;  /* 0x00003340a1997816 */ /* 0x000fe20000000000 */
[----:B------:R-:W-:Y:S01]  /*819a0*/  STL [R1+0xc10], R165 ;  /* 0x000c10a501007387 */ /* 0x000fe20000100800 */
[----:B------:R-:W-:Y:S02]  /*819b0*/  PRMT R162, R162, 0x5410, R154 ;  /* 0x00005410a2a27816 */ /* 0x000fe4000000009a */
[----:B------:R-:W-:Y:S02]  /*819c0*/  PRMT R163, R163, 0x5410, R153 ;  /* 0x00005410a3a37816 */ /* 0x000fe40000000099 */
[----:B------:R-:W-:-:S02]  /*819d0*/  LOP3.LUT R153, R159, 0xffff, RZ, 0xc0, !PT ;  /* 0x0000ffff9f997812 */ /* 0x000fc400078ec0ff */
[----:B------:R-:W-:-:S03]  /*819e0*/  LOP3.LUT R154, R167, 0xffff, RZ, 0xc0, !PT ;  /* 0x0000ffffa79a7812 */ /* 0x000fc600078ec0ff */
[----:B------:R0:W-:Y:S02]  /*819f0*/  STL [R1+0xc4c], R153 ;  /* 0x000c4c9901007387 */ /* 0x0001e40000100800 */
[----:B0-----:R-:W-:Y:S02]  /*81a00*/  PRMT R153, R153, 0x3340, R0 ;  /* 0x0000334099997816 */ /* 0x001fe40000000000 */
[----:B------:R-:W-:Y:S02]  /*81a10*/  F2FP.SATFINITE.E5M2.F32.PACK_AB_MERGE_C R157, R157, R191, RZ ;  /* 0x000000bf9d9d723e */ /* 0x000fe400048060ff */
[----:B------:R-:W-:Y:S02]  /*81a20*/  PRMT R161, R168, 0x5410, R156 ;  /* 0x00005410a8a17816 */ /* 0x000fe4000000009c */
[----:B------:R-:W-:Y:S01]  /*81a30*/  ISETP.LT.AND P2, PT, R9, UR12, !P2 ;  /* 0x0000000c09007c0c */ /* 0x000fe2000d741270 */
[----:B------:R-:W-:Y:S01]  /*81a40*/  ULDC.64 UR12, c[0x0][0x228] ;  /* 0x00008a00000c7ab9 */ /* 0x000fe20000000a00 */
[----:B------:R-:W-:-:S11]  /*81a50*/  LOP3.LUT R223, R223, 0xff7fffff, RZ, 0xc0, !PT ;  /* 0xff7fffffdfdf7812 */ /* 0x000fd600078ec0ff */
[----:B------:R-:W-:-:S04]  /*81a60*/  @P2 LOP3.LUT R223, R223, 0x800000, RZ, 0xfc, !PT ;  /* 0x00800000dfdf2812 */ /* 0x000fc800078efcff */
[----:B------:R-:W-:Y:S02]  /*81a70*/  LOP3.LUT R223, R223, 0xffbfffff, RZ, 0xc0, !PT ;  /* 0xffbfffffdfdf7812 */ /* 0x000fe400078ec0ff */
[----:B------:R-:W-:-:S05]  /*81a80*/  LOP3.LUT R165, R172, 0xffff, RZ, 0xc0, !PT ;  /* 0x0000ffffaca57812 */ /* 0x000fca00078ec0ff */
[----:B------:R-:W-:Y:S04]  /*81a90*/  STL [R1+0xc3c], R165 ;  /* 0x000c3ca501007387 */ /* 0x000fe80000100800 */
[----:B------:R0:W-:Y:S01]  /*81aa0*/  STL [R1+0xc20], R154 ;  /* 0x000c209a01007387 */ /* 0x0001e20000100800 */
[----:B------:R-:W-:Y:S02]  /*81ab0*/  LOP3.LUT R159, R171, 0xffff, RZ, 0xc0, !PT ;  /* 0x0000ffffab9f7812 */ /* 0x000fe400078ec0ff */
[----:B0-----:R-:W-:-:S04]  /*81ac0*/  PRMT R154, R165, 0x3340, R154 ;  /* 0x00003340a59a7816 */ /* 0x001fc8000000009a */
[----:B------:R-:W-:Y:S02]  /*81ad0*/  PRMT R154, R154, 0x5410, R153 ;  /* 0x000054109a9a7816 */ /* 0x000fe40000000099 */
[----:B------:R-:W-:-:S03]  /*81ae0*/  LOP3.LUT R153, R158, 0xffff, RZ, 0xc0, !PT ;  /* 0x0000ffff9e997812 */ /* 0x000fc600078ec0ff */
[----:B------:R0:W-:Y:S04]  /*81af0*/  STL [R1+0x81c], R154 ;  /* 0x00081c9a01007387 */ /* 0x0001e80000100800 */
[----:B------:R-:W-:Y:S01]  /*81b00*/  STL [R1+0xc40], R159 ;  /* 0x000c409f01007387 */ /* 0x000fe20000100800 */
[----:B0-----:R-:W-:-:S03]  /*81b10*/  LOP3.LUT R154, R166, 0xffff, RZ, 0xc0, !PT ;  /* 0x0000ffffa69a7812 */ /* 0x001fc600078ec0ff */
[----:B------:R0:W-:Y:S01]  /*81b20*/  STL [R1+0xc34], R153 ;  /* 0x000c349901007387 */ /* 0x0001e20000100800 */
[----:B------:R-:W-:-:S03]  /*81b30*/  LOP3.LUT R158, R157, 0xffff, RZ, 0xc0, !PT ;  /* 0x0000ffff9d9e7812 */ /* 0x000fc600078ec0ff */
[----:B------:R1:W-:Y:S01]  /*81b40*/  STL [R1+0xc28], R154 ;  /* 0x000c289a01007387 */ /* 0x0003e20000100800 */
[----:B------:R-:W-:Y:S02]  /*81b50*/  LOP3.LUT R157, R164, 0xffff, RZ, 0xc0, !PT ;  /* 0x0000ffffa49d7812 */ /* 0x000fe400078ec0ff */
[----:B0-----:R-:W-:Y:S02]  /*81b60*/  PRMT R153, R153, 0x3340, R0 ;  /* 0x0000334099997816 */ /* 0x001fe40000000000 */
[----:B-1----:R-:W-:-:S04]  /*81b70*/  PRMT R154, R159, 0x3340, R154 ;  /* 0x000033409f9a7816 */ /* 0x002fc8000000009a */
[----:B------:R-:W-:Y:S02]  /*81b80*/  PRMT R154, R154, 0x5410, R153 ;  /* 0x000054109a9a7816 */ /* 0x000fe40000000099 */
[----:B------:R-:W-:Y:S02]  /*81b90*/  PRMT R153, R158, 0x3340, R0 ;  /* 0x000033409e997816 */ /* 0x000fe40000000000 */
[----:B----4-:R-:W-:-:S05]  /*81ba0*/  LOP3.LUT R156, R170, 0xffff, RZ, 0xc0, !PT ;  /* 0x0000ffffaa9c7812 */ /* 0x010fca00078ec0ff */
[----:B------:R-:W-:Y:S04]  /*81bb0*/  STL [R1+0xc48], R156 ;  /* 0x000c489c01007387 */ /* 0x000fe80000100800 */
[----:B------:R-:W-:Y:S04]  /*81bc0*/  STL [R1+0xc44], R158 ;  /* 0x000c449e01007387 */ /* 0x000fe80000100800 */
[----:B------:R-:W-:Y:S04]  /*81bd0*/  STL [R1+0xc38], R157 ;  /* 0x000c389d01007387 */ /* 0x000fe80000100800 */
[----:B------:R0:W-:Y:S02]  /*81be0*/  STL [R1+0x818], R154 ;  /* 0x0008189a01007387 */ /* 0x0001e40000100800 */
[----:B0-----:R-:W-:-:S04]  /*81bf0*/  PRMT R154, R156, 0x3340, R157 ;  /* 0x000033409c9a7816 */ /* 0x001fc8000000009d */
[----:B------:R-:W-:-:S05]  /*81c00*/  PRMT R153, R154, 0x5410, R153 ;  /* 0x000054109a997816 */ /* 0x000fca0000000099 */
[----:B------:R0:W-:Y:S02]  /*81c10*/  STL [R1+0x814], R153 ;  /* 0x0008149901007387 */ /* 0x0001e40000100800 */
[----:B0-----:R-:W-:-:S05]  /*81c20*/  VIADD R153, R8, 0x81 ;  /* 0x0000008108997836 */ /* 0x001fca0000000000 */
[----:B------:R-:W-:Y:S01]  /*81c30*/  ISETP.GE.AND P2, PT, R153, UR41, PT ;  /* 0x0000002999007c0c */ /* 0x000fe2000bf46270 */
[----:B------:R-:W-:Y:S01]  /*81c40*/  VIADD R153, R8, 0x80 ;  /* 0x0000008008997836 */ /* 0x000fe20000000000 */
[----:B------:R-:W-:Y:S01]  /*81c50*/  LOP3.LUT R221, R221, 0x7fffffff, RZ, 0xc0, !PT ;  /* 0x7fffffffdddd7812 */ /* 0x000fe200078ec0ff */
[----:B------:R-:W-:Y:S01]  /*81c60*/  ULDC UR41, c[0x0][0x228] ;  /* 0x00008a0000297ab9 */ /* 0x000fe20000000800 */
[----:B------:R-:W-:Y:S02]  /*81c70*/  ISETP.LT.AND P5, PT, R10, UR12, !P2 ;  /* 0x0000000c0a007c0c */ /* 0x000fe4000d7a1270 */
        /* <DEDUP_REMOVED lines=93> */
[----:B------:R-:W-:-:S06]  /*82250*/  @P5 LOP3.LUT R223, R223, 0x4, RZ, 0xfc, !PT ;  /* 0x00000004dfdf5812 */ /* 0x000fcc00078efcff */
[----:B------:R-:W-:Y:S02]  /*82260*/  @P2 LOP3.LUT R221, R221, 0x80000000, RZ, 0xfc, !PT ;  /* 0x80000000dddd2812 */ /* 0x000fe400078efcff */
[----:B------:R-:W-:Y:S02]  /*82270*/  ISETP.GE.AND P2, PT, R153, UR7, PT ;  /* 0x0000000799007c0c */ /* 0x000fe4000bf46270 */
[----:B------:R-:W-:Y:S02]  /*82280*/  LOP3.LUT R223, R223, 0xfffffffd, RZ, 0xc0, !PT ;  /* 0xfffffffddfdf7812 */ /* 0x000fe400078ec0ff */
[----:B------:R-:W-:Y:S01]  /*82290*/  LOP3.LUT R221, R221, 0xbfffffff, RZ, 0xc0, !PT ;  /* 0xbfffffffdddd7812 */ /* 0x000fe200078ec0ff */
[----:B------:R-:W-:Y:S01]  /*822a0*/  VIADD R153, R8, 0x7a ;  /* 0x0000007a08997836 */ /* 0x000fe20000000000 */
[----:B------:R-:W-:Y:S01]  /*822b0*/  ISETP.LT.AND P5, PT, R10, UR8, !P2 ;  /* 0x000000080a007c0c */ /* 0x000fe2000d7a1270 */
[----:B------:R-:W-:Y:S01]  /*822c0*/  ULDC.64 UR6, c[0x0][0x228] ;  /* 0x00008a0000067ab9 */ /* 0x000fe20000000a00 */
[----:B------:R-:W-:-:S02]  /*822d0*/  @P4 LOP3.LUT R223, R223, 0x2, RZ, 0xfc, !PT ;  /* 0x00000002dfdf4812 */ /* 0x000fc400078efcff */
[----:B------:R-:W-:Y:S01]  /*822e0*/  ISETP.LT.AND P4, PT, R11, UR23, !P2 ;  /* 0x000000170b007c0c */ /* 0x000fe2000d781270 */
[----:B------:R-:W-:Y:S01]  /*822f0*/  ULDC UR23, c[0x0][0x228] ;  /* 0x00008a0000177ab9 */ /* 0x000fe20000000800 */
[----:B------:R-:W-:-:S04]  /*82300*/  LOP3.LUT R223, R223, 0xfffffffe, RZ, 0xc0, !PT ;  /* 0xfffffffedfdf7812 */ /* 0x000fc800078ec0ff */
[----:B------:R-:W-:-:S03]  /*82310*/  @P3 LOP3.LUT R223, R223, 0x1, RZ, 0xfc, !PT ;  /* 0x00000001dfdf3812 */ /* 0x000fc600078efcff */
        /* <DEDUP_REMOVED lines=131> */
[----:B------:R-:W-:-:S05]  /*82b50*/  LOP3.LUT R221, R221, 0xfffffffb, RZ, 0xc0, !PT ;  /* 0xfffffffbdddd7812 */ /* 0x000fca00078ec0ff */
        /* <DEDUP_REMOVED lines=8> */
[----:B------:R-:W-:Y:S01]  /*82be0*/  @P4 LOP3.LUT R221, R221, 0x2, RZ, 0xfc, !PT ;  /* 0x00000002dddd4812 */ /* 0x000fe200078efcff */
[----:B------:R-:W-:Y:S01]  /*82bf0*/  ULDC UR8, c[0x0][0x228] ;  /* 0x00008a0000087ab9 */ /* 0x000fe20000000800 */
        /* <DEDUP_REMOVED lines=40> */
[----:B------:R-:W-:-:S06]  /*82e80*/  ULDC.64 UR16, c[0x0][0x228] ;  /* 0x00008a0000107ab9 */ /* 0x000fcc0000000a00 */
        /* <DEDUP_REMOVED lines=235> */
[----:B------:R-:W-:Y:S01]  /*83d40*/  ULDC.64 UR34, c[0x0][0x228] ;  /* 0x00008a0000227ab9 */ /* 0x000fe20000000a00 */
        /* <DEDUP_REMOVED lines=8> */
[----:B------:R-:W-:Y:S01]  /*83dd0*/  ULDC UR7, c[0x0][0x228] ;  /* 0x00008a0000077ab9 */ /* 0x000fe20000000800 */
        /* <DEDUP_REMOVED lines=288> */
[----:B------:R-:W-:Y:S01]  /*84fe0*/  ULDC.64 UR22, c[0x0][0x228] ;  /* 0x00008a0000167ab9 */ /* 0x000fe20000000a00 */
        /* <DEDUP_REMOVED lines=271> */
[----:B------:R-:W-:Y:S01]  /*860e0*/  ISETP.LT.AND P3, PT, R12, UR26, !P2 ;  /* 0x0000001a0c007c0c */ /* 0x000fe2000d761270 */
[----:B------:R-:W-:Y:S01]  /*860f0*/  VIADD R153, R8, 0x43 ;  /* 0x0000004308997836 */ /* 0x000fe20000000000 */
[----:B------:R-:W-:Y:S01]  /*86100*/  ISETP.LT.AND P2, PT, R9, UR25, !P2 ;  /* 0x0000001909007c0c */ /* 0x000fe2000d741270 */
[----:B------:R-:W-:Y:S01]  /*86110*/  ULDC.64 UR26, c[0x0][0x228] ;  /* 0x00008a00001a7ab9 */ /* 0x000fe20000000a00 */
[----:B------:R-:W-:Y:S02]  /*86120*/  LOP3.LUT R22, R22, 0x7fffffff, RZ, 0xc0, !PT ;  /* 0x7fffffff16167812 */ /* 0x000fe400078ec0ff */
[----:B------:R-:W-:-:S04]  /*86130*/  LOP3.LUT R23, R23, 0xfffffffb, RZ, 0xc0, !PT ;  /* 0xfffffffb17177812 */ /* 0x000fc800078ec0ff */
[----:B------:R-:W-:-:S05]  /*86140*/  @P5 LOP3.LUT R23, R23, 0x4, RZ, 0xfc, !PT ;  /* 0x0000000417175812 */ /* 0x000fca00078efcff */
        /* <DEDUP_REMOVED lines=8> */
[----:B------:R-:W-:Y:S02]  /*861d0*/  ISETP.LT.AND P4, PT, R11, UR15, !P2 ;  /* 0x0000000f0b007c0c */ /* 0x000fe4000d781270 */
[----:B------:R-:W-:-:S04]  /*861e0*/  LOP3.LUT R23, R23, 0xfffffffe, RZ, 0xc0, !PT ;  /* 0xfffffffe17177812 */ /* 0x000fc800078ec0ff */
[----:B------:R-:W-:-:S03]  /*861f0*/  @P3 LOP3.LUT R23, R23, 0x1, RZ, 0xfc, !PT ;  /* 0x0000000117173812 */ /* 0x000fc600078efcff */
[----:B------:R-:W-:Y:S02]  /*86200*/  @P5 LOP3.LUT R22, R22, 0x40000000, RZ, 0xfc, !PT ;  /* 0x4000000016165812 */ /* 0x000fe400078efcff */
[----:B------:R-:W-:Y:S02]  /*86210*/  ISETP.LT.AND P3, PT, R12, UR12, !P2 ;  /* 0x0000000c0c007c0c */ /* 0x000fe4000d761270 */
        /* <DEDUP_REMOVED lines=126> */
[----:B------:R-:W-:-:S09]  /*86a00*/  ISETP.LT.AND P3, PT, R12, UR37, !P2 ;  /* 0x000000250c007c0c */ /* 0x000fd2000d761270 */
[----:B------:R-:W-:Y:S01]  /*86a10*/  @P5 LOP3.LUT R22, R22, 0x4, RZ, 0xfc, !PT ;  /* 0x0000000416165812 */ /* 0x000fe200078efcff */
[----:B------:R-:W-:Y:S01]  /*86a20*/  VIADD R164, R169, UR16 ;  /* 0x00000010a9a47c36 */ /* 0x000fe20008000000 */
[----:B------:R-:W-:Y:S01]  /*86a30*/  ISETP.LT.AND P2, PT, R9, UR36, !P2 ;  /* 0x0000002409007c0c */ /* 0x000fe2000d741270 */
[----:B------:R-:W-:Y:S01]  /*86a40*/  ULDC UR16, c[0x0][0x228] ;  /* 0x00008a0000107ab9 */ /* 0x000fe20000000800 */
[----:B------:R-:W-:Y:S01]  /*86a50*/  LOP3.LUT R22, R22, 0xfffffffd, RZ, 0xc0, !PT ;  /* 0xfffffffd16167812 */ /* 0x000fe200078ec0ff */
[----:B------:R-:W-:Y:S01]  /*86a60*/  ULDC UR36, c[0x0][0x228] ;  /* 0x00008a0000247ab9 */ /* 0x000fe20000000800 */
[----:B------:R-:W-:Y:S01]  /*86a70*/  LOP3.LUT R20, R20, 0x7fffffff, RZ, 0xc0, !PT ;  /* 0x7fffffff14147812 */ /* 0x000fe200078ec0ff */
[----:B------:R-:W-:-:S08]  /*86a80*/  ULDC UR37, c[0x0][0x228] ;  /* 0x00008a0000257ab9 */ /* 0x000fd00000000800 */
        /* <DEDUP_REMOVED lines=8> */
[----:B------:R-:W-:Y:S01]  /*86b10*/  ULDC UR41, c[0x0][0x228] ;  /* 0x00008a0000297ab9 */ /* 0x000fe20000000800 */
[----:B------:R-:W-:Y:S01]  /*86b20*/  LOP3.LUT R22, R22, 0xfffffffe, RZ, 0xc0, !PT ;  /* 0xfffffffe16167812 */ /* 0x000fe200078ec0ff */
[----:B------:R-:W-:-:S03]  /*86b30*/  ULDC UR15, c[0x0][0x248] ;  /* 0x00009200000f7ab9 */ /* 0x000fc60000000800 */
[----:B------:R-:W-:Y:S02]  /*86b40*/  @P3 LOP3.LUT R22, R22, 0x1, RZ, 0xfc, !PT ;  /* 0x0000000116163812 */ /* 0x000fe400078efcff */
[----:B------:R-:W-:-:S03]  /*86b50*/  ISETP.LT.AND P3, PT, R12, UR40, !P2 ;  /* 0x000000280c007c0c */ /* 0x000fc6000d761270 */
[----:B------:R-:W-:Y:S01]  /*86b60*/  @P5 LOP3.LUT R21, R21, 0x40000000, RZ, 0xfc, !PT ;  /* 0x4000000015155812 */ /* 0x000fe200078efcff */
[----:B------:R-:W-:Y:S01]  /*86b70*/  VIADD R165, R164, UR15 ;  /* 0x0000000fa4a57c36 */ /* 0x000fe20008000000 */
[----:B------:R-:W-:Y:S01]  /*86b80*/  ISETP.LT.AND P2, PT, R9, UR39, !P2 ;  /* 0x0000002709007c0c */ /* 0x000fe2000d741270 */
[----:B------:R-:W-:Y:S01]  /*86b90*/  ULDC.64 UR38, c[0x0][0x228] ;  /* 0x00008a0000267ab9 */ /* 0x000fe20000000a00 */
[----:B------:R-:W-:Y:S01]  /*86ba0*/  LOP3.LUT R21, R21, 0xdfffffff, RZ, 0xc0, !PT ;  /* 0xdfffffff15157812 */ /* 0x000fe200078ec0ff */
[----:B------:R-:W-:Y:S01]  /*86bb0*/  ULDC UR15, c[0x0][0x248] ;  /* 0x00009200000f7ab9 */ /* 0x000fe20000000800 */
[----:B------:R-:W-:Y:S01]  /*86bc0*/  LOP3.LUT R19, R19, 0x7fffffff, RZ, 0xc0, !PT ;  /* 0x7fffffff13137812 */ /* 0x000fe200078ec0ff */
[----:B------:R-:W-:Y:S01]  /*86bd0*/  ULDC UR40, c[0x0][0x228] ;  /* 0x00008a0000287ab9 */ /* 0x000fe20000000800 */
[----:B------:R-:W-:-:S04]  /*86be0*/  @P4 LOP3.LUT R21, R21, 0x20000000, RZ, 0xfc, !PT ;  /* 0x2000000015154812 */ /* 0x000fc800078efcff */
        /* <DEDUP_REMOVED lines=8> */
[----:B------:R-:W-:Y:S01]  /*86c70*/  VIADD R168, R165, UR15 ;  /* 0x0000000fa5a87c36 */ /* 0x000fe20008000000 */
[----:B------:R-:W-:Y:S01]  /*86c80*/  ISETP.LT.AND P4, PT, R11, UR43, !P2 ;  /* 0x0000002b0b007c0c */ /* 0x000fe2000d781270 */
[----:B------:R-:W-:Y:S01]  /*86c90*/  ULDC UR43, c[0x0][0x228] ;  /* 0x00008a00002b7ab9 */ /* 0x000fe20000000800 */
[----:B------:R-:W-:Y:S01]  /*86ca0*/  ISETP.LT.AND P3, PT, R12, UR42, !P2 ;  /* 0x0000002a0c007c0c */ /* 0x000fe2000d761270 */
[----:B------:R-:W-:Y:S01]  /*86cb0*/  ULDC UR42, c[0x0][0x228] ;  /* 0x00008a00002a7ab9 */ /* 0x000fe20000000800 */
[----:B------:R-:W-:-:S07]  /*86cc0*/  ULDC UR21, c[0x0][0x228] ;  /* 0x00008a0000157ab9 */ /* 0x000fce0000000800 */
[----:B------:R-:W-:Y:S01]  /*86cd0*/  @P5 LOP3.LUT R21, R21, 0x4000000, RZ, 0xfc, !PT ;  /* 0x0400000015155812 */ /* 0x000fe200078efcff */
[----:B------:R-:W-:-:S03]  /*86ce0*/  ULDC UR15, c[0x0][0x248] ;  /* 0x00009200000f7ab9 */ /* 0x000fc60000000800 */
[----:B------:R-:W-:-:S04]  /*86cf0*/  LOP3.LUT R21, R21, 0xfdffffff, RZ, 0xc0, !PT ;  /* 0xfdffffff15157812 */ /* 0x000fc800078ec0ff */
[----:B------:R-:W-:Y:S02]  /*86d00*/  @P4 LOP3.LUT R21, R21, 0x2000000, RZ, 0xfc, !PT ;  /* 0x0200000015154812 */ /* 0x000fe400078efcff */
[----:B------:R-:W-:Y:S01]  /*86d10*/  ISETP.LT.AND P2, PT, R9, UR44, !P2 ;  /* 0x0000002c09007c0c */ /* 0x000fe2000d741270 */
[----:B------:R-:W-:Y:S01]  /*86d20*/  VIADD R167, R168, UR15 ;  /* 0x0000000fa8a77c36 */ /* 0x000fe20008000000 */
[----:B------:R-:W-:Y:S01]  /*86d30*/  LOP3.LUT R21, R21, 0xfeffffff, RZ, 0xc0, !PT ;  /* 0xfeffffff15157812 */ /* 0x000fe200078ec0ff */
[----:B------:R-:W-:Y:S01]  /*86d40*/  ULDC UR15, c[0x0][0x248] ;  /* 0x00009200000f7ab9 */ /* 0x000fe20000000800 */
[----:B------:R-:W-:Y:S01]  /*86d50*/  LOP3.LUT R18, R18, 0x7fffffff, RZ, 0xc0, !PT ;  /* 0x7fffffff12127812 */ /* 0x000fe200078ec0ff */
[----:B------:R-:W-:Y:S01]  /*86d60*/  ULDC UR44, c[0x0][0x228] ;  /* 0x00008a00002c7ab9 */ /* 0x000fe20000000800 */
        /* <DEDUP_REMOVED lines=11> */
[----:B------:R-:W-:Y:S01]  /*86e20*/  ULDC.64 UR32, c[0x0][0x228] ;  /* 0x00008a0000207ab9 */ /* 0x000fe20000000a00 */
[----:B------:R-:W-:Y:S01]  /*86e30*/  ULDC UR38, c[0x0][0x228] ;  /* 0x00008a0000267ab9 */ /* 0x000fe20000000800 */
[----:B------:R-:W-:-:S06]  /*86e40*/  ULDC UR17, c[0x0][0x228] ;  /* 0x00008a0000117ab9 */ /* 0x000fcc0000000800 */
        /* <DEDUP_REMOVED lines=8> */
[----:B------:R-:W-:Y:S02]  /*86ed0*/  ULDC UR47, c[0x0][0x228] ;  /* 0x00008a00002f7ab9 */ /* 0x000fe40000000800 */
        /* <DEDUP_REMOVED lines=11> */
[----:B------:R-:W-:Y:S01]  /*86f90*/  VIADD R172, R169, UR15 ;  /* 0x0000000fa9ac7c36 */ /* 0x000fe20008000000 */
[----:B------:R-:W-:Y:S01]  /*86fa0*/  ISETP.LT.AND P2, PT, R9, UR30, !P2 ;  /* 0x0000001e09007c0c */ /* 0x000fe2000d741270 */
[----:B------:R-:W-:Y:S01]  /*86fb0*/  ULDC UR15, c[0x0][0x248] ;  /* 0x00009200000f7ab9 */ /* 0x000fe20000000800 */
[----:B------:R-:W-:Y:S01]  /*86fc0*/  LOP3.LUT R21, R21, 0xfffdffff, RZ, 0xc0, !PT ;  /* 0xfffdffff15157812 */ /* 0x000fe200078ec0ff */
[----:B------:R-:W-:Y:S01]  /*86fd0*/  ULDC UR30, c[0x0][0x228] ;  /* 0x00008a00001e7ab9 */ /* 0x000fe20000000800 */
[----:B------:R-:W-:Y:S02]  /*86fe0*/  ULDC UR31, c[0x0][0x228] ;  /* 0x00008a00001f7ab9 */ /* 0x000fe40000000800 */
        /* <DEDUP_REMOVED lines=72> */
[----:B------:R-:W-:Y:S01]  /*87470*/  VIADD R176, R173, UR15 ;  /* 0x0000000fadb07c36 */ /* 0x000fe20008000000 */
[----:B------:R-:W-:Y:S01]  /*87480*/  ISETP.LT.AND P3, PT, R12, UR43, !P2 ;  /* 0x0000002b0c007c0c */ /* 0x000fe2000d761270 */
[----:B------:R-:W-:Y:S01]  /*87490*/  ULDC UR15, c[0x0][0x248] ;  /* 0x00009200000f7ab9 */ /* 0x000fe20000000800 */
[----:B------:R-:W-:-:S07]  /*874a0*/  ISETP.LT.AND P2, PT, R9, UR41, !P2 ;  /* 0x0000002909007c0c */ /* 0x000fce000d741270 */
[----:B------:R-:W-:Y:S01]  /*874b0*/  @P5 LOP3.LUT R21, R21, 0x4, RZ, 0xfc, !PT ;  /* 0x0000000415155812 */ /* 0x000fe200078efcff */
[----:B------:R-:W-:Y:S01]  /*874c0*/  VIADD R175, R176, UR15 ;  /* 0x0000000fb0af7c36 */ /* 0x000fe20008000000 */
[----:B------:R-:W-:Y:S01]  /*874d0*/  ULDC UR15, c[0x0][0x228] ;  /* 0x00008a00000f7ab9 */ /* 0x000fe20000000800 */
[----:B------:R-:W-:Y:S01]  /*874e0*/  ULDC UR42, c[0x0][0x228] ;  /* 0x00008a00002a7ab9 */ /* 0x000fe20000000800 */
[----:B------:R-:W-:Y:S01]  /*874f0*/  ULDC UR41, c[0x0][0x228] ;  /* 0x00008a0000297ab9 */ /* 0x000fe20000000800 */
[----:B------:R-:W-:Y:S01]  /*87500*/  ULDC UR43, c[0x0][0x228] ;  /* 0x00008a00002b7ab9 */ /* 0x000fe20000000800 */
[----:B------:R-:W-:Y:S02]  /*87510*/  @P2 LOP3.LUT R20, R20, 0x80000000, RZ, 0xfc, !PT ;  /* 0x8000000014142812 */ /* 0x000fe400078efcff */
[----:B------:R-:W-:-:S04]  /*87520*/  ISETP.GE.AND P2, PT, R153, UR25, PT ;  /* 0x0000001999007c0c */ /* 0x000fc8000bf46270 */
[----:B------:R-:W-:Y:S02]  /*87530*/  ISETP.LT.AND P5, PT, R10, UR26, !P2 ;  /* 0x0000001a0a007c0c */ /* 0x000fe4000d7a1270 */
[----:B------:R-:W-:Y:S02]  /*87540*/  LOP3.LUT R21, R21, 0xfffffffd, RZ, 0xc0, !PT ;  /* 0xfffffffd15157812 */ /* 0x000fe400078ec0ff */
[----:B------:R-:W-:Y:S01]  /*87550*/  LOP3.LUT R20, R20, 0xbfffffff, RZ, 0xc0, !PT ;  /* 0xbfffffff14147812 */ /* 0x000fe200078ec0ff */
[----:B------:R-:W-:Y:S01]  /*87560*/  VIADD R174, R175, UR16 ;  /* 0x00000010afae7c36 */ /* 0x000fe20008000000 */
[----:B------:R-:W-:Y:S01]  /*87570*/  @P4 LOP3.LUT R21, R21, 0x2, RZ, 0xfc, !PT ;  /* 0x0000000215154812 */ /* 0x000fe200078efcff */
[----:B------:R-:W-:Y:S01]  /*87580*/  VIADD R153, R8, 0x32 ;  /* 0x0000003208997836 */ /* 0x000fe20000000000 */
[----:B------:R-:W-:Y:S01]  /*87590*/  ISETP.LT.AND P4, PT, R11, UR61, !P2 ;  /* 0x0000003d0b007c0c */ /* 0x000fe2000d781270 */
[----:B------:R-:W-:Y:S01]  /*875a0*/  ULDC UR26, c[0x0][0x248] ;  /* 0x00009200001a7ab9 */ /* 0x000fe20000000800 */
[----:B------:R-:W-:-:S03]  /*875b0*/  LOP3.LUT R21, R21, 0xfffffffe, RZ, 0xc0, !PT ;  /* 0xfffffffe15157812 */ /* 0x000fc600078ec0ff */
[----:B------:R-:W-:Y:S01]  /*875c0*/  @P5 LOP3.LUT R20, R20, 0x40000000, RZ, 0xfc, !PT ;  /* 0x4000000014145812 */ /* 0x000fe200078efcff */
[----:B------:R-:W-:Y:S01]  /*875d0*/  VIADD R177, R174, UR24 ;  /* 0x00000018aeb17c36 */ /* 0x000fe20008000000 */
[----:B------:R-:W-:Y:S01]  /*875e0*/  @P3 LOP3.LUT R21, R21, 0x1, RZ, 0xfc, !PT ;  /* 0x0000000115153812 */ /* 0x000fe200078efcff */
[----:B------:R-:W-:Y:S01]  /*875f0*/  ULDC UR24, c[0x0][0x248] ;  /* 0x0000920000187ab9 */ /* 0x000fe20000000800 */
[----:B------:R-:W-:Y:S01]  /*87600*/  ISETP.LT.AND P3, PT, R12, UR60, !P2 ;  /* 0x0000003c0c007c0c */ /* 0x000fe2000d761270 */
[----:B------:R-:W-:Y:S01]  /*87610*/  ULDC UR16, c[0x0][0x228] ;  /* 0x00008a0000107ab9 */ /* 0x000fe20000000800 */
[----:B------:R-:W-:Y:S01]  /*87620*/  LOP3.LUT R20, R20, 0xdfffffff, RZ, 0xc0, !PT ;  /* 0xdfffffff14147812 */ /* 0x000fe200078ec0ff */
[----:B------:R-:W-:Y:S01]  /*87630*/  VIADD R180, R177, UR24 ;  /* 0x00000018b1b47c36 */ /* 0x000fe20008000000 */
[----:B------:R-:W-:Y:S01]  /*87640*/  ISETP.LT.AND P2, PT, R9, UR59, !P2 ;  /* 0x0000003b09007c0c */ /* 0x000fe2000d741270 */
[----:B------:R-:W-:Y:S01]  /*87650*/  ULDC UR24, c[0x0][0x248] ;  /* 0x0000920000187ab9 */ /* 0x000fe20000000800 */
[----:B------:R-:W-:Y:S01]  /*87660*/  @P4 LOP3.LUT R20, R20, 0x20000000, RZ, 0xfc, !PT ;  /* 0x2000000014144812 */ /* 0x000fe200078efcff */
[----:B------:R-:W-:Y:S01]  /*87670*/  ULDC UR60, c[0x0][0x228] ;  /* 0x00008a00003c7ab9 */ /* 0x000fe20000000800 */
[----:B------:R-:W-:Y:S01]  /*87680*/  LOP3.LUT R17, R17, 0x7fffffff, RZ, 0xc0, !PT ;  /* 0x7fffffff11117812 */ /* 0x000fe200078ec0ff */
[----:B------:R-:W-:Y:S01]  /*87690*/  ULDC UR59, c[0x0][0x228] ;  /* 0x00008a00003b7ab9 */ /* 0x000fe20000000800 */
[----:B------:R-:W-:Y:S01]  /*876a0*/  LOP3.LUT R20, R20, 0xefffffff, RZ, 0xc0, !PT ;  /* 0xefffffff14147812 */ /* 0x000fe200078ec0ff */
[----:B------:R-:W-:Y:S01]  /*876b0*/  VIADD R179, R180, UR24 ;  /* 0x00000018b4b37c36 */ /* 0x000fe20008000000 */
[----:B------:R-:W-:Y:S01]  /*876c0*/  ULDC UR24, c[0x0][0x248] ;  /* 0x0000920000187ab9 */ /* 0x000fe20000000800 */
[----:B------:R-:W-:Y:S01]  /*876d0*/  ULDC UR61, c[0x0][0x228] ;  /* 0x00008a00003d7ab9 */ /* 0x000fe20000000800 */
[----:B------:R-:W-:Y:S01]  /*876e0*/  @P3 LOP3.LUT R20, R20, 0x10000000, RZ, 0xfc, !PT ;  /* 0x1000000014143812 */ /* 0x000fe200078efcff */
[----:B------:R-:W-:Y:S01]  /*876f0*/  VIADD R178, R179, UR24 ;  /* 0x00000018b3b27c36 */ /* 0x000fe20008000000 */
[----:B------:R-:W-:-:S02]  /*87700*/  ULDC UR24, c[0x0][0x248] ;  /* 0x0000920000187ab9 */ /* 0x000fc40000000800 */
[----:B------:R-:W-:Y:S01]  /*87710*/  LOP3.LUT R20, R20, 0xf7ffffff, RZ, 0xc0, !PT ;  /* 0xf7ffffff14147812 */ /* 0x000fe200078ec0ff */
[----:B------:R-:W-:Y:S01]  /*87720*/  VIADD R181, R178, UR24 ;  /* 0x00000018b2b57c36 */ /* 0x000fe20008000000 */
[----:B------:R-:W-:Y:S02]  /*87730*/  ULDC.64 UR24, c[0x0][0x228] ;  /* 0x00008a0000187ab9 */ /* 0x000fe40000000a00 */
[----:B------:R-:W-:Y:S02]  /*87740*/  @P2 LOP3.LUT R20, R20, 0x8000000, RZ, 0xfc, !PT ;  /* 0x0800000014142812 */ /* 0x000fe400078efcff */
[----:B------:R-:W-:Y:S02]  /*87750*/  ISETP.GE.AND P2, PT, R153, UR35, PT ;  /* 0x0000002399007c0c */ /* 0x000fe4000bf46270 */
[----:B------:R-:W-:Y:S01]  /*87760*/  LOP3.LUT R20, R20, 0xfbffffff, RZ, 0xc0, !PT ;  /* 0xfbffffff14147812 */ /* 0x000fe200078ec0ff */
[----:B------:R-:W-:Y:S01]  /*87770*/  VIADD R153, R8, 0x31 ;  /* 0x0000003108997836 */ /* 0x000fe20000000000 */
[----:B------:R-:W-:Y:S01]  /*87780*/  ISETP.LT.AND P5, PT, R10, UR24, !P2 ;  /* 0x000000180a007c0c */ /* 0x000fe2000d7a1270 */
[----:B------:R-:W-:Y:S01]  /*87790*/  ULDC.64 UR34, c[0x0][0x228] ;  /* 0x00008a0000227ab9 */ /* 0x000fe20000000a00 */
[----:B------:R-:W-:Y:S01]  /*877a0*/  ISETP.LT.AND P4, PT, R11, UR58, !P2 ;  /* 0x0000003a0b007c0c */ /* 0x000fe2000d781270 */
[----:B------:R-:W-:Y:S01]  /*877b0*/  VIADD R184, R181, UR26 ;  /* 0x0000001ab5b87c36 */ /* 0x000fe20008000000 */
[----:B------:R-:W-:Y:S01]  /*877c0*/  ISETP.LT.AND P3, PT, R12, UR57, !P2 ;  /* 0x000000390c007c0c */ /* 0x000fe2000d761270 */
[----:B------:R-:W-:-:S08]  /*877d0*/  ULDC UR24, c[0x0][0x248] ;  /* 0x0000920000187ab9 */ /* 0x000fd00000000800 */
[----:B------:R-:W-:Y:S01]  /*877e0*/  @P5 LOP3.LUT R20, R20, 0x4000000, RZ, 0xfc, !PT ;  /* 0x0400000014145812 */ /* 0x000fe200078efcff */
[----:B------:R-:W-:Y:S01]  /*877f0*/  ULDC UR57, c[0x0][0x228] ;  /* 0x00008a0000397ab9 */ /* 0x000fe20000000800 */
[----:B------:R-:W-:Y:S02]  /*87800*/  ULDC UR58, c[0x0][0x228] ;  /* 0x00008a00003a7ab9 */ /* 0x000fe40000000800 */
        /* <DEDUP_REMOVED lines=18> */
[----:B------:R-:W-:Y:S01]  /*87930*/  ULDC UR24, c[0x0][0x248] ;  /* 0x0000920000187ab9 */ /* 0x000fe20000000800 */
[----:B------:R-:W-:-:S07]  /*87940*/  ULDC UR34, c[0x0][0x228] ;  /* 0x00008a0000227ab9 */ /* 0x000fce0000000800 */
[----:B------:R-:W-:Y:S01]  /*87950*/  @P5 LOP3.LUT R20, R20, 0x400000, RZ, 0xfc, !PT ;  /* 0x0040000014145812 */ /* 0x000fe200078efcff */
[----:B------:R-:W-:Y:S01]  /*87960*/  ULDC UR55, c[0x0][0x228] ;  /* 0x00008a0000377ab9 */ /* 0x000fe20000000800 */
[----:B------:R-:W-:Y:S01]  /*87970*/  LOP3.LUT R16, R16, 0x7fffffff, RZ, 0xc0, !PT ;  /* 0x7fffffff10107812 */ /* 0x000fe200078ec0ff */
[----:B------:R-:W-:Y:S01]  /*87980*/  ULDC UR54, c[0x0][0x228] ;  /* 0x00008a0000367ab9 */ /* 0x000fe20000000800 */
        /* <DEDUP_REMOVED lines=37> */
[----:B------:R-:W-:Y:S01]  /*87be0*/  VIADD R186, R187, UR24 ;  /* 0x00000018bbba7c36 */ /* 0x000fe20008000000 */
[----:B------:R-:W-:Y:S01]  /*87bf0*/  ISETP.LT.AND P3, PT, R12, UR45, !P2 ;  /* 0x0000002d0c007c0c */ /* 0x000fe2000d761270 */
[----:B------:R-:W-:Y:S01]  /*87c00*/  ULDC.64 UR24, c[0x0][0x228] ;  /* 0x00008a0000187ab9 */ /* 0x000fe20000000a00 */
[----:B------:R-:W-:-:S05]  /*87c10*/  ULDC UR26, c[0x0][0x228] ;  /* 0x00008a00001a7ab9 */ /* 0x000fca0000000800 */
[----:B------:R-:W-:Y:S01]  /*87c20*/  @P5 LOP3.LUT R20, R20, 0x4000, RZ, 0xfc, !PT ;  /* 0x0000400014145812 */ /* 0x000fe200078efcff */
[----:B------:R-:W-:Y:S01]  /*87c30*/  ULDC UR45, c[0x0][0x228] ;  /* 0x00008a00002d7ab9 */ /* 0x000fe20000000800 */
[----:B------:R-:W-:Y:S02]  /*87c40*/  ULDC UR46, c[0x0][0x228] ;  /* 0x00008a00002e7ab9 */ /* 0x000fe40000000800 */
        /* <DEDUP_REMOVED lines=29> */
[----:B------:R-:W-:Y:S01]  /*87e20*/  VIADD R192, R189, UR6 ;  /* 0x00000006bdc07c36 */ /* 0x000fe20008000000 */
[----:B------:R-:W-:Y:S01]  /*87e30*/  ISETP.LT.AND P5, PT, R10, UR8, !P2 ;  /* 0x000000080a007c0c */ /* 0x000fe2000d7a1270 */
[----:B------:R-:W-:Y:S01]  /*87e40*/  ULDC UR6, c[0x0][0x248] ;  /* 0x0000920000067ab9 */ /* 0x000fe20000000800 */
[----:B------:R-:W-:Y:S01]  /*87e50*/  ISETP.LT.AND P4, PT, R11, UR7, !P2 ;  /* 0x000000070b007c0c */ /* 0x000fe2000d781270 */
[----:B------:R-:W-:Y:S01]  /*87e60*/  VIADD R153, R8, 0x2c ;  /* 0x0000002c08997836 */ /* 0x000fe20000000000 */
[----:B------:R-:W-:Y:S01]  /*87e70*/  ISETP.LT.AND P3, PT, R12, UR11, !P2 ;  /* 0x0000000b0c007c0c */ /* 0x000fe2000d761270 */
[----:B------:R-:W-:-:S08]  /*87e80*/  ULDC.64 UR32, c[0x0][0x228] ;  /* 0x00008a0000207ab9 */ /* 0x000fd00000000a00 */
[----:B------:R-:W-:Y:S01]  /*87e90*/  @P5 LOP3.LUT R20, R20, 0x40, RZ, 0xfc, !PT ;  /* 0x0000004014145812 */ /* 0x000fe200078efcff */
[----:B------:R-:W-:Y:S01]  /*87ea0*/  VIADD R191, R192, UR6 ;  /* 0x00000006c0bf7c36 */ /* 0x000fe20008000000 */
[----:B------:R-:W-:Y:S01]  /*87eb0*/  ISETP.LT.AND P2, PT, R9, UR5, !P2 ;  /* 0x0000000509007c0c */ /* 0x000fe2000d741270 */
[----:B------:R-:W-:Y:S01]  /*87ec0*/  ULDC UR6, c[0x0][0x248] ;  /* 0x0000920000067ab9 */ /* 0x000fe20000000800 */
[----:B------:R-:W-:Y:S01]  /*87ed0*/  LOP3.LUT R20, R20, 0xffffffdf, RZ, 0xc0, !PT ;  /* 0xffffffdf14147812 */ /* 0x000fe200078ec0ff */
[----:B------:R-:W-:Y:S01]  /*87ee0*/  ULDC.64 UR10, c[0x0][0x228] ;  /* 0x00008a00000a7ab9 */ /* 0x000fe20000000a00 */
[----:B------:R-:W-:Y:S02]  /*87ef0*/  ULDC UR5, c[0x0][0x248] ;  /* 0x0000920000057ab9 */ /* 0x000fe40000000800 */
[----:B------:R-:W-:-:S04]  /*87f00*/  @P4 LOP3.LUT R20, R20, 0x20, RZ, 0xfc, !PT ;  /* 0x0000002014144812 */ /* 0x000fc800078efcff */
[----:B------:R-:W-:-:S04]  /*87f10*/  LOP3.LUT R20, R20, 0xffffffef, RZ, 0xc0, !PT ;  /* 0xffffffef14147812 */ /* 0x000fc800078ec0ff */
[----:B------:R-:W-:-:S04]  /*87f20*/  @P3 LOP3.LUT R20, R20, 0x10, RZ, 0xfc, !PT ;  /* 0x0000001014143812 */ /* 0x000fc800078efcff */
[----:B------:R-:W-:Y:S01]  /*87f30*/  LOP3.LUT R20, R20, 0xfffffff7, RZ, 0xc0, !PT ;  /* 0xfffffff714147812 */ /* 0x000fe200078ec0ff */
[----:B------:R-:W-:Y:S01]  /*87f40*/  VIADD R190, R191, UR6 ;  /* 0x00000006bfbe7c36 */ /* 0x000fe20008000000 */
[----:B------:R-:W-:Y:S02]  /*87f50*/  ULDC.64 UR6, c[0x0][0x228] ;  /* 0x00008a0000067ab9 */ /* 0x000fe40000000a00 */
[----:B------:R-:W-:Y:S02]  /*87f60*/  @P2 LOP3.LUT R20, R20, 0x8, RZ, 0xfc, !PT ;  /* 0x0000000814142812 */ /* 0x000fe400078efcff */
[----:B------:R-:W-:Y:S01]  /*87f70*/  ISETP.GE.AND P2, PT, R153, UR27, PT ;  /* 0x0000001b99007c0c */ /* 0x000fe2000bf46270 */
[----:B------:R-:W-:Y:S01]  /*87f80*/  VIADD R153, R8, 0x2b ;  /* 0x0000002b08997836 */ /* 0x000fe20000000000 */
[----:B------:R-:W-:Y:S01]  /*87f90*/  LOP3.LUT R20, R20, 0xfffffffb, RZ, 0xc0, !PT ;  /* 0xfffffffb14147812 */ /* 0x000fe200078ec0ff */
[----:B------:R-:W-:Y:S01]  /*87fa0*/  VIADD R193, R190, UR5 ;  /* 0x00000005bec17c36 */ /* 0x000fe20008000000 */
[----:B------:R-:W-:Y:S01]  /*87fb0*/  ISETP.LT.AND P5, PT, R10, UR6, !P2 ;  /* 0x000000060a007c0c */ /* 0x000fe2000d7a1270 */
[----:B------:R-:W-:Y:S01]  /*87fc0*/  ULDC UR5, c[0x0][0x248] ;  /* 0x0000920000057ab9 */ /* 0x000fe20000000800 */
[----:B------:R-:W-:Y:S01]  /*87fd0*/  ISETP.LT.AND P4, PT, R11, UR13, !P2 ;  /* 0x0000000d0b007c0c */ /* 0x000fe2000d781270 */
[----:B------:R-:W-:Y:S01]  /*87fe0*/  ULDC UR27, c[0x0][0x228] ;  /* 0x00008a00001b7ab9 */ /* 0x000fe20000000800 */
[----:B------:R-:W-:-:S09]  /*87ff0*/  ISETP.LT.AND P3, PT, R12, UR14, !P2 ;  /* 0x0000000e0c007c0c */ /* 0x000fd2000d761270 */
[----:B------:R-:W-:Y:S01]  /*88000*/  @P5 LOP3.LUT R20, R20, 0x4, RZ, 0xfc, !PT ;  /* 0x0000000414145812 */ /* 0x000fe200078efcff */
[----:B------:R-:W-:Y:S01]  /*88010*/  VIADD R196, R193, UR5 ;  /* 0x00000005c1c47c36 */ /* 0x000fe20008000000 */
[----:B------:R-:W-:Y:S01]  /*88020*/  ISETP.LT.AND P2, PT, R9, UR12, !P2 ;  /* 0x0000000c09007c0c */ /* 0x000fe2000d741270 */
[----:B------:R-:W-:Y:S01]  /*88030*/  ULDC.64 UR12, c[0x0][0x228] ;  /* 0x00008a00000c7ab9 */ /* 0x000fe20000000a00 */
[----:B------:R-:W-:Y:S01]  /*88040*/  LOP3.LUT R20, R20, 0xfffffffd, RZ, 0xc0, !PT ;  /* 0xfffffffd14147812 */ /* 0x000fe200078ec0ff */
[----:B------:R-:W-:Y:S01]  /*88050*/  ULDC UR5, c[0x0][0x248] ;  /* 0x0000920000057ab9 */ /* 0x000fe20000000800 */
[----:B------:R-:W-:-:S09]  /*88060*/  ULDC UR14, c[0x0][0x228] ;  /* 0x00008a00000e7ab9 */ /* 0x000fd20000000800 */
[----:B------:R-:W-:Y:S02]  /*88070*/  @P2 LOP3.LUT R19, R19, 0x80000000, RZ, 0xfc, !PT ;  /* 0x8000000013132812 */ /* 0x000fe400078efcff */
[----:B------:R-:W-:Y:S02]  /*88080*/  ISETP.GE.AND P2, PT, R153, UR25, PT ;  /* 0x0000001999007c0c */ /* 0x000fe4000bf46270 */
[----:B------:R-:W-:Y:S02]  /*88090*/  @P4 LOP3.LUT R20, R20, 0x2, RZ, 0xfc, !PT ;  /* 0x0000000214144812 */ /* 0x000fe400078efcff */
[----:B------:R-:W-:Y:S01]  /*880a0*/  LOP3.LUT R19, R19, 0xbfffffff, RZ, 0xc0, !PT ;  /* 0xbfffffff13137812 */ /* 0x000fe200078ec0ff */
[----:B------:R-:W-:Y:S01]  /*880b0*/  VIADD R153, R8, 0x2a ;  /* 0x0000002a08997836 */ /* 0x000fe20000000000 */
[----:B------:R-:W-:Y:S01]  /*880c0*/  ISETP.LT.AND P5, PT, R10, UR12, !P2 ;  /* 0x0000000c0a007c0c */ /* 0x000fe2000d7a1270 */
[----:B------:R-:W-:Y:S01]  /*880d0*/  VIADD R195, R196, UR5 ;  /* 0x00000005c4c37c36 */ /* 0x000fe20008000000 */
[----:B------:R-:W-:Y:S01]  /*880e0*/  ISETP.LT.AND P4, PT, R11, UR19, !P2 ;  /* 0x000000130b007c0c */ /* 0x000fe2000d781270 */
[----:B------:R-:W-:Y:S01]  /*880f0*/  ULDC UR5, c[0x0][0x248] ;  /* 0x0000920000057ab9 */ /* 0x000fe20000000800 */
[----:B------:R-:W-:Y:S01]  /*88100*/  LOP3.LUT R20, R20, 0xfffffffe, RZ, 0xc0, !PT ;  /* 0xfffffffe14147812 */ /* 0x000fe200078ec0ff */
[----:B------:R-:W-:Y:S01]  /*88110*/  ULDC UR25, c[0x0][0x228] ;  /* 0x00008a0000197ab9 */ /* 0x000fe20000000800 */
[----:B------:R-:W-:-:S02]  /*88120*/  ULDC UR12, c[0x0][0x228] ;  /* 0x00008a00000c7ab9 */ /* 0x000fc40000000800 */
[----:B------:R-:W-:Y:S02]  /*88130*/  @P3 LOP3.LUT R20, R20, 0x1, RZ, 0xfc, !PT ;  /* 0x0000000114143812 */ /* 0x000fe400078efcff */
[----:B------:R-:W-:-:S03]  /*88140*/  ISETP.LT.AND P3, PT, R12, UR20, !P2 ;  /* 0x000000140c007c0c */ /* 0x000fc6000d761270 */
        /* <DEDUP_REMOVED lines=17> */
[----:B------:R-:W-:Y:S01]  /*88260*/  VIADD R194, R195, UR5 ;  /* 0x00000005c3c27c36 */ /* 0x000fe20008000000 */
[----:B------:R-:W-:-:S07]  /*88270*/  ULDC UR10, c[0x0][0x228] ;  /* 0x00008a00000a7ab9 */ /* 0x000fce0000000800 */
        /* <DEDUP_REMOVED lines=86> */
[----:B------:R-:W-:-:S07]  /*887e0*/  ULDC UR9, c[0x0][0x228] ;  /* 0x00008a0000097ab9 */ /* 0x000fce0000000800 */
        /* <DEDUP_REMOVED lines=36> */
[----:B------:R-:W-:Y:S01]  /*88a30*/  VIADD R205, R204, UR5 ;  /* 0x00000005cccd7c36 */ /* 0x000fe20008000000 */
[----:B------:R-:W-:Y:S01]  /*88a40*/  ISETP.LT.AND P4, PT, R11, UR57, !P2 ;  /* 0x000000390b007c0c */ /* 0x000fe2000d781270 */
[----:B------:R-:W-:Y:S01]  /*88a50*/  ULDC UR5, c[0x0][0x248] ;  /* 0x0000920000057ab9 */ /* 0x000fe20000000800 */
        /* <DEDUP_REMOVED lines=10> */
[----:B------:R-:W-:Y:S02]  /*88b00*/  ISETP.GE.AND P2, PT, R153, UR31, PT ;  /* 0x0000001f99007c0c */ /* 0x000fe4000bf46270 */
[----:B------:R-:W-:-:S02]  /*88b10*/  LOP3.LUT R19, R19, 0xfffffffd, RZ, 0xc0, !PT ;  /* 0xfffffffd13137812 */ /* 0x000fc400078ec0ff */
[----:B------:R-:W-:Y:S01]  /*88b20*/  LOP3.LUT R18, R18, 0xbfffffff, RZ, 0xc0, !PT ;  /* 0xbfffffff12127812 */ /* 0x000fe200078ec0ff */
[----:B------:R-:W-:Y:S01]  /*88b30*/  VIADD R153, R8, 0x22 ;  /* 0x0000002208997836 */ /* 0x000fe20000000000 */
[----:B------:R-:W-:Y:S01]  /*88b40*/  ISETP.LT.AND P5, PT, R10, UR20, !P2 ;  /* 0x000000140a007c0c */ /* 0x000fe2000d7a1270 */
[----:B------:R-:W-:Y:S01]  /*88b50*/  ULDC.64 UR30, c[0x0][0x228] ;  /* 0x00008a00001e7ab9 */ /* 0x000fe20000000a00 */
[----:B------:R-:W-:Y:S01]  /*88b60*/  @P4 LOP3.LUT R19, R19, 0x2, RZ, 0xfc, !PT ;  /* 0x0000000213134812 */ /* 0x000fe200078efcff */
[----:B------:R-:W-:Y:S01]  /*88b70*/  VIADD R207, R206, UR5 ;  /* 0x00000005cecf7c36 */ /* 0x000fe20008000000 */
[----:B------:R-:W-:Y:S01]  /*88b80*/  ISETP.LT.AND P4, PT, R11, UR55, !P2 ;  /* 0x000000370b007c0c */ /* 0x000fe2000d781270 */
[----:B------:R-:W-:Y:S01]  /*88b90*/  ULDC UR5, c[0x0][0x248] ;  /* 0x0000920000057ab9 */ /* 0x000fe20000000800 */
[----:B------:R-:W-:Y:S01]  /*88ba0*/  LOP3.LUT R19, R19, 0xfffffffe, RZ, 0xc0, !PT ;  /* 0xfffffffe13137812 */ /* 0x000fe200078ec0ff */
[----:B------:R-:W-:Y:S01]  /*88bb0*/  ULDC UR20, c[0x0][0x248] ;  /* 0x0000920000147ab9 */ /* 0x000fe20000000800 */
[----:B------:R-:W-:-:S02]  /*88bc0*/  ULDC UR55, c[0x0][0x228] ;  /* 0x00008a0000377ab9 */ /* 0x000fc40000000800 */
[----:B------:R-:W-:-:S03]  /*88bd0*/  @P3 LOP3.LUT R19, R19, 0x1, RZ, 0xfc, !PT ;  /* 0x0000000113133812 */ /* 0x000fc600078efcff */
[----:B------:R-:W-:Y:S02]  /*88be0*/  @P5 LOP3.LUT R18, R18, 0x40000000, RZ, 0xfc, !PT ;  /* 0x4000000012125812 */ /* 0x000fe400078efcff */
[----:B------:R-:W-:Y:S01]  /*88bf0*/  ISETP.LT.AND P3, PT, R12, UR34, !P2 ;  /* 0x000000220c007c0c */ /* 0x000fe2000d761270 */
        /* <DEDUP_REMOVED lines=18> */
[----:B------:R-:W-:Y:S01]  /*88d20*/  ULDC UR35, c[0x0][0x228] ;  /* 0x00008a0000237ab9 */ /* 0x000fe20000000800 */
[----:B------:R-:W-:Y:S01]  /*88d30*/  VIADD R209, R208, UR5 ;  /* 0x00000005d0d17c36 */ /* 0x000fe20008000000 */
[----:B------:R-:W-:-:S04]  /*88d40*/  ULDC UR30, c[0x0][0x248] ;  /* 0x00009200001e7ab9 */ /* 0x000fc80000000800 */
        /* <DEDUP_REMOVED lines=30> */
[----:B------:R-:W-:Y:S01]  /*88f30*/  VIADD R211, R210, UR5 ;  /* 0x00000005d2d37c36 */ /* 0x000fe20008000000 */
[----:B------:R-:W-:Y:S01]  /*88f40*/  ULDC UR5, c[0x0][0x248] ;  /* 0x0000920000057ab9 */ /* 0x000fe20000000800 */
[----:B------:R-:W-:Y:S01]  /*88f50*/  LOP3.LUT R18, R18, 0xfffbffff, RZ, 0xc0, !PT ;  /* 0xfffbffff12127812 */ /* 0x000fe200078ec0ff */
[----:B------:R-:W-:Y:S01]  /*88f60*/  VIADD R153, R8, 0x1f ;  /* 0x0000001f08997836 */ /* 0x000fe20000000000 */
[----:B------:R-:W-:Y:S01]  /*88f70*/  ISETP.LT.AND P5, PT, R10, UR34, !P2 ;  /* 0x000000220a007c0c */ /* 0x000fe2000d7a1270 */
[----:B------:R-:W-:Y:S01]  /*88f80*/  ULDC UR21, c[0x0][0x228] ;  /* 0x00008a0000157ab9 */ /* 0x000fe20000000800 */
[----:B------:R-:W-:Y:S01]  /*88f90*/  ISETP.LT.AND P4, PT, R11, UR38, !P2 ;  /* 0x000000260b007c0c */ /* 0x000fe2000d781270 */
[----:B------:R-:W-:Y:S01]  /*88fa0*/  VIADD R212, R211, UR5 ;  /* 0x00000005d3d47c36 */ /* 0x000fe20008000000 */
[----:B------:R-:W-:Y:S01]  /*88fb0*/  ULDC UR5, c[0x0][0x248] ;  /* 0x0000920000057ab9 */ /* 0x000fe20000000800 */
[----:B------:R-:W-:Y:S01]  /*88fc0*/  ISETP.LT.AND P3, PT, R12, UR37, !P2 ;  /* 0x000000250c007c0c */ /* 0x000fe2000d761270 */
[----:B------:R-:W-:Y:S01]  /*88fd0*/  ULDC UR38, c[0x0][0x228] ;  /* 0x00008a0000267ab9 */ /* 0x000fe20000000800 */
[----:B------:R-:W-:-:S06]  /*88fe0*/  VIADD R213, R212, UR5 ;  /* 0x00000005d4d57c36 */ /* 0x000fcc0008000000 */
[----:B------:R-:W-:Y:S01]  /*88ff0*/  @P5 LOP3.LUT R18, R18, 0x40000, RZ, 0xfc, !PT ;  /* 0x0004000012125812 */ /* 0x000fe200078efcff */
[----:B------:R-:W-:Y:S01]  /*89000*/  VIADD R214, R213, UR15 ;  /* 0x0000000fd5d67c36 */ /* 0x000fe20008000000 */
[----:B------:R-:W-:Y:S01]  /*89010*/  ULDC UR15, c[0x0][0x248] ;  /* 0x00009200000f7ab9 */ /* 0x000fe20000000800 */
[----:B------:R-:W-:Y:S01]  /*89020*/  ISETP.LT.AND P2, PT, R9, UR36, !P2 ;  /* 0x0000002409007c0c */ /* 0x000fe2000d741270 */
[----:B------:R-:W-:Y:S01]  /*89030*/  ULDC UR37, c[0x0][0x228] ;  /* 0x00008a0000257ab9 */ /* 0x000fe20000000800 */
[----:B------:R-:W-:Y:S01]  /*89040*/  LOP3.LUT R18, R18, 0xfffdffff, RZ, 0xc0, !PT ;  /* 0xfffdffff12127812 */ /* 0x000fe200078ec0ff */
[----:B------:R-:W-:Y:S01]  /*89050*/  VIADD R215, R214, UR15 ;  /* 0x0000000fd6d77c36 */ /* 0x000fe20008000000 */
[----:B------:R-:W-:Y:S01]  /*89060*/  ULDC UR5, c[0x0][0x228] ;  /* 0x00008a0000057ab9 */ /* 0x000fe20000000800 */
[----:B------:R-:W-:Y:S01]  /*89070*/  ULDC UR15, c[0x0][0x228] ;  /* 0x00008a00000f7ab9 */ /* 0x000fe20000000800 */
[----:B------:R-:W-:Y:S01]  /*89080*/  @P4 LOP3.LUT R18, R18, 0x20000, RZ, 0xfc, !PT ;  /* 0x0002000012124812 */ /* 0x000fe200078efcff */
[----:B------:R-:W-:Y:S01]  /*89090*/  VIADD R249, R215, UR20 ;  /* 0x00000014d7f97c36 */ /* 0x000fe20008000000 */
[----:B------:R-:W-:Y:S01]  /*890a0*/  ULDC UR20, c[0x0][0x248] ;  /* 0x0000920000147ab9 */ /* 0x000fe20000000800 */
[----:B------:R-:W-:Y:S01]  /*890b0*/  ULDC UR36, c[0x0][0x228] ;  /* 0x00008a0000247ab9 */ /* 0x000fe20000000800 */
[----:B------:R-:W-:Y:S01]  /*890c0*/  LOP3.LUT R18, R18, 0xfffeffff, RZ, 0xc0, !PT ;  /* 0xfffeffff12127812 */ /* 0x000fe200078ec0ff */
[----:B------:R-:W-:Y:S01]  /*890d0*/  VIADD R250, R249, UR20 ;  /* 0x00000014f9fa7c36 */ /* 0x000fe20008000000 */
[----:B------:R-:W-:-:S02]  /*890e0*/  ULDC UR20, c[0x0][0x228] ;  /* 0x00008a0000147ab9 */ /* 0x000fc40000000800 */
[----:B------:R-:W-:Y:S01]  /*890f0*/  @P3 LOP3.LUT R18, R18, 0x10000, RZ, 0xfc, !PT ;  /* 0x0001000012123812 */ /* 0x000fe200078efcff */
[----:B------:R-:W-:Y:S01]  /*89100*/  VIADD R251, R250, UR22 ;  /* 0x00000016fafb7c36 */ /* 0x000fe20008000000 */
[----:B------:R-:W-:Y:S02]  /*89110*/  ULDC UR22, c[0x0][0x228] ;  /* 0x00008a0000167ab9 */ /* 0x000fe40000000800 */
[----:B------:R-:W-:Y:S01]  /*89120*/  LOP3.LUT R18, R18, 0xffff7fff, RZ, 0xc0, !PT ;  /* 0xffff7fff12127812 */ /* 0x000fe200078ec0ff */
[----:B------:R-:W-:Y:S01]  /*89130*/  VIADD R252, R251, UR28 ;  /* 0x0000001cfbfc7c36 */ /* 0x000fe20008000000 */
[----:B------:R-:W-:Y:S02]  /*89140*/  ULDC.64 UR28, c[0x0][0x228] ;  /* 0x00008a00001c7ab9 */ /* 0x000fe40000000a00 */
        /* <DEDUP_REMOVED lines=11> */
[----:B------:R0:W-:Y:S01]  /*89200*/  STL [R1], R154 ;  /* 0x0000009a01007387 */ /* 0x0001e20000100800 */
[----:B------:R-:W-:Y:S01]  /*89210*/  ULDC UR37, c[0x0][0x228] ;  /* 0x00008a0000257ab9 */ /* 0x000fe20000000800 */
[----:B------:R-:W-:Y:S01]  /*89220*/  ULDC UR38, c[0x0][0x228] ;  /* 0x00008a0000267ab9 */ /* 0x000fe20000000800 */
[----:B------:R-:W-:-:S04]  /*89230*/  LOP3.LUT R18, R18, 0xffffdfff, RZ, 0xc0, !PT ;  /* 0xffffdfff12127812 */ /* 0x000fc800078ec0ff */
[----:B------:R-:W-:Y:S02]  /*89240*/  @P4 LOP3.LUT R18, R18, 0x2000, RZ, 0xfc, !PT ;  /* 0x0000200012124812 */ /* 0x000fe400078efcff */
[----:B------:R-:W-:Y:S01]  /*89250*/  ISETP.LT.AND P2, PT, R9, UR39, !P2 ;  /* 0x0000002709007c0c */ /* 0x000fe2000d741270 */
[----:B0-----:R-:W-:Y:S01]  /*89260*/  VIADD R154, R154, UR28 ;  /* 0x0000001c9a9a7c36 */ /* 0x001fe20008000000 */
        /* <DEDUP_REMOVED lines=16> */
[----:B0-----:R-:W-:Y:S01]  /*89370*/  VIADD R154, R154, UR28 ;  /* 0x0000001c9a9a7c36 */ /* 0x001fe20008000000 */
[----:B------:R-:W-:Y:S01]  /*89380*/  ISETP.LT.AND P2, PT, R9, UR41, !P2 ;  /* 0x0000002909007c0c */ /* 0x000fe2000d741270 */
[----:B------:R-:W-:Y:S01]  /*89390*/  ULDC UR28, c[0x0][0x248] ;  /* 0x00009200001c7ab9 */ /* 0x000fe20000000800 */
[----:B------:R-:W-:Y:S01]  /*893a0*/  LOP3.LUT R18, R18, 0xfffffdff, RZ, 0xc0, !PT ;  /* 0xfffffdff12127812 */ /* 0x000fe200078ec0ff */
[----:B------:R-:W-:Y:S01]  /*893b0*/  ULDC UR40, c[0x0][0x228] ;  /* 0x00008a0000287ab9 */ /* 0x000fe20000000800 */
[----:B------:R0:W-:Y:S01]  /*893c0*/  STL [R1+0x8], R154 ;  /* 0x0000089a01007387 */ /* 0x0001e20000100800 */
[----:B------:R-:W-:Y:S01]  /*893d0*/  ULDC UR42, c[0x0][0x228] ;  /* 0x00008a00002a7ab9 */ /* 0x000fe20000000800 */
[----:B------:R-:W-:Y:S01]  /*893e0*/  @P4 LOP3.LUT R18, R18, 0x200, RZ, 0xfc, !PT ;  /* 0x0000020012124812 */ /* 0x000fe200078efcff */
[----:B------:R-:W-:-:S03]  /*893f0*/  ULDC UR41, c[0x0][0x228] ;  /* 0x00008a0000297ab9 */ /* 0x000fc60000000800 */
        /* <DEDUP_REMOVED lines=8> */
[----:B0-----:R-:W-:Y:S01]  /*89480*/  VIADD R154, R154, UR28 ;  /* 0x0000001c9a9a7c36 */ /* 0x001fe20008000000 */
[----:B------:R-:W-:Y:S01]  /*89490*/  ISETP.LT.AND P4, PT, R11, UR45, !P2 ;  /* 0x0000002d0b007c0c */ /* 0x000fe2000d781270 */
[----:B------:R-:W-:Y:S01]  /*894a0*/  ULDC UR28, c[0x0][0x248] ;  /* 0x00009200001c7ab9 */ /* 0x000fe20000000800 */
[----:B------:R-:W-:Y:S01]  /*894b0*/  ISETP.LT.AND P3, PT, R12, UR44, !P2 ;  /* 0x0000002c0c007c0c */ /* 0x000fe2000d761270 */
[----:B------:R-:W-:Y:S01]  /*894c0*/  ULDC.64 UR34, c[0x0][0x228] ;  /* 0x00008a0000227ab9 */ /* 0x000fe20000000a00 */
[----:B------:R-:W-:-:S07]  /*894d0*/  ULDC UR32, c[0x0][0x228] ;  /* 0x00008a0000207ab9 */ /* 0x000fce0000000800 */
[----:B------:R-:W-:Y:S01]  /*894e0*/  @P5 LOP3.LUT R18, R18, 0x40, RZ, 0xfc, !PT ;  /* 0x0000004012125812 */ /* 0x000fe200078efcff */
[----:B------:R0:W-:Y:S01]  /*894f0*/  STL [R1+0xc], R154 ;  /* 0x00000c9a01007387 */ /* 0x0001e20000100800 */
[----:B------:R-:W-:Y:S01]  /*89500*/  ULDC UR44, c[0x0][0x228] ;  /* 0x00008a00002c7ab9 */ /* 0x000fe20000000800 */
[----:B------:R-:W-:Y:S01]  /*89510*/  LOP3.LUT R15, R15, 0x7fffffff, RZ, 0xc0, !PT ;  /* 0x7fffffff0f0f7812 */ /* 0x000fe200078ec0ff */
        /* <DEDUP_REMOVED lines=11> */
[----:B------:R-:W-:Y:S01]  /*895d0*/  ISETP.GE.AND P2, PT, R153, UR29, PT ;  /* 0x0000001d99007c0c */ /* 0x000fe2000bf46270 */
[----:B------:R0:W-:Y:S03]  /*895e0*/  STL [R1+0x10], R154 ;  /* 0x0000109a01007387 */ /* 0x0001e60000100800 */
[----:B------:R-:W-:Y:S02]  /*895f0*/  ISETP.LT.AND P5, PT, R10, UR34, !P2 ;  /* 0x000000220a007c0c */ /* 0x000fe4000d7a1270 */
[----:B------:R-:W-:Y:S01]  /*89600*/  ISETP.LT.AND P4, PT, R11, UR30, !P2 ;  /* 0x0000001e0b007c0c */ /* 0x000fe2000d781270 */
[----:B------:R-:W-:Y:S01]  /*89610*/  VIADD R153, R8, 0x1b ;  /* 0x0000001b08997836 */ /* 0x000fe20000000000 */
[----:B------:R-:W-:Y:S01]  /*89620*/  ISETP.LT.AND P3, PT, R12, UR47, !P2 ;  /* 0x0000002f0c007c0c */ /* 0x000fe2000d761270 */
[----:B------:R-:W-:Y:S01]  /*89630*/  ULDC UR30, c[0x0][0x248] ;  /* 0x00009200001e7ab9 */ /* 0x000fe20000000800 */
[----:B------:R-:W-:Y:S01]  /*89640*/  ISETP.LT.AND P2, PT, R9, UR46, !P2 ;  /* 0x0000002e09007c0c */ /* 0x000fe2000d741270 */
[----:B0-----:R-:W-:Y:S01]  /*89650*/  VIADD R154, R154, UR28 ;  /* 0x0000001c9a9a7c36 */ /* 0x001fe20008000000 */
[----:B------:R-:W-:Y:S01]  /*89660*/  ULDC UR28, c[0x0][0x248] ;  /* 0x00009200001c7ab9 */ /* 0x000fe20000000800 */
[----:B------:R-:W-:Y:S01]  /*89670*/  LOP3.LUT R18, R18, 0xfffffffb, RZ, 0xc0, !PT ;  /* 0xfffffffb12127812 */ /* 0x000fe200078ec0ff */
[----:B------:R-:W-:Y:S01]  /*89680*/  ULDC UR47, c[0x0][0x228] ;  /* 0x00008a00002f7ab9 */ /* 0x000fe20000000800 */
[----:B------:R-:W-:Y:S01]  /*89690*/  ULDC UR46, c[0x0][0x228] ;  /* 0x00008a00002e7ab9 */ /* 0x000fe20000000800 */
[----:B------:R0:W-:Y:S01]  /*896a0*/  STL [R1+0x14], R154 ;  /* 0x0000149a01007387 */ /* 0x0001e20000100800 */
[----:B------:R-:W-:Y:S01]  /*896b0*/  @P5 LOP3.LUT R18, R18, 0x4, RZ, 0xfc, !PT ;  /* 0x0000000412125812 */ /* 0x000fe200078efcff */
[----:B0-----:R-:W-:-:S05]  /*896c0*/  VIADD R154, R154, UR28 ;  /* 0x0000001c9a9a7c36 */ /* 0x001fca0008000000 */
[----:B------:R-:W-:Y:S01]  /*896d0*/  @P2 LOP3.LUT R17, R17, 0x80000000, RZ, 0xfc, !PT ;  /* 0x8000000011112812 */ /* 0x000fe200078efcff */
[----:B------:R-:W-:Y:S01]  /*896e0*/  ULDC UR28, c[0x0][0x248] ;  /* 0x00009200001c7ab9 */ /* 0x000fe20000000800 */
[----:B------:R-:W-:Y:S01]  /*896f0*/  ISETP.GE.AND P2, PT, R153, UR31, PT ;  /* 0x0000001f99007c0c */ /* 0x000fe2000bf46270 */
[----:B------:R0:W-:Y:S01]  /*89700*/  STL [R1+0x18], R154 ;  /* 0x0000189a01007387 */ /* 0x0001e20000100800 */
[----:B------:R-:W-:Y:S01]  /*89710*/  LOP3.LUT R18, R18, 0xfffffffd, RZ, 0xc0, !PT ;  /* 0xfffffffd12127812 */ /* 0x000fe200078ec0ff */
[----:B0-----:R-:W-:Y:S01]  /*89720*/  VIADD R154, R154, UR28 ;  /* 0x0000001c9a9a7c36 */ /* 0x001fe20008000000 */
[----:B------:R-:W-:Y:S02]  /*89730*/  ULDC.64 UR28, c[0x0][0x228] ;  /* 0x00008a00001c7ab9 */ /* 0x000fe40000000a00 */
[----:B------:R-:W-:Y:S02]  /*89740*/  ISETP.LT.AND P5, PT, R10, UR28, !P2 ;  /* 0x0000001c0a007c0c */ /* 0x000fe4000d7a1270 */
[----:B------:R-:W-:-:S02]  /*89750*/  LOP3.LUT R17, R17, 0xbfffffff, RZ, 0xc0, !PT ;  /* 0xbfffffff11117812 */ /* 0x000fc400078ec0ff */
[----:B------:R-:W-:Y:S01]  /*89760*/  @P4 LOP3.LUT R18, R18, 0x2, RZ, 0xfc, !PT ;  /* 0x0000000212124812 */ /* 0x000fe200078efcff */
[----:B------:R-:W-:Y:S01]  /*89770*/  VIADD R153, R8, 0x1a ;  /* 0x0000001a08997836 */ /* 0x000fe20000000000 */
[----:B------:R-:W-:Y:S01]  /*89780*/  ISETP.LT.AND P4, PT, R11, UR32, !P2 ;  /* 0x000000200b007c0c */ /* 0x000fe2000d781270 */
[----:B------:R0:W-:Y:S01]  /*89790*/  STL [R1+0x1c], R154 ;  /* 0x00001c9a01007387 */ /* 0x0001e20000100800 */
[----:B------:R-:W-:Y:S01]  /*897a0*/  LOP3.LUT R18, R18, 0xfffffffe, RZ, 0xc0, !PT ;  /* 0xfffffffe12127812 */ /* 0x000fe200078ec0ff */
[----:B------:R-:W-:Y:S01]  /*897b0*/  ULDC UR32, c[0x0][0x228] ;  /* 0x00008a0000207ab9 */ /* 0x000fe20000000800 */
[----:B------:R-:W-:-:S03]  /*897c0*/  ULDC UR28, c[0x0][0x248] ;  /* 0x00009200001c7ab9 */ /* 0x000fc60000000800 */
[----:B------:R-:W-:Y:S02]  /*897d0*/  @P5 LOP3.LUT R17, R17, 0x40000000, RZ, 0xfc, !PT ;  /* 0x4000000011115812 */ /* 0x000fe400078efcff */
[----:B------:R-:W-:Y:S02]  /*897e0*/  @P3 LOP3.LUT R18, R18, 0x1, RZ, 0xfc, !PT ;  /* 0x0000000112123812 */ /* 0x000fe400078efcff */
[----:B------:R-:W-:Y:S01]  /*897f0*/  ISETP.LT.AND P3, PT, R12, UR49, !P2 ;  /* 0x000000310c007c0c */ /* 0x000fe2000d761270 */
[----:B0-----:R-:W-:Y:S01]  /*89800*/  VIADD R154, R154, UR30 ;  /* 0x0000001e9a9a7c36 */ /* 0x001fe20008000000 */
[----:B------:R-:W-:Y:S01]  /*89810*/  LOP3.LUT R17, R17, 0xdfffffff, RZ, 0xc0, !PT ;  /* 0xdfffffff11117812 */ /* 0x000fe200078ec0ff */
[----:B------:R-:W-:Y:S01]  /*89820*/  ULDC.64 UR30, c[0x0][0x228] ;  /* 0x00008a00001e7ab9 */ /* 0x000fe20000000a00 */
[----:B------:R-:W-:Y:S02]  /*89830*/  ULDC UR49, c[0x0][0x228] ;  /* 0x00008a0000317ab9 */ /* 0x000fe40000000800 */
[----:B------:R-:W-:-:S02]  /*89840*/  @P4 LOP3.LUT R17, R17, 0x20000000, RZ, 0xfc, !PT ;  /* 0x2000000011114812 */ /* 0x000fc400078efcff */
[----:B------:R-:W-:Y:S01]  /*89850*/  ISETP.LT.AND P2, PT, R9, UR48, !P2 ;  /* 0x0000003009007c0c */ /* 0x000fe2000d741270 */
[----:B------:R0:W-:Y:S01]  /*89860*/  STL [R1+0x404], R154 ;  /* 0x0004049a01007387 */ /* 0x0001e20000100800 */
[----:B------:R-:W-:Y:S01]  /*89870*/  LOP3.LUT R17, R17, 0xefffffff, RZ, 0xc0, !PT ;  /* 0xefffffff11117812 */ /* 0x000fe200078ec0ff */
[----:B------:R-:W-:-:S03]  /*89880*/  ULDC UR48, c[0x0][0x228] ;  /* 0x00008a0000307ab9 */ /* 0x000fc60000000800 */
        /* <DEDUP_REMOVED lines=30> */
[----:B0-----:R-:W-:Y:S01]  /*89a70*/  VIADD R154, R154, UR28 ;  /* 0x0000001c9a9a7c36 */ /* 0x001fe20008000000 */
[----:B------:R-:W-:Y:S01]  /*89a80*/  ISETP.LT.AND P3, PT, R12, UR58, !P2 ;  /* 0x0000003a0c007c0c */ /* 0x000fe2000d761270 */
[----:B------:R-:W-:Y:S01]  /*89a90*/  ULDC UR28, c[0x0][0x248] ;  /* 0x00009200001c7ab9 */ /* 0x000fe20000000800 */
[----:B------:R-:W-:-:S07]  /*89aa0*/  ULDC UR32, c[0x0][0x248] ;  /* 0x0000920000207ab9 */ /* 0x000fce0000000800 */
[----:B------:R-:W-:Y:S01]  /*89ab0*/  @P5 LOP3.LUT R17, R17, 0x400000, RZ, 0xfc, !PT ;  /* 0x0040000011115812 */ /* 0x000fe200078efcff */
[----:B------:R0:W-:Y:S01]  /*89ac0*/  STL [R1+0x40c], R154 ;  /* 0x00040c9a01007387 */ /* 0x0001e20000100800 */
        /* <DEDUP_REMOVED lines=15> */
[----:B------:R0:W-:Y:S01]  /*89bc0*/  STL [R1+0xc70], R154 ;  /* 0x000c709a01007387 */ /* 0x0001e20000100800 */
[----:B------:R-:W-:Y:S01]  /*89bd0*/  ISETP.LT.AND P4, PT, R11, UR30, !P2 ;  /* 0x0000001e0b007c0c */ /* 0x000fe2000d781270 */
[----:B------:R-:W-:Y:S01]  /*89be0*/  VIADD R153, R8, 0x17 ;  /* 0x0000001708997836 */ /* 0x000fe20000000000 */
[----:B------:R-:W-:Y:S01]  /*89bf0*/  ISETP.LT.AND P3, PT, R12, UR25, !P2 ;  /* 0x000000190c007c0c */ /* 0x000fe2000d761270 */
[----:B------:R-:W-:Y:S01]  /*89c00*/  ULDC UR30, c[0x0][0x228] ;  /* 0x00008a00001e7ab9 */ /* 0x000fe20000000800 */
[----:B------:R-:W-:-:S05]  /*89c10*/  ULDC UR34, c[0x0][0x248] ;  /* 0x0000920000227ab9 */ /* 0x000fca0000000800 */
[----:B------:R-:W-:Y:S01]  /*89c20*/  @P5 LOP3.LUT R17, R17, 0x40000, RZ, 0xfc, !PT ;  /* 0x0004000011115812 */ /* 0x000fe200078efcff */
[----:B0-----:R-:W-:Y:S01]  /*89c30*/  VIADD R154, R154, UR28 ;  /* 0x0000001c9a9a7c36 */ /* 0x001fe20008000000 */
[----:B------:R-:W-:Y:S01]  /*89c40*/  ISETP.LT.AND P2, PT, R9, UR26, !P2 ;  /* 0x0000001a09007c0c */ /* 0x000fe2000d741270 */
[----:B------:R-:W-:Y:S01]  /*89c50*/  ULDC UR25, c[0x0][0x248] ;  /* 0x0000920000197ab9 */ /* 0x000fe20000000800 */
[----:B------:R-:W-:Y:S01]  /*89c60*/  LOP3.LUT R17, R17, 0xfffdffff, RZ, 0xc0, !PT ;  /* 0xfffdffff11117812 */ /* 0x000fe200078ec0ff */
[----:B------:R-:W-:-:S03]  /*89c70*/  ULDC.64 UR28, c[0x0][0x228] ;  /* 0x00008a00001c7ab9 */ /* 0x000fc60000000a00 */
[----:B------:R-:W-:-:S04]  /*89c80*/  @P4 LOP3.LUT R17, R17, 0x20000, RZ, 0xfc, !PT ;  /* 0x0002000011114812 */ /* 0x000fc800078efcff */
[----:B------:R-:W-:Y:S01]  /*89c90*/  LOP3.LUT R17, R17, 0xfffeffff, RZ, 0xc0, !PT ;  /* 0xfffeffff11117812 */ /* 0x000fe200078ec0ff */
[----:B------:R0:W-:Y:S03]  /*89ca0*/  STL [R1+0xc74], R154 ;  /* 0x000c749a01007387 */ /* 0x0001e60000100800 */
[----:B------:R-:W-:-:S04]  /*89cb0*/  @P3 LOP3.LUT R17, R17, 0x10000, RZ, 0xfc, !PT ;  /* 0x0001000011113812 */ /* 0x000fc800078efcff */
[----:B------:R-:W-:Y:S01]  /*89cc0*/  LOP3.LUT R17, R17, 0xffff7fff, RZ, 0xc0, !PT ;  /* 0xffff7fff11117812 */ /* 0x000fe200078ec0ff */
[----:B0-----:R-:W-:Y:S01]  /*89cd0*/  VIADD R154, R154, UR27 ;  /* 0x0000001b9a9a7c36 */ /* 0x001fe20008000000 */
[----:B------:R-:W-:Y:S02]  /*89ce0*/  ULDC UR27, c[0x0][0x248] ;  /* 0x00009200001b7ab9 */ /* 0x000fe40000000800 */
[----:B------:R-:W-:Y:S02]  /*89cf0*/  @P2 LOP3.LUT R17, R17, 0x8000, RZ, 0xfc, !PT ;  /* 0x0000800011112812 */ /* 0x000fe400078efcff */
[----:B------:R-:W-:Y:S01]  /*89d00*/  ISETP.GE.AND P2, PT, R153, UR31, PT ;  /* 0x0000001f99007c0c */ /* 0x000fe2000bf46270 */
[----:B------:R0:W-:Y:S01]  /*89d10*/  STL [R1+0xc78], R154 ;  /* 0x000c789a01007387 */ /* 0x0001e20000100800 */
[----:B------:R-:W-:Y:S01]  /*89d20*/  LOP3.LUT R17, R17, 0xffffbfff, RZ, 0xc0, !PT ;  /* 0xffffbfff11117812 */ /* 0x000fe200078ec0ff */
[----:B------:R-:W-:Y:S01]  /*89d30*/  VIADD R153, R8, 0x16 ;  /* 0x0000001608997836 */ /* 0x000fe20000000000 */
[----:B------:R-:W-:Y:S01]  /*89d40*/  ULDC UR31, c[0x0][0x248] ;  /* 0x00009200001f7ab9 */ /* 0x000fe20000000800 */
[----:B0-----:R-:W-:Y:S01]  /*89d50*/  VIADD R154, R154, UR27 ;  /* 0x0000001b9a9a7c36 */ /* 0x001fe20008000000 */
[----:B------:R-:W-:-:S02]  /*89d60*/  ULDC.64 UR26, c[0x0][0x228] ;  /* 0x00008a00001a7ab9 */ /* 0x000fc40000000a00 */
[----:B------:R-:W-:Y:S01]  /*89d70*/  ISETP.LT.AND P5, PT, R10, UR26, !P2 ;  /* 0x0000001a0a007c0c */ /* 0x000fe2000d7a1270 */
[----:B------:R-:W-:Y:S01]  /*89d80*/  ULDC UR26, c[0x0][0x228] ;  /* 0x00008a00001a7ab9 */ /* 0x000fe20000000800 */
[----:B------:R-:W-:Y:S02]  /*89d90*/  ISETP.LT.AND P4, PT, R11, UR30, !P2 ;  /* 0x0000001e0b007c0c */ /* 0x000fe4000d781270 */
[----:B------:R-:W-:Y:S01]  /*89da0*/  ISETP.LT.AND P3, PT, R12, UR24, !P2 ;  /* 0x000000180c007c0c */ /* 0x000fe2000d761270 */
[----:B------:R0:W-:Y:S08]  /*89db0*/  STL [R1+0xc7c], R154 ;  /* 0x000c7c9a01007387 */ /* 0x0001f00000100800 */
[----:B------:R-:W-:Y:S01]  /*89dc0*/  @P5 LOP3.LUT R17, R17, 0x4000, RZ, 0xfc, !PT ;  /* 0x0000400011115812 */ /* 0x000fe200078efcff */
[----:B------:R-:W-:-:S03]  /*89dd0*/  ULDC UR30, c[0x0][0x228] ;  /* 0x00008a00001e7ab9 */ /* 0x000fc60000000800 */
        /* <DEDUP_REMOVED lines=8> */
[----:B------:R-:W-:Y:S01]  /*89e60*/  LOP3.LUT R17, R17, 0xfffff7ff, RZ, 0xc0, !PT ;  /* 0xfffff7ff11117812 */ /* 0x000fe200078ec0ff */
[----:B------:R0:W-:Y:S03]  /*89e70*/  STL [R1+0xc80], R154 ;  /* 0x000c809a01007387 */ /* 0x0001e60000100800 */
[----:B------:R-:W-:Y:S02]  /*89e80*/  @P2 LOP3.LUT R17, R17, 0x800, RZ, 0xfc, !PT ;  /* 0x0000080011112812 */ /* 0x000fe400078efcff */
[----:B------:R-:W-:Y:S01]  /*89e90*/  ISETP.GE.AND P2, PT, R153, UR33, PT ;  /* 0x0000002199007c0c */ /* 0x000fe2000bf46270 */
[----:B0-----:R-:W-:Y:S01]  /*89ea0*/  VIADD R154, R154, UR25 ;  /* 0x000000199a9a7c36 */ /* 0x001fe20008000000 */
[----:B------:R-:W-:Y:S01]  /*89eb0*/  ULDC.64 UR24, c[0x0][0x228] ;  /* 0x00008a0000187ab9 */ /* 0x000fe20000000a00 */
[----:B------:R-:W-:Y:S01]  /*89ec0*/  LOP3.LUT R17, R17, 0xfffffbff, RZ, 0xc0, !PT ;  /* 0xfffffbff11117812 */ /* 0x000fe200078ec0ff */
[----:B------:R-:W-:Y:S01]  /*89ed0*/  VIADD R153, R8, 0x15 ;  /* 0x0000001508997836 */ /* 0x000fe20000000000 */
[----:B------:R-:W-:Y:S01]  /*89ee0*/  ISETP.LT.AND P5, PT, R10, UR24, !P2 ;  /* 0x000000180a007c0c */ /* 0x000fe2000d7a1270 */
[----:B------:R-:W-:Y:S01]  /*89ef0*/  ULDC UR33, c[0x0][0x248] ;  /* 0x0000920000217ab9 */ /* 0x000fe20000000800 */
[----:B------:R-:W-:-:S02]  /*89f00*/  ISETP.LT.AND P4, PT, R11, UR13, !P2 ;  /* 0x0000000d0b007c0c */ /* 0x000fc4000d781270 */
[----:B------:R-:W-:Y:S01]  /*89f10*/  ISETP.LT.AND P3, PT, R12, UR14, !P2 ;  /* 0x0000000e0c007c0c */ /* 0x000fe2000d761270 */
[----:B------:R0:W-:Y:S01]  /*89f20*/  STL [R1+0xc84], R154 ;  /* 0x000c849a01007387 */ /* 0x0001e20000100800 */
[----:B------:R-:W-:Y:S01]  /*89f30*/  LOP3.LUT R14, R14, 0x7fffffff, RZ, 0xc0, !PT ;  /* 0x7fffffff0e0e7812 */ /* 0x000fe200078ec0ff */
[----:B------:R-:W-:Y:S01]  /*89f40*/  ULDC UR14, c[0x0][0x228] ;  /* 0x00008a00000e7ab9 */ /* 0x000fe20000000800 */
[----:B------:R-:W-:-:S05]  /*89f50*/  ULDC UR24, c[0x0][0x228] ;  /* 0x00008a0000187ab9 */ /* 0x000fca0000000800 */
[----:B------:R-:W-:-:S04]  /*89f60*/  @P5 LOP3.LUT R17, R17, 0x400, RZ, 0xfc, !PT ;  /* 0x0000040011115812 */ /* 0x000fc800078efcff */
        /* <DEDUP_REMOVED lines=12> */
[----:B------:R0:W-:Y:S01]  /*8a030*/  STL [R1+0xc88], R154 ;  /* 0x000c889a01007387 */ /* 0x0001e20000100800 */
[----:B------:R-:W-:Y:S01]  /*8a040*/  ISETP.LT.AND P5, PT, R10, UR28, !P2 ;  /* 0x0000001c0a007c0c */ /* 0x000fe2000d7a1270 */
[----:B------:R-:W-:Y:S01]  /*8a050*/  VIADD R153, R8, 0x14 ;  /* 0x0000001408997836 */ /* 0x000fe20000000000 */
        /* <DEDUP_REMOVED lines=13> */
[----:B------:R-:W-:Y:S01]  /*8a130*/  @P3 LOP3.LUT R17, R17, 0x10, RZ, 0xfc, !PT ;  /* 0x0000001011113812 */ /* 0x000fe200078efcff */
[----:B------:R0:W-:Y:S03]  /*8a140*/  STL [R1+0xc8c], R154 ;  /* 0x000c8c9a01007387 */ /* 0x0001e60000100800 */
[----:B------:R-:W-:-:S04]  /*8a150*/  LOP3.LUT R17, R17, 0xfffffff7, RZ, 0xc0, !PT ;  /* 0xfffffff711117812 */ /* 0x000fc800078ec0ff */
[----:B------:R-:W-:Y:S01]  /*8a160*/  @P2 LOP3.LUT R17, R17, 0x8, RZ, 0xfc, !PT ;  /* 0x0000000811112812 */ /* 0x000fe200078efcff */
[----:B0-----:R-:W-:Y:S01]  /*8a170*/  VIADD R154, R154, UR8 ;  /* 0x000000089a9a7c36 */ /* 0x001fe20008000000 */
[----:B------:R-:W-:Y:S01]  /*8a180*/  ULDC UR8, c[0x0][0x248] ;  /* 0x0000920000087ab9 */ /* 0x000fe20000000800 */
[----:B------:R-:W-:-:S03]  /*8a190*/  ISETP.GE.AND P2, PT, R153, UR27, PT ;  /* 0x0000001b99007c0c */ /* 0x000fc6000bf46270 */
[----:B------:R0:W-:Y:S01]  /*8a1a0*/  STL [R1+0xc90], R154 ;  /* 0x000c909a01007387 */ /* 0x0001e20000100800 */
[----:B------:R-:W-:Y:S01]  /*8a1b0*/  ISETP.LT.AND P5, PT, R10, UR10, !P2 ;  /* 0x0000000a0a007c0c */ /* 0x000fe2000d7a1270 */
[----:B------:R-:W-:Y:S01]  /*8a1c0*/  VIADD R153, R8, 0x13 ;  /* 0x0000001308997836 */ /* 0x000fe20000000000 */
[----:B------:R-:W-:Y:S01]  /*8a1d0*/  ISETP.LT.AND P4, PT, R11, UR6, !P2 ;  /* 0x000000060b007c0c */ /* 0x000fe2000d781270 */
[----:B------:R-:W-:Y:S01]  /*8a1e0*/  ULDC UR6, c[0x0][0x248] ;  /* 0x0000920000067ab9 */ /* 0x000fe20000000800 */
[----:B------:R-:W-:Y:S01]  /*8a1f0*/  ISETP.LT.AND P3, PT, R12, UR7, !P2 ;  /* 0x000000070c007c0c */ /* 0x000fe2000d761270 */
[----:B------:R-:W-:Y:S01]  /*8a200*/  ULDC UR10, c[0x0][0x228] ;  /* 0x00008a00000a7ab9 */ /* 0x000fe20000000800 */
[----:B------:R-:W-:Y:S01]  /*8a210*/  ISETP.LT.AND P2, PT, R9, UR9, !P2 ;  /* 0x0000000909007c0c */ /* 0x000fe2000d741270 */
[----:B------:R-:W-:Y:S01]  /*8a220*/  ULDC UR27, c[0x0][0x228] ;  /* 0x00008a00001b7ab9 */ /* 0x000fe20000000800 */
[----:B0-----:R-:W-:Y:S01]  /*8a230*/  VIADD R154, R154, UR8 ;  /* 0x000000089a9a7c36 */ /* 0x001fe20008000000 */
[----:B------:R-:W-:-:S04]  /*8a240*/  ULDC UR8, c[0x0][0x248] ;  /* 0x0000920000087ab9 */ /* 0x000fc80000000800 */
[----:B------:R0:W-:Y:S02]  /*8a250*/  STL [R1+0xc94], R154 ;  /* 0x000c949a01007387 */ /* 0x0001e40000100800 */
[----:B0-----:R-:W-:Y:S01]  /*8a260*/  VIADD R154, R154, UR8 ;  /* 0x000000089a9a7c36 */ /* 0x001fe20008000000 */
[----:B------:R-:W-:-:S04]  /*8a270*/  ULDC UR8, c[0x0][0x248] ;  /* 0x0000920000087ab9 */ /* 0x000fc80000000800 */
[----:B------:R0:W-:Y:S01]  /*8a280*/  STL [R1+0xc98], R154 ;  /* 0x000c989a01007387 */ /* 0x0001e20000100800 */
[----:B------:R-:W-:Y:S02]  /*8a290*/  LOP3.LUT R17, R17, 0xfffffffb, RZ, 0xc0, !PT ;  /* 0xfffffffb11117812 */ /* 0x000fe400078ec0ff */
[----:B------:R-:W-:Y:S02]  /*8a2a0*/  @P2 LOP3.LUT R16, R16, 0x80000000, RZ, 0xfc, !PT ;  /* 0x8000000010102812 */ /* 0x000fe400078efcff */
[----:B------:R-:W-:Y:S01]  /*8a2b0*/  ISETP.GE.AND P2, PT, R153, UR25, PT ;  /* 0x0000001999007c0c */ /* 0x000fe2000bf46270 */
[----:B0-----:R-:W-:Y:S01]  /*8a2c0*/  VIADD R154, R154, UR8 ;  /* 0x000000089a9a7c36 */ /* 0x001fe20008000000 */
[----:B------:R-:W-:Y:S02]  /*8a2d0*/  @P5 LOP3.LUT R17, R17, 0x4, RZ, 0xfc, !PT ;  /* 0x0000000411115812 */ /* 0x000fe400078efcff */
[----:B------:R-:W-:Y:S01]  /*8a2e0*/  LOP3.LUT R16, R16, 0xbfffffff, RZ, 0xc0, !PT ;  /* 0xbfffffff10107812 */ /* 0x000fe200078ec0ff */
[----:B------:R-:W-:Y:S01]  /*8a2f0*/  VIADD R153, R8, 0x12 ;  /* 0x0000001208997836 */ /* 0x000fe20000000000 */
[----:B------:R0:W-:Y:S01]  /*8a300*/  STL [R1+0xc9c], R154 ;  /* 0x000c9c9a01007387 */ /* 0x0001e20000100800 */
[----:B------:R-:W-:Y:S01]  /*8a310*/  LOP3.LUT R17, R17, 0xfffffffd, RZ, 0xc0, !PT ;  /* 0xfffffffd11117812 */ /* 0x000fe200078ec0ff */
[----:B------:R-:W-:Y:S01]  /*8a320*/  ULDC UR8, c[0x0][0x248] ;  /* 0x0000920000087ab9 */ /* 0x000fe20000000800 */
[----:B------:R-:W-:Y:S01]  /*8a330*/  ULDC UR25, c[0x0][0x228] ;  /* 0x00008a0000197ab9 */ /* 0x000fe20000000800 */
[----:B0-----:R-:W-:Y:S01]  /*8a340*/  VIADD R154, R154, UR6 ;  /* 0x000000069a9a7c36 */ /* 0x001fe20008000000 */
[----:B------:R-:W-:-:S02]  /*8a350*/  ULDC.64 UR6, c[0x0][0x228] ;  /* 0x00008a0000067ab9 */ /* 0x000fc40000000a00 */
[----:B------:R-:W-:Y:S01]  /*8a360*/  ISETP.LT.AND P5, PT, R10, UR6, !P2 ;  /* 0x000000060a007c0c */ /* 0x000fe2000d7a1270 */
[----:B------:R-:W-:Y:S01]  /*8a370*/  ULDC UR6, c[0x0][0x248] ;  /* 0x0000920000067ab9 */ /* 0x000fe20000000800 */
[----:B------:R-:W-:Y:S02]  /*8a380*/  @P4 LOP3.LUT R17, R17, 0x2, RZ, 0xfc, !PT ;  /* 0x0000000211114812 */ /* 0x000fe400078efcff */
[----:B------:R-:W-:Y:S01]  /*8a390*/  ISETP.LT.AND P4, PT, R11, UR54, !P2 ;  /* 0x000000360b007c0c */ /* 0x000fe2000d781270 */
[----:B------:R0:W-:Y:S01]  /*8a3a0*/  STL [R1+0xca0], R154 ;  /* 0x000ca09a01007387 */ /* 0x0001e20000100800 */
[----:B------:R-:W-:Y:S01]  /*8a3b0*/  LOP3.LUT R17, R17, 0xfffffffe, RZ, 0xc0, !PT ;  /* 0xfffffffe11117812 */ /* 0x000fe200078ec0ff */
[----:B------:R-:W-:-:S03]  /*8a3c0*/  ULDC UR54, c[0x0][0x228] ;  /* 0x00008a0000367ab9 */ /* 0x000fc60000000800 */
[----:B------:R-:W-:-:S03]  /*8a3d0*/  @P3 LOP3.LUT R17, R17, 0x1, RZ, 0xfc, !PT ;  /* 0x0000000111113812 */ /* 0x000fc600078efcff */
[----:B------:R-:W-:Y:S02]  /*8a3e0*/  @P5 LOP3.LUT R16, R16, 0x40000000, RZ, 0xfc, !PT ;  /* 0x4000000010105812 */ /* 0x000fe400078efcff */
[----:B------:R-:W-:Y:S01]  /*8a3f0*/  ISETP.LT.AND P3, PT, R12, UR51, !P2 ;  /* 0x000000330c007c0c */ /* 0x000fe2000d761270 */
[----:B0-----:R-:W-:Y:S01]  /*8a400*/  VIADD R154, R154, UR8 ;  /* 0x000000089a9a7c36 */ /* 0x001fe20008000000 */
[----:B------:R-:W-:Y:S01]  /*8a410*/  LOP3.LUT R16, R16, 0xdfffffff, RZ, 0xc0, !PT ;  /* 0xdfffffff10107812 */ /* 0x000fe200078ec0ff */
[----:B------:R-:W-:Y:S01]  /*8a420*/  ULDC.64 UR8, c[0x0][0x228] ;  /* 0x00008a0000087ab9 */ /* 0x000fe20000000a00 */
[----:B------:R-:W-:Y:S02]  /*8a430*/  ULDC UR51, c[0x0][0x248] ;  /* 0x0000920000337ab9 */ /* 0x000fe40000000800 */
[----:B------:R-:W-:Y:S02]  /*8a440*/  @P4 LOP3.LUT R16, R16, 0x20000000, RZ, 0xfc, !PT ;  /* 0x2000000010104812 */ /* 0x000fe400078efcff */
[----:B------:R-:W-:Y:S01]  /*8a450*/  ISETP.LT.AND P2, PT, R9, UR50, !P2 ;  /* 0x0000003209007c0c */ /* 0x000fe2000d741270 */
[----:B------:R0:W-:Y:S01]  /*8a460*/  STL [R1+0xca4], R154 ;  /* 0x000ca49a01007387 */ /* 0x0001e20000100800 */
[----:B------:R-:W-:Y:S01]  /*8a470*/  LOP3.LUT R16, R16, 0xefffffff, RZ, 0xc0, !PT ;  /* 0xefffffff10107812 */ /* 0x000fe200078ec0ff */
[----:B------:R-:W-:-:S03]  /*8a480*/  ULDC UR50, c[0x0][0x248] ;  /* 0x0000920000327ab9 */ /* 0x000fc60000000800 */
[----:B------:R-:W-:-:S04]  /*8a490*/  @P3 LOP3.LUT R16, R16, 0x10000000, RZ, 0xfc, !PT ;  /* 0x1000000010103812 */ /* 0x000fc800078efcff */
[----:B------:R-:W-:-:S04]  /*8a4a0*/  LOP3.LUT R16, R16, 0xf7ffffff, RZ, 0xc0, !PT ;  /* 0xf7ffffff10107812 */ /* 0x000fc800078ec0ff */
[----:B------:R-:W-:Y:S02]  /*8a4b0*/  @P2 LOP3.LUT R16, R16, 0x8000000, RZ, 0xfc, !PT ;  /* 0x0800000010102812 */ /* 0x000fe400078efcff */
[----:B------:R-:W-:Y:S02]  /*8a4c0*/  ISETP.GE.AND P2, PT, R153, UR29, PT ;  /* 0x0000001d99007c0c */ /* 0x000fe4000bf46270 */
[----:B------:R-:W-:Y:S01]  /*8a4d0*/  LOP3.LUT R16, R16, 0xfbffffff, RZ, 0xc0, !PT ;  /* 0xfbffffff10107812 */ /* 0x000fe200078ec0ff */
[----:B0-----:R-:W-:Y:S01]  /*8a4e0*/  VIADD R154, R154, UR6 ;  /* 0x000000069a9a7c36 */ /* 0x001fe20008000000 */
[----:B------:R-:W-:Y:S01]  /*8a4f0*/  ISETP.LT.AND P5, PT, R10, UR8, !P2 ;  /* 0x000000080a007c0c */ /* 0x000fe2000d7a1270 */
[----:B------:R-:W-:Y:S01]  /*8a500*/  VIADD R153, R8, 0x11 ;  /* 0x0000001108997836 */ /* 0x000fe20000000000 */
[----:B------:R-:W-:Y:S01]  /*8a510*/  ISETP.LT.AND P4, PT, R11, UR57, !P2 ;  /* 0x000000390b007c0c */ /* 0x000fe2000d781270 */
[----:B------:R-:W-:Y:S01]  /*8a520*/  ULDC UR8, c[0x0][0x248] ;  /* 0x0000920000087ab9 */ /* 0x000fe20000000800 */
[----:B------:R-:W-:Y:S01]  /*8a530*/  ISETP.LT.AND P3, PT, R12, UR56, !P2 ;  /* 0x000000380c007c0c */ /* 0x000fe2000d761270 */
[----:B------:R0:W-:Y:S01]  /*8a540*/  STL [R1+0xca8], R154 ;  /* 0x000ca89a01007387 */ /* 0x0001e20000100800 */
[----:B------:R-:W-:Y:S01]  /*8a550*/  ULDC UR6, c[0x0][0x228] ;  /* 0x00008a0000067ab9 */ /* 0x000fe20000000800 */
[----:B------:R-:W-:-:S06]  /*8a560*/  ULDC UR29, c[0x0][0x228] ;  /* 0x00008a00001d7ab9 */ /* 0x000fcc0000000800 */
[----:B------:R-:W-:Y:S01]  /*8a570*/  @P5 LOP3.LUT R16, R16, 0x4000000, RZ, 0xfc, !PT ;  /* 0x0400000010105812 */ /* 0x000fe200078efcff */
[----:B------:R-:W-:Y:S01]  /*8a580*/  ULDC UR57, c[0x0][0x228] ;  /* 0x00008a0000397ab9 */ /* 0x000fe20000000800 */
[----:B------:R-:W-:Y:S02]  /*8a590*/  ULDC UR56, c[0x0][0x248] ;  /* 0x0000920000387ab9 */ /* 0x000fe40000000800 */
[----:B------:R-:W-:-:S04]  /*8a5a0*/  LOP3.LUT R16, R16, 0xfdffffff, RZ, 0xc0, !PT ;  /* 0xfdffffff10107812 */ /* 0x000fc800078ec0ff */
[----:B------:R-:W-:Y:S02]  /*8a5b0*/  @P4 LOP3.LUT R16, R16, 0x2000000, RZ, 0xfc, !PT ;  /* 0x0200000010104812 */ /* 0x000fe400078efcff */
[----:B------:R-:W-:Y:S01]  /*8a5c0*/  ISETP.LT.AND P2, PT, R9, UR55, !P2 ;  /* 0x0000003709007c0c */ /* 0x000fe2000d741270 */
[----:B0-----:R-:W-:Y:S01]  /*8a5d0*/  VIADD R154, R154, UR12 ;  /* 0x0000000c9a9a7c36 */ /* 0x001fe20008000000 */
[----:B------:R-:W-:Y:S01]  /*8a5e0*/  LOP3.LUT R16, R16, 0xfeffffff, RZ, 0xc0, !PT ;  /* 0xfeffffff10107812 */ /* 0x000fe200078ec0ff */
[----:B------:R-:W-:Y:S01]  /*8a5f0*/  ULDC.64 UR12, c[0x0][0x228] ;  /* 0x00008a00000c7ab9 */ /* 0x000fe20000000a00 */
        /* <DEDUP_REMOVED lines=8> */
[----:B------:R0:W-:Y:S01]  /*8a680*/  STL [R1+0xcac], R154 ;  /* 0x000cac9a01007387 */ /* 0x0001e20000100800 */
        /* <DEDUP_REMOVED lines=56> */
[----:B------:R-:W-:Y:S01]  /*8aa10*/  ISETP.LT.AND P5, PT, R10, UR20, !P2 ;  /* 0x000000140a007c0c */ /* 0x000fe2000d7a1270 */
[----:B------:R0:W-:Y:S01]  /*8aa20*/  STL [R1+0xcd4], R154 ;  /* 0x000cd49a01007387 */ /* 0x0001e20000100800 */
[----:B------:R-:W-:Y:S02]  /*8aa30*/  ISETP.LT.AND P4, PT, R11, UR36, !P2 ;  /* 0x000000240b007c0c */ /* 0x000fe4000d781270 */
[----:B------:R-:W-:Y:S01]  /*8aa40*/  LOP3.LUT R16, R16, 0xfffffbff, RZ, 0xc0, !PT ;  /* 0xfffffbff10107812 */ /* 0x000fe200078ec0ff */
[----:B------:R-:W-:Y:S01]  /*8aa50*/  VIADD R153, R8, 0xd ;  /* 0x0000000d08997836 */ /* 0x000fe20000000000 */
[----:B------:R-:W-:Y:S01]  /*8aa60*/  ISETP.LT.AND P3, PT, R12, UR39, !P2 ;  /* 0x000000270c007c0c */ /* 0x000fe2000d761270 */
[----:B------:R-:W-:Y:S01]  /*8aa70*/  ULDC UR20, c[0x0][0x248] ;  /* 0x0000920000147ab9 */ /* 0x000fe20000000800 */
[----:B------:R-:W-:Y:S01]  /*8aa80*/  ULDC UR36, c[0x0][0x248] ;  /* 0x0000920000247ab9 */ /* 0x000fe20000000800 */
[----:B0-----:R-:W-:-:S04]  /*8aa90*/  VIADD R154, R154, UR5 ;  /* 0x000000059a9a7c36 */ /* 0x001fc80008000000 */
[----:B------:R-:W-:Y:S01]  /*8aaa0*/  @P5 LOP3.LUT R16, R16, 0x400, RZ, 0xfc, !PT ;  /* 0x0000040010105812 */ /* 0x000fe200078efcff */
[----:B------:R-:W-:Y:S01]  /*8aab0*/  ULDC UR5, c[0x0][0x228] ;  /* 0x00008a0000057ab9 */ /* 0x000fe20000000800 */
[----:B------:R0:W-:Y:S02]  /*8aac0*/  STL [R1+0xd10], R154 ;  /* 0x000d109a01007387 */ /* 0x0001e40000100800 */
[----:B------:R-:W-:Y:S01]  /*8aad0*/  LOP3.LUT R16, R16, 0xfffffdff, RZ, 0xc0, !PT ;  /* 0xfffffdff10107812 */ /* 0x000fe200078ec0ff */
[----:B0-----:R-:W-:Y:S01]  /*8aae0*/  VIADD R154, R154, UR12 ;  /* 0x0000000c9a9a7c36 */ /* 0x001fe20008000000 */
[----:B------:R-:W-:Y:S02]  /*8aaf0*/  ULDC UR12, c[0x0][0x248] ;  /* 0x00009200000c7ab9 */ /* 0x000fe40000000800 */
[----:B------:R-:W-:Y:S02]  /*8ab00*/  @P4 LOP3.LUT R16, R16, 0x200, RZ, 0xfc, !PT ;  /* 0x0000020010104812 */ /* 0x000fe400078efcff */
[----:B------:R0:W-:Y:S01]  /*8ab10*/  STL [R1+0xd14], R154 ;  /* 0x000d149a01007387 */ /* 0x0001e20000100800 */
[----:B------:R-:W-:Y:S01]  /*8ab20*/  ISETP.LT.AND P2, PT, R9, UR37, !P2 ;  /* 0x0000002509007c0c */ /* 0x000fe2000d741270 */
[----:B------:R-:W-:Y:S01]  /*8ab30*/  ULDC UR37, c[0x0][0x248] ;  /* 0x0000920000257ab9 */ /* 0x000fe20000000800 */
[----:B------:R-:W-:Y:S01]  /*8ab40*/  LOP3.LUT R16, R16, 0xfffffeff, RZ, 0xc0, !PT ;  /* 0xfffffeff10107812 */ /* 0x000fe200078ec0ff */
[----:B0-----:R-:W-:-:S03]  /*8ab50*/  VIADD R154, R154, UR12 ;  /* 0x0000000c9a9a7c36 */ /* 0x001fc60008000000 */
[----:B------:R-:W-:Y:S01]  /*8ab60*/  @P3 LOP3.LUT R16, R16, 0x100, RZ, 0xfc, !PT ;  /* 0x0000010010103812 */ /* 0x000fe200078efcff */
[----:B------:R-:W-:Y:S01]  /*8ab70*/  ULDC UR12, c[0x0][0x248] ;  /* 0x00009200000c7ab9 */ /* 0x000fe20000000800 */
[----:B------:R0:W-:Y:S02]  /*8ab80*/  STL [R1+0xd0c], R154 ;  /* 0x000d0c9a01007387 */ /* 0x0001e40000100800 */
[----:B------:R-:W-:Y:S01]  /*8ab90*/  LOP3.LUT R16, R16, 0xffffff7f, RZ, 0xc0, !PT ;  /* 0xffffff7f10107812 */ /* 0x000fe200078ec0ff */
[----:B0-----:R-:W-:-:S03]  /*8aba0*/  VIADD R154, R154, UR16 ;  /* 0x000000109a9a7c36 */ /* 0x001fc60008000000 */
[----:B------:R-:W-:Y:S01]  /*8abb0*/  @P2 LOP3.LUT R16, R16, 0x80, RZ, 0xfc, !PT ;  /* 0x0000008010102812 */ /* 0x000fe200078efcff */
[----:B------:R-:W-:Y:S01]  /*8abc0*/  ULDC UR16, c[0x0][0x248] ;  /* 0x0000920000107ab9 */ /* 0x000fe20000000800 */
[----:B------:R0:W-:Y:S01]  /*8abd0*/  STL [R1+0xd08], R154 ;  /* 0x000d089a01007387 */ /* 0x0001e20000100800 */
[----:B------:R-:W-:Y:S01]  /*8abe0*/  ISETP.GE.AND P2, PT, R153, UR17, PT ;  /* 0x0000001199007c0c */ /* 0x000fe2000bf46270 */
[----:B0-----:R-:W-:-:S03]  /*8abf0*/  VIADD R154, R154, UR15 ;  /* 0x0000000f9a9a7c36 */ /* 0x001fc60008000000 */
[----:B------:R-:W-:Y:S02]  /*8ac00*/  ISETP.LT.AND P4, PT, R11, UR38, !P2 ;  /* 0x000000260b007c0c */ /* 0x000fe4000d781270 */
[----:B------:R-:W-:Y:S01]  /*8ac10*/  LOP3.LUT R16, R16, 0xffffffbf, RZ, 0xc0, !PT ;  /* 0xffffffbf10107812 */ /* 0x000fe200078ec0ff */
[----:B------:R-:W-:Y:S01]  /*8ac20*/  VIADD R153, R8, 0xc ;  /* 0x0000000c08997836 */ /* 0x000fe20000000000 */
[----:B------:R0:W-:Y:S01]  /*8ac30*/  STL [R1+0xd04], R154 ;  /* 0x000d049a01007387 */ /* 0x0001e20000100800 */
[----:B------:R-:W-:Y:S01]  /*8ac40*/  ISETP.LT.AND P3, PT, R12, UR40, !P2 ;  /* 0x000000280c007c0c */ /* 0x000fe2000d761270 */
[----:B------:R-:W-:Y:S01]  /*8ac50*/  ULDC.64 UR38, c[0x0][0x228] ;  /* 0x00008a0000267ab9 */ /* 0x000fe20000000a00 */
[----:B------:R-:W-:Y:S01]  /*8ac60*/  ULDC UR15, c[0x0][0x248] ;  /* 0x00009200000f7ab9 */ /* 0x000fe20000000800 */
[----:B------:R-:W-:Y:S01]  /*8ac70*/  ULDC UR40, c[0x0][0x248] ;  /* 0x0000920000287ab9 */ /* 0x000fe20000000800 */
[----:B0-----:R-:W-:Y:S01]  /*8ac80*/  VIADD R154, R154, UR12 ;  /* 0x0000000c9a9a7c36 */ /* 0x001fe20008000000 */
[----:B------:R-:W-:-:S02]  /*8ac90*/  ULDC.64 UR12, c[0x0][0x228] ;  /* 0x00008a00000c7ab9 */ /* 0x000fc40000000a00 */
[----:B------:R-:W-:Y:S01]  /*8aca0*/  ISETP.LT.AND P5, PT, R10, UR12, !P2 ;  /* 0x0000000c0a007c0c */ /* 0x000fe2000d7a1270 */
[----:B------:R-:W-:Y:S01]  /*8acb0*/  ULDC UR12, c[0x0][0x248] ;  /* 0x00009200000c7ab9 */ /* 0x000fe20000000800 */
[----:B------:R-:W-:Y:S01]  /*8acc0*/  ISETP.LT.AND P2, PT, R9, UR42, !P2 ;  /* 0x0000002a09007c0c */ /* 0x000fe2000d741270 */
[----:B------:R0:W-:Y:S01]  /*8acd0*/  STL [R1+0xd00], R154 ;  /* 0x000d009a01007387 */ /* 0x0001e20000100800 */
[----:B------:R-:W-:-:S09]  /*8ace0*/  ULDC UR42, c[0x0][0x248] ;  /* 0x00009200002a7ab9 */ /* 0x000fd20000000800 */
[----:B------:R-:W-:-:S04]  /*8acf0*/  @P5 LOP3.LUT R16, R16, 0x40, RZ, 0xfc, !PT ;  /* 0x0000004010105812 */ /* 0x000fc800078efcff */
[----:B------:R-:W-:-:S04]  /*8ad00*/  LOP3.LUT R16, R16, 0xffffffdf, RZ, 0xc0, !PT ;  /* 0xffffffdf10107812 */ /* 0x000fc800078ec0ff */
[----:B------:R-:W-:Y:S01]  /*8ad10*/  @P4 LOP3.LUT R16, R16, 0x20, RZ, 0xfc, !PT ;  /* 0x0000002010104812 */ /* 0x000fe200078efcff */
[----:B0-----:R-:W-:Y:S01]  /*8ad20*/  VIADD R154, R154, UR9 ;  /* 0x000000099a9a7c36 */ /* 0x001fe20008000000 */
[----:B------:R-:W-:Y:S02]  /*8ad30*/  ULDC UR9, c[0x0][0x248] ;  /* 0x0000920000097ab9 */ /* 0x000fe40000000800 */
[----:B------:R-:W-:-:S04]  /*8ad40*/  LOP3.LUT R16, R16, 0xffffffef, RZ, 0xc0, !PT ;  /* 0xffffffef10107812 */ /* 0x000fc800078ec0ff */
[----:B------:R-:W-:Y:S01]  /*8ad50*/  @P3 LOP3.LUT R16, R16, 0x10, RZ, 0xfc, !PT ;  /* 0x0000001010103812 */ /* 0x000fe200078efcff */
[----:B------:R0:W-:Y:S03]  /*8ad60*/  STL [R1+0xcfc], R154 ;  /* 0x000cfc9a01007387 */ /* 0x0001e60000100800 */
[----:B------:R-:W-:Y:S01]  /*8ad70*/  LOP3.LUT R16, R16, 0xfffffff7, RZ, 0xc0, !PT ;  /* 0xfffffff710107812 */ /* 0x000fe200078ec0ff */
[----:B0-----:R-:W-:-:S03]  /*8ad80*/  VIADD R154, R154, UR22 ;  /* 0x000000169a9a7c36 */ /* 0x001fc60008000000 */
[----:B------:R-:W-:Y:S01]  /*8ad90*/  @P2 LOP3.LUT R16, R16, 0x8, RZ, 0xfc, !PT ;  /* 0x0000000810102812 */ /* 0x000fe200078efcff */
[----:B------:R-:W-:Y:S01]  /*8ada0*/  ULDC UR22, c[0x0][0x248] ;  /* 0x0000920000167ab9 */ /* 0x000fe20000000800 */
[----:B------:R-:W-:Y:S01]  /*8adb0*/  ISETP.GE.AND P2, PT, R153, UR19, PT ;  /* 0x0000001399007c0c */ /* 0x000fe2000bf46270 */
[----:B------:R0:W-:Y:S01]  /*8adc0*/  STL [R1+0xcf8], R154 ;  /* 0x000cf89a01007387 */ /* 0x0001e20000100800 */
[----:B------:R-:W-:Y:S02]  /*8add0*/  VIADD R153, R8, 0xb ;  /* 0x0000000b08997836 */ /* 0x000fe40000000000 */
[----:B------:R-:W-:Y:S01]  /*8ade0*/  ISETP.LT.AND P4, PT, R11, UR41, !P2 ;  /* 0x000000290b007c0c */ /* 0x000fe2000d781270 */
[----:B------:R-:W-:Y:S01]  /*8adf0*/  ULDC UR19, c[0x0][0x248] ;  /* 0x0000920000137ab9 */ /* 0x000fe20000000800 */
[----:B------:R-:W-:Y:S01]  /*8ae00*/  ISETP.LT.AND P3, PT, R12, UR43, !P2 ;  /* 0x0000002b0c007c0c */ /* 0x000fe2000d761270 */
[----:B------:R-:W-:Y:S01]  /*8ae10*/  ULDC UR43, c[0x0][0x248] ;  /* 0x00009200002b7ab9 */ /* 0x000fe20000000800 */
[----:B0-----:R-:W-:Y:S01]  /*8ae20*/  VIADD R154, R154, UR16 ;  /* 0x000000109a9a7c36 */ /* 0x001fe20008000000 */
[----:B------:R-:W-:-:S02]  /*8ae30*/  ULDC.64 UR16, c[0x0][0x228] ;  /* 0x00008a0000107ab9 */ /* 0x000fc40000000a00 */
[----:B------:R-:W-:Y:S01]  /*8ae40*/  ISETP.LT.AND P5, PT, R10, UR16, !P2 ;  /* 0x000000100a007c0c */ /* 0x000fe2000d7a1270 */
[----:B------:R-:W-:Y:S01]  /*8ae50*/  ULDC UR16, c[0x0][0x248] ;  /* 0x0000920000107ab9 */ /* 0x000fe20000000800 */
[----:B------:R-:W-:Y:S01]  /*8ae60*/  ISETP.LT.AND P2, PT, R9, UR44, !P2 ;  /* 0x0000002c09007c0c */ /* 0x000fe2000d741270 */
[----:B------:R0:W-:Y:S01]  /*8ae70*/  STL [R1+0xcf4], R154 ;  /* 0x000cf49a01007387 */ /* 0x0001e20000100800 */
[----:B------:R-:W-:Y:S01]  /*8ae80*/  LOP3.LUT R16, R16, 0xfffffffb, RZ, 0xc0, !PT ;  /* 0xfffffffb10107812 */ /* 0x000fe200078ec0ff */
[----:B------:R-:W-:Y:S01]  /*8ae90*/  ULDC UR44, c[0x0][0x228] ;  /* 0x00008a00002c7ab9 */ /* 0x000fe20000000800 */
[----:B0-----:R-:W-:-:S09]  /*8aea0*/  VIADD R154, R154, UR33 ;  /* 0x000000219a9a7c36 */ /* 0x001fd20008000000 */
[----:B------:R-:W-:Y:S02]  /*8aeb0*/  @P2 LOP3.LUT R15, R15, 0x80000000, RZ, 0xfc, !PT ;  /* 0x800000000f0f2812 */ /* 0x000fe400078efcff */
[----:B------:R-:W-:Y:S01]  /*8aec0*/  ISETP.GE.AND P2, PT, R153, UR21, PT ;  /* 0x0000001599007c0c */ /* 0x000fe2000bf46270 */
[----:B------:R0:W-:Y:S01]  /*8aed0*/  STL [R1+0xcf0], R154 ;  /* 0x000cf09a01007387 */ /* 0x0001e20000100800 */
[----:B------:R-:W-:Y:S02]  /*8aee0*/  @P5 LOP3.LUT R16, R16, 0x4, RZ, 0xfc, !PT ;  /* 0x0000000410105812 */ /* 0x000fe400078efcff */
[----:B------:R-:W-:Y:S01]  /*8aef0*/  LOP3.LUT R15, R15, 0xbfffffff, RZ, 0xc0, !PT ;  /* 0xbfffffff0f0f7812 */ /* 0x000fe200078ec0ff */
[----:B------:R-:W-:Y:S01]  /*8af00*/  VIADD R153, R8, 0xa ;  /* 0x0000000a08997836 */ /* 0x000fe20000000000 */
[----:B------:R-:W-:Y:S01]  /*8af10*/  ULDC UR21, c[0x0][0x248] ;  /* 0x0000920000157ab9 */ /* 0x000fe20000000800 */
[----:B0-----:R-:W-:Y:S01]  /*8af20*/  VIADD R154, R154, UR32 ;  /* 0x000000209a9a7c36 */ /* 0x001fe20008000000 */
[----:B------:R-:W-:-:S02]  /*8af30*/  ULDC.64 UR32, c[0x0][0x228] ;  /* 0x00008a0000207ab9 */ /* 0x000fc40000000a00 */
[----:B------:R-:W-:Y:S02]  /*8af40*/  ISETP.LT.AND P5, PT, R10, UR32, !P2 ;  /* 0x000000200a007c0c */ /* 0x000fe4000d7a1270 */
[----:B------:R-:W-:-:S04]  /*8af50*/  LOP3.LUT R16, R16, 0xfffffffd, RZ, 0xc0, !PT ;  /* 0xfffffffd10107812 */ /* 0x000fc800078ec0ff */
[----:B------:R-:W-:Y:S02]  /*8af60*/  @P4 LOP3.LUT R16, R16, 0x2, RZ, 0xfc, !PT ;  /* 0x0000000210104812 */ /* 0x000fe400078efcff */
[----:B------:R-:W-:Y:S01]  /*8af70*/  ISETP.LT.AND P4, PT, R11, UR45, !P2 ;  /* 0x0000002d0b007c0c */ /* 0x000fe2000d781270 */
[----:B------:R0:W-:Y:S01]  /*8af80*/  STL [R1+0xcec], R154 ;  /* 0x000cec9a01007387 */ /* 0x0001e20000100800 */
[----:B------:R-:W-:Y:S01]  /*8af90*/  LOP3.LUT R16, R16, 0xfffffffe, RZ, 0xc0, !PT ;  /* 0xfffffffe10107812 */ /* 0x000fe200078ec0ff */
[----:B------:R-:W-:Y:S02]  /*8afa0*/  ULDC UR45, c[0x0][0x228] ;  /* 0x00008a00002d7ab9 */ /* 0x000fe40000000800 */
[----:B------:R-:W-:Y:S02]  /*8afb0*/  @P5 LOP3.LUT R15, R15, 0x40000000, RZ, 0xfc, !PT ;  /* 0x400000000f0f5812 */ /* 0x000fe400078efcff */
[----:B------:R-:W-:Y:S02]  /*8afc0*/  @P3 LOP3.LUT R16, R16, 0x1, RZ, 0xfc, !PT ;  /* 0x0000000110103812 */ /* 0x000fe400078efcff */
[----:B------:R-:W-:Y:S01]  /*8afd0*/  ISETP.LT.AND P3, PT, R12, UR47, !P2 ;  /* 0x0000002f0c007c0c */ /* 0x000fe2000d761270 */
[----:B------:R-:W-:Y:S01]  /*8afe0*/  ULDC UR47, c[0x0][0x248] ;  /* 0x00009200002f7ab9 */ /* 0x000fe20000000800 */
[----:B------:R-:W-:-:S04]  /*8aff0*/  LOP3.LUT R15, R15, 0xdfffffff, RZ, 0xc0, !PT ;  /* 0xdfffffff0f0f7812 */ /* 0x000fc800078ec0ff */
[----:B------:R-:W-:Y:S02]  /*8b000*/  @P4 LOP3.LUT R15, R15, 0x20000000, RZ, 0xfc, !PT ;  /* 0x200000000f0f4812 */ /* 0x000fe400078efcff */
[----:B------:R-:W-:Y:S01]  /*8b010*/  ISETP.LT.AND P2, PT, R9, UR46, !P2 ;  /* 0x0000002e09007c0c */ /* 0x000fe2000d741270 */
[----:B0-----:R-:W-:Y:S01]  /*8b020*/  VIADD R154, R154, UR35 ;  /* 0x000000239a9a7c36 */ /* 0x001fe20008000000 */
[----:B------:R-:W-:Y:S01]  /*8b030*/  LOP3.LUT R15, R15, 0xefffffff, RZ, 0xc0, !PT ;  /* 0xefffffff0f0f7812 */ /* 0x000fe200078ec0ff */
[----:B------:R-:W-:-:S03]  /*8b040*/  ULDC UR46, c[0x0][0x248] ;  /* 0x00009200002e7ab9 */ /* 0x000fc60000000800 */
        /* <DEDUP_REMOVED lines=11> */
[----:B------:R-:W-:Y:S01]  /*8b100*/  ISETP.LT.AND P4, PT, R11, UR54, !P2 ;  /* 0x000000360b007c0c */ /* 0x000fe2000d781270 */
[----:B------:R-:W-:Y:S01]  /*8b110*/  ULDC UR54, c[0x0][0x228] ;  /* 0x00008a0000367ab9 */ /* 0x000fe20000000800 */
        /* <DEDUP_REMOVED lines=22> */
[----:B------:R-:W-:Y:S01]  /*8b280*/  ULDC UR38, c[0x0][0x228] ;  /* 0x00008a0000267ab9 */ /* 0x000fe20000000800 */
[----:B------:R-:W-:-:S07]  /*8b290*/  ULDC UR17, c[0x0][0x248] ;  /* 0x0000920000117ab9 */ /* 0x000fce0000000800 */
[----:B------:R-:W-:Y:S01]  /*8b2a0*/  @P5 LOP3.LUT R15, R15, 0x400000, RZ, 0xfc, !PT ;  /* 0x004000000f0f5812 */ /* 0x000fe200078efcff */
[----:B0-----:R-:W-:Y:S01]  /*8b2b0*/  VIADD R154, R154, UR15 ;  /* 0x0000000f9a9a7c36 */ /* 0x001fe20008000000 */
[----:B------:R-:W-:Y:S01]  /*8b2c0*/  ISETP.LT.AND P2, PT, R9, UR60, !P2 ;  /* 0x0000003c09007c0c */ /* 0x000fe2000d741270 */
[----:B------:R-:W-:Y:S01]  /*8b2d0*/  ULDC UR60, c[0x0][0x228] ;  /* 0x00008a00003c7ab9 */ /* 0x000fe20000000800 */
[----:B------:R-:W-:Y:S01]  /*8b2e0*/  LOP3.LUT R15, R15, 0xffdfffff, RZ, 0xc0, !PT ;  /* 0xffdfffff0f0f7812 */ /* 0x000fe200078ec0ff */
[----:B------:R-:W-:Y:S01]  /*8b2f0*/  ULDC UR15, c[0x0][0x248] ;  /* 0x00009200000f7ab9 */ /* 0x000fe20000000800 */
[----:B------:R-:W-:Y:S02]  /*8b300*/  ULDC UR54, c[0x0][0x248] ;  /* 0x0000920000367ab9 */ /* 0x000fe40000000800 */
[----:B------:R-:W-:-:S04]  /*8b310*/  @P4 LOP3.LUT R15, R15, 0x200000, RZ, 0xfc, !PT ;  /* 0x002000000f0f4812 */ /* 0x000fc800078efcff */
[----:B------:R-:W-:Y:S01]  /*8b320*/  LOP3.LUT R15, R15, 0xffefffff, RZ, 0xc0, !PT ;  /* 0xffefffff0f0f7812 */ /* 0x000fe200078ec0ff */
[----:B------:R0:W-:Y:S03]  /*8b330*/  STL [R1+0xcdc], R154 ;  /* 0x000cdc9a01007387 */ /* 0x0001e60000100800 */
[----:B------:R-:W-:-:S04]  /*8b340*/  @P3 LOP3.LUT R15, R15, 0x100000, RZ, 0xfc, !PT ;  /* 0x001000000f0f3812 */ /* 0x000fc800078efcff */
[----:B------:R-:W-:Y:S01]  /*8b350*/  LOP3.LUT R15, R15, 0xfff7ffff, RZ, 0xc0, !PT ;  /* 0xfff7ffff0f0f7812 */ /* 0x000fe200078ec0ff */
[----:B0-----:R-:W-:-:S03]  /*8b360*/  VIADD R154, R154, UR9 ;  /* 0x000000099a9a7c36 */ /* 0x001fc60008000000 */
[----:B------:R-:W-:Y:S01]  /*8b370*/  @P2 LOP3.LUT R15, R15, 0x80000, RZ, 0xfc, !PT ;  /* 0x000800000f0f2812 */ /* 0x000fe200078efcff */
[----:B------:R-:W-:Y:S01]  /*8b380*/  ULDC UR9, c[0x0][0x248] ;  /* 0x0000920000097ab9 */ /* 0x000fe20000000800 */
[----:B------:R-:W-:Y:S01]  /*8b390*/  ISETP.GE.AND P2, PT, R153, UR33, PT ;  /* 0x0000002199007c0c */ /* 0x000fe2000bf46270 */
[----:B------:R0:W-:Y:S01]  /*8b3a0*/  STL [R1+0xcd8], R154 ;  /* 0x000cd89a01007387 */ /* 0x0001e20000100800 */
[----:B------:R-:W-:Y:S01]  /*8b3b0*/  LOP3.LUT R15, R15, 0xfffbffff, RZ, 0xc0, !PT ;  /* 0xfffbffff0f0f7812 */ /* 0x000fe200078ec0ff */
[----:B------:R-:W-:Y:S01]  /*8b3c0*/  VIADD R153, R8, 0x7 ;  /* 0x0000000708997836 */ /* 0x000fe20000000000 */
[----:B------:R-:W-:Y:S01]  /*8b3d0*/  ULDC.64 UR32, c[0x0][0x228] ;  /* 0x00008a0000207ab9 */ /* 0x000fe20000000a00 */
[----:B0-----:R-:W-:Y:S01]  /*8b3e0*/  VIADD R154, R154, UR40 ;  /* 0x000000289a9a7c36 */ /* 0x001fe20008000000 */
[----:B------:R-:W-:Y:S02]  /*8b3f0*/  ULDC.64 UR40, c[0x0][0x228] ;  /* 0x00008a0000287ab9 */ /* 0x000fe40000000a00 */
[----:B------:R-:W-:Y:S01]  /*8b400*/  ISETP.LT.AND P5, PT, R10, UR40, !P2 ;  /* 0x000000280a007c0c */ /* 0x000fe2000d7a1270 */
[----:B------:R-:W-:Y:S01]  /*8b410*/  ULDC UR40, c[0x0][0x248] ;  /* 0x0000920000287ab9 */ /* 0x000fe20000000800 */
[----:B------:R-:W-:-:S02]  /*8b420*/  ISETP.LT.AND P4, PT, R11, UR57, !P2 ;  /* 0x000000390b007c0c */ /* 0x000fc4000d781270 */
[----:B------:R-:W-:Y:S01]  /*8b430*/  ISETP.LT.AND P3, PT, R12, UR61, !P2 ;  /* 0x0000003d0c007c0c */ /* 0x000fe2000d761270 */
[----:B------:R-:W-:-:S08]  /*8b440*/  ULDC UR61, c[0x0][0x228] ;  /* 0x00008a00003d7ab9 */ /* 0x000fd00000000800 */
[----:B------:R-:W-:Y:S01]  /*8b450*/  @P5 LOP3.LUT R15, R15, 0x40000, RZ, 0xfc, !PT ;  /* 0x000400000f0f5812 */ /* 0x000fe200078efcff */
[----:B------:R0:W-:Y:S01]  /*8b460*/  STL [R1+0xcd0], R154 ;  /* 0x000cd09a01007387 */ /* 0x0001e20000100800 */
[----:B------:R-:W-:Y:S02]  /*8b470*/  ULDC UR57, c[0x0][0x248] ;  /* 0x0000920000397ab9 */ /* 0x000fe40000000800 */
        /* <DEDUP_REMOVED lines=19> */
[----:B------:R-:W-:-:S04]  /*8b5b0*/  @P5 LOP3.LUT R15, R15, 0x4000, RZ, 0xfc, !PT ;  /* 0x000040000f0f5812 */ /* 0x000fc800078efcff */
        /* <DEDUP_REMOVED lines=14> */
[----:B------:R0:W-:Y:S01]  /*8b6a0*/  STL [R1+0xcc8], R154 ;  /* 0x000cc89a01007387 */ /* 0x0001e20000100800 */
[----:B------:R-:W-:Y:S01]  /*8b6b0*/  ISETP.LT.AND P3, PT, R12, UR60, !P2 ;  /* 0x0000003c0c007c0c */ /* 0x000fe2000d761270 */
[----:B------:R-:W-:Y:S01]  /*8b6c0*/  VIADD R153, R8, 0x5 ;  /* 0x0000000508997836 */ /* 0x000fe20000000000 */
[----:B------:R-:W-:-:S05]  /*8b6d0*/  ULDC UR61, c[0x0][0x228] ;  /* 0x00008a00003d7ab9 */ /* 0x000fca0000000800 */
        /* <DEDUP_REMOVED lines=8> */
[----:B------:R-:W-:Y:S02]  /*8b760*/  ULDC.64 UR38, c[0x0][0x228] ;  /* 0x00008a0000267ab9 */ /* 0x000fe40000000a00 */
[----:B------:R-:W-:-:S04]  /*8b770*/  @P3 LOP3.LUT R15, R15, 0x100, RZ, 0xfc, !PT ;  /* 0x000001000f0f3812 */ /* 0x000fc800078efcff */
[----:B------:R-:W-:Y:S01]  /*8b780*/  LOP3.LUT R15, R15, 0xffffff7f, RZ, 0xc0, !PT ;  /* 0xffffff7f0f0f7812 */ /* 0x000fe200078ec0ff */
[----:B------:R0:W-:Y:S03]  /*8b790*/  STL [R1+0xcc4], R154 ;  /* 0x000cc49a01007387 */ /* 0x0001e60000100800 */
[----:B------:R-:W-:Y:S02]  /*8b7a0*/  @P2 LOP3.LUT R15, R15, 0x80, RZ, 0xfc, !PT ;  /* 0x000000800f0f2812 */ /* 0x000fe400078efcff */
[----:B------:R-:W-:Y:S01]  /*8b7b0*/  ISETP.GE.AND P2, PT, R153, UR41, PT ;  /* 0x0000002999007c0c */ /* 0x000fe2000bf46270 */
[----:B0-----:R-:W-:Y:S01]  /*8b7c0*/  VIADD R154, R154, UR12 ;  /* 0x0000000c9a9a7c36 */ /* 0x001fe20008000000 */
[----:B------:R-:W-:Y:S02]  /*8b7d0*/  ULDC.64 UR12, c[0x0][0x228] ;  /* 0x00008a00000c7ab9 */ /* 0x000fe40000000a00 */
[----:B------:R-:W-:-:S02]  /*8b7e0*/  ISETP.LT.AND P5, PT, R10, UR12, !P2 ;  /* 0x0000000c0a007c0c */ /* 0x000fc4000d7a1270 */
[----:B------:R-:W-:Y:S02]  /*8b7f0*/  ISETP.LT.AND P4, PT, R11, UR20, !P2 ;  /* 0x000000140b007c0c */ /* 0x000fe4000d781270 */
[----:B------:R-:W-:Y:S02]  /*8b800*/  LOP3.LUT R15, R15, 0xffffffbf, RZ, 0xc0, !PT ;  /* 0xffffffbf0f0f7812 */ /* 0x000fe400078ec0ff */
[----:B------:R-:W-:-:S07]  /*8b810*/  ISETP.LT.AND P3, PT, R12, UR61, !P2 ;  /* 0x0000003d0c007c0c */ /* 0x000fce000d761270 */
[----:B------:R-:W-:-:S04]  /*8b820*/  @P5 LOP3.LUT R15, R15, 0x40, RZ, 0xfc, !PT ;  /* 0x000000400f0f5812 */ /* 0x000fc800078efcff */
[----:B------:R-:W-:-:S04]  /*8b830*/  LOP3.LUT R15, R15, 0xffffffdf, RZ, 0xc0, !PT ;  /* 0xffffffdf0f0f7812 */ /* 0x000fc800078ec0ff */
[----:B------:R-:W-:Y:S02]  /*8b840*/  @P4 LOP3.LUT R15, R15, 0x20, RZ, 0xfc, !PT ;  /* 0x000000200f0f4812 */ /* 0x000fe400078efcff */
[----:B------:R-:W-:Y:S01]  /*8b850*/  ISETP.LT.AND P2, PT, R9, UR60, !P2 ;  /* 0x0000003c09007c0c */ /* 0x000fe2000d741270 */
[----:B------:R-:W-:Y:S01]  /*8b860*/  VIADD R153, R8, 0x4 ;  /* 0x0000000408997836 */ /* 0x000fe20000000000 */
[----:B------:R-:W-:Y:S01]  /*8b870*/  LOP3.LUT R15, R15, 0xffffffef, RZ, 0xc0, !PT ;  /* 0xffffffef0f0f7812 */ /* 0x000fe200078ec0ff */
[----:B------:R0:W-:Y:S01]  /*8b880*/  STL [R1+0xcc0], R154 ;  /* 0x000cc09a01007387 */ /* 0x0001e20000100800 */
[----:B------:R-:W-:Y:S02]  /*8b890*/  ULDC UR60, c[0x0][0x228] ;  /* 0x00008a00003c7ab9 */ /* 0x000fe40000000800 */
[----:B------:R-:W-:-:S04]  /*8b8a0*/  @P3 LOP3.LUT R15, R15, 0x10, RZ, 0xfc, !PT ;  /* 0x000000100f0f3812 */ /* 0x000fc800078efcff */
[----:B------:R-:W-:-:S04]  /*8b8b0*/  LOP3.LUT R15, R15, 0xfffffff7, RZ, 0xc0, !PT ;  /* 0xfffffff70f0f7812 */ /* 0x000fc800078ec0ff */
[----:B------:R-:W-:Y:S02]  /*8b8c0*/  @P2 LOP3.LUT R15, R15, 0x8, RZ, 0xfc, !PT ;  /* 0x000000080f0f2812 */ /* 0x000fe400078efcff */
[----:B------:R-:W-:Y:S01]  /*8b8d0*/  ISETP.GE.AND P2, PT, R153, UR33, PT ;  /* 0x0000002199007c0c */ /* 0x000fe2000bf46270 */
[----:B0-----:R-:W-:-:S03]  /*8b8e0*/  VIADD R154, R154, UR42 ;  /* 0x0000002a9a9a7c36 */ /* 0x001fc60008000000 */
[----:B------:R-:W-:Y:S02]  /*8b8f0*/  ISETP.LT.AND P3, PT, R10, UR44, !P2 ;  /* 0x0000002c0a007c0c */ /* 0x000fe4000d761270 */
[----:B------:R0:W-:Y:S01]  /*8b900*/  STL [R1+0xcbc], R154 ;  /* 0x000cbc9a01007387 */ /* 0x0001e20000100800 */
[----:B------:R-:W-:Y:S02]  /*8b910*/  ISETP.LT.AND P5, PT, R11, UR60, !P2 ;  /* 0x0000003c0b007c0c */ /* 0x000fe4000d7a1270 */
[----:B------:R-:W-:Y:S01]  /*8b920*/  LOP3.LUT R15, R15, 0xfffffffb, RZ, 0xc0, !PT ;  /* 0xfffffffb0f0f7812 */ /* 0x000fe200078ec0ff */
[----:B0-----:R-:W-:-:S07]  /*8b930*/  VIADD R154, R154, UR16 ;  /* 0x000000109a9a7c36 */ /* 0x001fce0008000000 */
[----:B------:R-:W-:Y:S01]  /*8b940*/  @P3 LOP3.LUT R15, R15, 0x4, RZ, 0xfc, !PT ;  /* 0x000000040f0f3812 */ /* 0x000fe200078efcff */
[----:B------:R-:W-:Y:S01]  /*8b950*/  VIADD R156, R154, UR37 ;  /* 0x000000259a9c7c36 */ /* 0x000fe20008000000 */
[----:B------:R0:W-:Y:S01]  /*8b960*/  STL [R1+0xcb8], R154 ;  /* 0x000cb89a01007387 */ /* 0x0001e20000100800 */
[----:B------:R-:W-:Y:S02]  /*8b970*/  ISETP.LT.AND P3, PT, R9, UR23, !P2 ;  /* 0x0000001709007c0c */ /* 0x000fe4000d761270 */
[----:B------:R-:W-:Y:S02]  /*8b980*/  ISETP.LT.AND P4, PT, R12, UR59, !P2 ;  /* 0x0000003b0c007c0c */ /* 0x000fe4000d781270 */
[----:B------:R-:W-:Y:S01]  /*8b990*/  LOP3.LUT R15, R15, 0xfffffffd, RZ, 0xc0, !PT ;  /* 0xfffffffd0f0f7812 */ /* 0x000fe200078ec0ff */
[----:B0-----:R-:W-:-:S03]  /*8b9a0*/  VIADD R154, R8, 0x3 ;  /* 0x00000003089a7836 */ /* 0x001fc60000000000 */
[----:B------:R-:W-:Y:S02]  /*8b9b0*/  @P5 LOP3.LUT R15, R15, 0x2, RZ, 0xfc, !PT ;  /* 0x000000020f0f5812 */ /* 0x000fe400078efcff */
[----:B------:R-:W-:-:S04]  /*8b9c0*/  ISETP.GE.AND P2, PT, R154, UR35, PT ;  /* 0x000000239a007c0c */ /* 0x000fc8000bf46270 */
[----:B------:R-:W-:Y:S02]  /*8b9d0*/  ISETP.LT.AND P5, PT, R10, UR38, !P2 ;  /* 0x000000260a007c0c */ /* 0x000fe4000d7a1270 */
[----:B------:R-:W-:Y:S02]  /*8b9e0*/  LOP3.LUT R15, R15, 0xfffffffe, RZ, 0xc0, !PT ;  /* 0xfffffffe0f0f7812 */ /* 0x000fe400078ec0ff */
[----:B------:R-:W-:Y:S02]  /*8b9f0*/  @P3 LOP3.LUT R14, R14, 0x80000000, RZ, 0xfc, !PT ;  /* 0x800000000e0e3812 */ /* 0x000fe400078efcff */
[----:B------:R-:W-:Y:S02]  /*8ba00*/  @P4 LOP3.LUT R15, R15, 0x1, RZ, 0xfc, !PT ;  /* 0x000000010f0f4812 */ /* 0x000fe400078efcff */
[----:B------:R-:W-:Y:S01]  /*8ba10*/  ISETP.LT.AND P4, PT, R11, UR14, !P2 ;  /* 0x0000000e0b007c0c */ /* 0x000fe2000d781270 */
[----:B------:R0:W-:Y:S01]  /*8ba20*/  STL [R1+0xcb4], R156 ;  /* 0x000cb49c01007387 */ /* 0x0001e20000100800 */
[----:B------:R-:W-:-:S04]  /*8ba30*/  LOP3.LUT R14, R14, 0xbfffffff, RZ, 0xc0, !PT ;  /* 0xbfffffff0e0e7812 */ /* 0x000fc800078ec0ff */
[----:B------:R-:W-:Y:S01]  /*8ba40*/  @P5 LOP3.LUT R14, R14, 0x40000000, RZ, 0xfc, !PT ;  /* 0x400000000e0e5812 */ /* 0x000fe200078efcff */
[----:B0-----:R-:W-:Y:S01]  /*8ba50*/  VIADD R156, R156, UR36 ;  /* 0x000000249c9c7c36 */ /* 0x001fe20008000000 */
[----:B------:R-:W-:Y:S02]  /*8ba60*/  ISETP.LT.AND P3, PT, R12, UR26, !P2 ;  /* 0x0000001a0c007c0c */ /* 0x000fe4000d761270 */
[----:B------:R-:W-:Y:S02]  /*8ba70*/  LOP3.LUT R14, R14, 0xdfffffff, RZ, 0xc0, !PT ;  /* 0xdfffffff0e0e7812 */ /* 0x000fe400078ec0ff */
[----:B------:R0:W-:Y:S02]  /*8ba80*/  STL [R1+0xd18], R156 ;  /* 0x000d189c01007387 */ /* 0x0001e40000100800 */
[----:B------:R-:W-:Y:S01]  /*8ba90*/  @P4 LOP3.LUT R14, R14, 0x20000000, RZ, 0xfc, !PT ;  /* 0x200000000e0e4812 */ /* 0x000fe200078efcff */
[----:B0-----:R-:W-:Y:S01]  /*8baa0*/  VIADD R156, R156, UR19 ;  /* 0x000000139c9c7c36 */ /* 0x001fe20008000000 */
[----:B------:R-:W-:-:S04]  /*8bab0*/  ISETP.LT.AND P2, PT, R9, UR24, !P2 ;  /* 0x0000001809007c0c */ /* 0x000fc8000d741270 */
[----:B------:R0:W-:Y:S01]  /*8bac0*/  STL [R1+0xd1c], R156 ;  /* 0x000d1c9c01007387 */ /* 0x0001e20000100800 */
[----:B------:R-:W-:Y:S01]  /*8bad0*/  LOP3.LUT R14, R14, 0xefffffff, RZ, 0xc0, !PT ;  /* 0xefffffff0e0e7812 */ /* 0x000fe200078ec0ff */
[----:B0-----:R-:W-:-:S03]  /*8bae0*/  VIADD R156, R156, UR50 ;  /* 0x000000329c9c7c36 */ /* 0x001fc60008000000 */
[----:B------:R-:W-:Y:S02]  /*8baf0*/  @P3 LOP3.LUT R14, R14, 0x10000000, RZ, 0xfc, !PT ;  /* 0x100000000e0e3812 */ /* 0x000fe400078efcff */
[----:B------:R0:W-:Y:S01]  /*8bb00*/  STL [R1+0xd20], R156 ;  /* 0x000d209c01007387 */ /* 0x0001e20000100800 */
[----:B------:R-:W-:Y:S01]  /*8bb10*/  VIADD R153, R8, 0x2 ;  /* 0x0000000208997836 */ /* 0x000fe20000000000 */
[----:B------:R-:W-:Y:S01]  /*8bb20*/  LOP3.LUT R14, R14, 0xf7ffffff, RZ, 0xc0, !PT ;  /* 0xf7ffffff0e0e7812 */ /* 0x000fe200078ec0ff */
[----:B0-----:R-:W-:-:S03]  /*8bb30*/  VIADD R156, R156, UR47 ;  /* 0x0000002f9c9c7c36 */ /* 0x001fc60008000000 */
[----:B------:R-:W-:Y:S02]  /*8bb40*/  @P2 LOP3.LUT R14, R14, 0x8000000, RZ, 0xfc, !PT ;  /* 0x080000000e0e2812 */ /* 0x000fe400078efcff */
[----:B------:R0:W-:Y:S01]  /*8bb50*/  STL [R1+0xd24], R156 ;  /* 0x000d249c01007387 */ /* 0x0001e20000100800 */
[----:B------:R-:W-:Y:S01]  /*8bb60*/  ISETP.GE.AND P2, PT, R153, UR13, PT ;  /* 0x0000000d99007c0c */ /* 0x000fe2000bf46270 */
[----:B0-----:R-:W-:-:S04]  /*8bb70*/  VIADD R156, R156, UR46 ;  /* 0x0000002e9c9c7c36 */ /* 0x001fc80008000000 */
[----:B------:R-:W-:Y:S01]  /*8bb80*/  VIADD R153, R156, UR43 ;  /* 0x0000002b9c997c36 */ /* 0x000fe20008000000 */
[----:B------:R-:W-:Y:S04]  /*8bb90*/  STL [R1+0xd28], R156 ;  /* 0x000d289c01007387 */ /* 0x000fe80000100800 */
[----:B------:R0:W-:Y:S02]  /*8bba0*/  STL [R1+0xd2c], R153 ;  /* 0x000d2c9901007387 */ /* 0x0001e40000100800 */
[----:B0-----:R-:W-:-:S05]  /*8bbb0*/  VIADD R153, R153, UR21 ;  /* 0x0000001599997c36 */ /* 0x001fca0008000000 */
[----:B------:R0:W-:Y:S02]  /*8bbc0*/  STL [R1+0xd30], R153 ;  /* 0x000d309901007387 */ /* 0x0001e40000100800 */
[----:B0-----:R-:W-:-:S05]  /*8bbd0*/  VIADD R153, R153, UR48 ;  /* 0x0000003099997c36 */ /* 0x001fca0008000000 */
[----:B------:R0:W-:Y:S02]  /*8bbe0*/  STL [R1+0xd34], R153 ;  /* 0x000d349901007387 */ /* 0x0001e40000100800 */
[----:B0-----:R-:W-:-:S05]  /*8bbf0*/  VIADD R153, R153, UR49 ;  /* 0x0000003199997c36 */ /* 0x001fca0008000000 */
[----:B------:R0:W-:Y:S01]  /*8bc00*/  STL [R1+0xd38], R153 ;  /* 0x000d389901007387 */ /* 0x0001e20000100800 */
[----:B------:R-:W-:Y:S01]  /*8bc10*/  ISETP.LT.AND P3, PT, R10, UR10, !P2 ;  /* 0x0000000a0a007c0c */ /* 0x000fe2000d761270 */
[----:B0-----:R-:W-:-:S05]  /*8bc20*/  VIADD R153, R153, UR18 ;  /* 0x0000001299997c36 */ /* 0x001fca0008000000 */
[----:B------:R0:W-:Y:S01]  /*8bc30*/  STL [R1+0xd3c], R153 ;  /* 0x000d3c9901007387 */ /* 0x0001e20000100800 */
[----:B------:R-:W-:Y:S02]  /*8bc40*/  ISETP.LT.AND P5, PT, R11, UR27, !P2 ;  /* 0x0000001b0b007c0c */ /* 0x000fe4000d7a1270 */
[----:B------:R-:W-:Y:S01]  /*8bc50*/  LOP3.LUT R14, R14, 0xfbffffff, RZ, 0xc0, !PT ;  /* 0xfbffffff0e0e7812 */ /* 0x000fe200078ec0ff */
[----:B0-----:R-:W-:-:S05]  /*8bc60*/  VIADD R153, R153, UR51 ;  /* 0x0000003399997c36 */ /* 0x001fca0008000000 */
[----:B------:R0:W-:Y:S01]  /*8bc70*/  STL [R1+0xd40], R153 ;  /* 0x000d409901007387 */ /* 0x0001e20000100800 */
        /* <DEDUP_REMOVED lines=8> */
[----:B------:R-:W-:Y:S02]  /*8bd00*/  ISETP.LT.AND P3, PT, R9, UR6, !P2 ;  /* 0x0000000609007c0c */ /* 0x000fe4000d761270 */
[----:B------:R-:W-:Y:S01]  /*8bd10*/  LOP3.LUT R14, R14, 0xfeffffff, RZ, 0xc0, !PT ;  /* 0xfeffffff0e0e7812 */ /* 0x000fe200078ec0ff */
[----:B0-----:R-:W-:-:S03]  /*8bd20*/  VIADD R153, R153, UR54 ;  /* 0x0000003699997c36 */ /* 0x001fc60008000000 */
[----:B------:R-:W-:Y:S02]  /*8bd30*/  @P4 LOP3.LUT R14, R14, 0x1000000, RZ, 0xfc, !PT ;  /* 0x010000000e0e4812 */ /* 0x000fe400078efcff */
[----:B------:R0:W-:Y:S01]  /*8bd40*/  STL [R1+0xd4c], R153 ;  /* 0x000d4c9901007387 */ /* 0x0001e20000100800 */
[----:B------:R-:W-:Y:S01]  /*8bd50*/  VIADD R154, R8, 0x1 ;  /* 0x00000001089a7836 */ /* 0x000fe20000000000 */
[----:B------:R-:W-:Y:S01]  /*8bd60*/  LOP3.LUT R14, R14, 0xff7fffff, RZ, 0xc0, !PT ;  /* 0xff7fffff0e0e7812 */ /* 0x000fe200078ec0ff */
[----:B0-----:R-:W-:-:S03]  /*8bd70*/  VIADD R153, R153, UR9 ;  /* 0x0000000999997c36 */ /* 0x001fc60008000000 */
[----:B------:R-:W-:Y:S02]  /*8bd80*/  ISETP.GE.AND P2, PT, R154, UR45, PT ;  /* 0x0000002d9a007c0c */ /* 0x000fe4000bf46270 */
[----:B------:R0:W-:Y:S01]  /*8bd90*/  STL [R1+0xd50], R153 ;  /* 0x000d509901007387 */ /* 0x0001e20000100800 */
[----:B------:R-:W-:Y:S02]  /*8bda0*/  @P3 LOP3.LUT R14, R14, 0x800000, RZ, 0xfc, !PT ;  /* 0x008000000e0e3812 */ /* 0x000fe400078efcff */
[----:B------:R-:W-:Y:S01]  /*8bdb0*/  ISETP.LT.AND P3, PT, R10, UR29, !P2 ;  /* 0x0000001d0a007c0c */ /* 0x000fe2000d761270 */
[----:B0-----:R-:W-:-:S05]  /*8bdc0*/  VIADD R153, R153, UR56 ;  /* 0x0000003899997c36 */ /* 0x001fca0008000000 */
[----:B------:R0:W-:Y:S01]  /*8bdd0*/  STL [R1+0xd54], R153 ;  /* 0x000d549901007387 */ /* 0x0001e20000100800 */
[----:B------:R-:W-:Y:S01]  /*8bde0*/  ISETP.LT.AND P5, PT, R11, UR28, !P2 ;  /* 0x0000001c0b007c0c */ /* 0x000fe2000d7a1270 */
[----:B0-----:R-:W-:Y:S01]  /*8bdf0*/  VIADD R153, R153, UR55 ;  /* 0x0000003799997c36 */ /* 0x001fe20008000000 */
[----:B------:R-:W-:-:S04]  /*8be00*/  LOP3.LUT R14, R14, 0xffbfffff, RZ, 0xc0, !PT ;  /* 0xffbfffff0e0e7812 */ /* 0x000fc800078ec0ff */
[----:B------:R0:W-:Y:S01]  /*8be10*/  STL [R1+0xd58], R153 ;  /* 0x000d589901007387 */ /* 0x0001e20000100800 */
[----:B------:R-:W-:Y:S01]  /*8be20*/  @P3 LOP3.LUT R14, R14, 0x400000, RZ, 0xfc, !PT ;  /* 0x004000000e0e3812 */ /* 0x000fe200078efcff */
[----:B0-----:R-:W-:-:S05]  /*8be30*/  VIADD R153, R153, UR40 ;  /* 0x0000002899997c36 */ /* 0x001fca0008000000 */
[----:B------:R0:W-:Y:S01]  /*8be40*/  STL [R1+0xd5c], R153 ;  /* 0x000d5c9901007387 */ /* 0x0001e20000100800 */
[----:B------:R-:W-:Y:S02]  /*8be50*/  ISETP.LT.AND P4, PT, R12, UR8, !P2 ;  /* 0x000000080c007c0c */ /* 0x000fe4000d781270 */
[----:B------:R-:W-:Y:S01]  /*8be60*/  LOP3.LUT R14, R14, 0xffdfffff, RZ, 0xc0, !PT ;  /* 0xffdfffff0e0e7812 */ /* 0x000fe200078ec0ff */
[----:B0-----:R-:W-:-:S03]  /*8be70*/  VIADD R153, R153, UR57 ;  /* 0x0000003999997c36 */ /* 0x001fc60008000000 */
[----:B------:R-:W-:Y:S02]  /*8be80*/  @P5 LOP3.LUT R14, R14, 0x200000, RZ, 0xfc, !PT ;  /* 0x002000000e0e5812 */ /* 0x000fe400078efcff */
[----:B------:R0:W-:Y:S01]  /*8be90*/  STL [R1+0xd60], R153 ;  /* 0x000d609901007387 */ /* 0x0001e20000100800 */
[----:B------:R-:W-:Y:S02]  /*8bea0*/  ISETP.LT.AND P3, PT, R9, UR30, !P2 ;  /* 0x0000001e09007c0c */ /* 0x000fe4000d761270 */
[----:B------:R-:W-:Y:S01]  /*8beb0*/  LOP3.LUT R14, R14, 0xffefffff, RZ, 0xc0, !PT ;  /* 0xffefffff0e0e7812 */ /* 0x000fe200078ec0ff */
[----:B0-----:R-:W-:-:S05]  /*8bec0*/  VIADD R153, R153, UR31 ;  /* 0x0000001f99997c36 */ /* 0x001fca0008000000 */
[----:B------:R0:W-:Y:S01]  /*8bed0*/  STL [R1+0xd64], R153 ;  /* 0x000d649901007387 */ /* 0x0001e20000100800 */
[----:B------:R-:W-:Y:S02]  /*8bee0*/  ISETP.GE.AND P2, PT, R8, UR39, PT ;  /* 0x0000002708007c0c */ /* 0x000fe4000bf46270 */
        /* <DEDUP_REMOVED lines=12> */
[----:B------:R-:W-:Y:S01]  /*8bfb0*/  STL [R1+0xd70], R153 ;  /* 0x000d709901007387 */ /* 0x000fe20000100800 */
[----:B------:R-:W-:Y:S02]  /*8bfc0*/  ISETP.LT.AND P2, PT, R12, UR7, !P2 ;  /* 0x000000070c007c0c */ /* 0x000fe4000d741270 */
[----:B------:R-:W-:-:S04]  /*8bfd0*/  LOP3.LUT R14, R14, 0xfffeffff, RZ, 0xc0, !PT ;  /* 0xfffeffff0e0e7812 */ /* 0x000fc800078ec0ff */
[----:B------:R-:W-:-:S04]  /*8bfe0*/  @P3 LOP3.LUT R14, R14, 0x10000, RZ, 0xfc, !PT ;  /* 0x000100000e0e3812 */ /* 0x000fc800078efcff */
[----:B------:R-:W-:Y:S02]  /*8bff0*/  LOP3.LUT R14, R14, 0xffff7fff, RZ, 0xc0, !PT ;  /* 0xffff7fff0e0e7812 */ /* 0x000fe400078ec0ff */
[----:B------:R-:W-:Y:S02]  /*8c000*/  PRMT R155, R160, 0x5410, R155 ;  /* 0x00005410a09b7816 */ /* 0x000fe4000000009b */
[----:B------:R-:W-:Y:S01]  /*8c010*/  @P2 LOP3.LUT R14, R14, 0x8000, RZ, 0xfc, !PT ;  /* 0x000080000e0e2812 */ /* 0x000fe200078efcff */
[----:B------:R-:W2:Y:S01]  /*8c020*/  LDL.LU R157, [R1+0xc54] ;  /* 0x000c5400019d7983 */ /* 0x000ea20000300800 */
[----:B------:R-:W-:Y:S01]  /*8c030*/  ULDC.64 UR20, c[0x0][0x228] ;  /* 0x00008a0000147ab9 */ /* 0x000fe20000000a00 */
[----:B------:R-:W-:Y:S01]  /*8c040*/  ULDC.64 UR22, c[0x0][0x228] ;  /* 0x00008a0000167ab9 */ /* 0x000fe20000000a00 */
[----:B------:R-:W-:Y:S01]  /*8c050*/  ULDC.64 UR24, c[0x0][0x228] ;  /* 0x00008a0000187ab9 */ /* 0x000fe20000000a00 */
[----:B------:R-:W3:Y:S01]  /*8c060*/  LDL.LU R156, [R1+0xc30] ;  /* 0x000c3000019c7983 */ /* 0x000ee20000300800 */
[----:B------:R-:W-:Y:S01]  /*8c070*/  ULDC UR36, c[0x0][0x22c] ;  /* 0x00008b0000247ab9 */ /* 0x000fe20000000800 */
[----:B------:R-:W-:Y:S01]  /*8c080*/  ULDC.64 UR26, c[0x0][0x228] ;  /* 0x00008a00001a7ab9 */ /* 0x000fe20000000a00 */
[----:B------:R-:W-:Y:S01]  /*8c090*/  ULDC.64 UR28, c[0x0][0x228] ;  /* 0x00008a00001c7ab9 */ /* 0x000fe20000000a00 */
[----:B------:R-:W4:Y:S01]  /*8c0a0*/  LDL.LU R160, [R1+0x804] ;  /* 0x0008040001a07983 */ /* 0x000f220000300800 */
[----:B------:R-:W-:Y:S01]  /*8c0b0*/  ULDC.64 UR30, c[0x0][0x228] ;  /* 0x00008a00001e7ab9 */ /* 0x000fe20000000a00 */
[----:B------:R-:W-:Y:S01]  /*8c0c0*/  ULDC.64 UR32, c[0x0][0x228] ;  /* 0x00008a0000207ab9 */ /* 0x000fe20000000a00 */
[----:B------:R-:W-:Y:S01]  /*8c0d0*/  ULDC UR42, c[0x0][0x22c] ;  /* 0x00008b00002a7ab9 */ /* 0x000fe20000000800 */
[----:B------:R-:W3:Y:S01]  /*8c0e0*/  LDL.LU R158, [R1+0x824] ;  /* 0x00082400019e7983 */ /* 0x000ee20000300800 */
[----:B------:R-:W-:Y:S01]  /*8c0f0*/  ULDC.64 UR34, c[0x0][0x228] ;  /* 0x00008a0000227ab9 */ /* 0x000fe20000000a00 */
[----:B------:R-:W-:Y:S01]  /*8c100*/  ULDC.64 UR38, c[0x0][0x228] ;  /* 0x00008a0000267ab9 */ /* 0x000fe20000000a00 */
[----:B------:R-:W-:Y:S01]  /*8c110*/  ULDC.64 UR40, c[0x0][0x228] ;  /* 0x00008a0000287ab9 */ /* 0x000fe20000000a00 */
[----:B------:R-:W3:Y:S01]  /*8c120*/  LDL.LU R159, [R1+0x400] ;  /* 0x00040000019f7983 */ /* 0x000ee20000300800 */
[----:B------:R-:W-:Y:S01]  /*8c130*/  ULDC UR5, c[0x0][0x22c] ;  /* 0x00008b0000057ab9 */ /* 0x000fe20000000800 */
[----:B------:R-:W-:Y:S01]  /*8c140*/  ULDC UR6, c[0x0][0x22c] ;  /* 0x00008b0000067ab9 */ /* 0x000fe20000000800 */
[----:B------:R-:W-:Y:S01]  /*8c150*/  ULDC UR7, c[0x0][0x22c] ;  /* 0x00008b0000077ab9 */ /* 0x000fe20000000800 */
[----:B------:R0:W-:Y:S01]  /*8c160*/  STL [R1+0x5280], R8 ;  /* 0x0052800801007387 */ /* 0x0001e20000100800 */
[----:B------:R-:W-:Y:S01]  /*8c170*/  ULDC UR8, c[0x0][0x22c] ;  /* 0x00008b0000087ab9 */ /* 0x000fe20000000800 */
        /* <DEDUP_REMOVED lines=8> */
[----:B0-----:R-:W3:Y:S01]  /*8c200*/  LDL.LU R8, [R1+0xc58] ;  /* 0x000c580001087983 */ /* 0x001ee20000300800 */
        /* <DEDUP_REMOVED lines=22> */
[----:B0-----:R-:W3:Y:S04]  /*8c370*/  LDL.LU R11, [R1+0xc24] ;  /* 0x000c2400010b7983 */ /* 0x001ee80000300800 */
[----:B------:R0:W-:Y:S04]  /*8c380*/  STL [R1+0x5274], R10 ;  /* 0x0052740a01007387 */ /* 0x0001e80000100800 */
[----:B------:R1:W-:Y:S01]  /*8c390*/  STL [R1+0x5270], R9 ;  /* 0x0052700901007387 */ /* 0x0003e20000100800 */
[----:B0-----:R-:W-:-:S03]  /*8c3a0*/  IMAD.MOV.U32 R10, RZ, RZ, R222 ;  /* 0x000000ffff0a7224 */ /* 0x001fc600078e00de */
[----:B-1----:R-:W3:Y:S04]  /*8c3b0*/  LDL.LU R9, [R1+0xc10] ;  /* 0x000c100001097983 */ /* 0x002ee80000300800 */
[----:B------:R0:W-:Y:S04]  /*8c3c0*/  STL [R1+0x526c], R12 ;  /* 0x00526c0c01007387 */ /* 0x0001e80000100800 */
[----:B0-----:R-:W3:Y:S04]  /*8c3d0*/  LDL.LU R12, [R1+0xc14] ;  /* 0x000c1400010c7983 */ /* 0x001ee80000300800 */
        /* <DEDUP_REMOVED lines=9> */
[----:B0-----:R-:W3:Y:S01]  /*8c470*/  LDL.LU R244, [R1+0xc18] ;  /* 0x000c180001f47983 */ /* 0x001ee20000300800 */
[----:B------:R-:W0:Y:S03]  /*8c480*/  S2R R222, SR_TID.X ;  /* 0x0000000000de7919 */ /* 0x000e260000002100 */
[----:B------:R1:W-:Y:S04]  /*8c490*/  STL [R1+0x5254], R243 ;  /* 0x005254f301007387 */ /* 0x0003e80000100800 */
[----:B------:R-:W-:Y:S04]  /*8c4a0*/  STL [R1+0x5250], R242 ;  /* 0x005250f201007387 */ /* 0x000fe80000100800 */
[----:B------:R-:W-:Y:S04]  /*8c4b0*/  STL [R1+0x524c], R241 ;  /* 0x00524cf101007387 */ /* 0x000fe80000100800 */
[----:B------:R-:W-:Y:S04]  /*8c4c0*/  STL [R1+0x5248], R240 ;  /* 0x005248f001007387 */ /* 0x000fe80000100800 */
[----:B------:R-:W-:Y:S04]  /*8c4d0*/  STL [R1+0x5244], R239 ;  /* 0x005244ef01007387 */ /* 0x000fe80000100800 */
[----:B------:R-:W-:Y:S04]  /*8c4e0*/  STL [R1+0x5240], R238 ;  /* 0x005240ee01007387 */ /* 0x000fe80000100800 */
[----:B------:R-:W-:Y:S04]  /*8c4f0*/  STL [R1+0x523c], R237 ;  /* 0x00523ced01007387 */ /* 0x000fe80000100800 */
[----:B------:R-:W-:Y:S01]  /*8c500*/  STL [R1+0x5238], R236 ;  /* 0x005238ec01007387 */ /* 0x000fe20000100800 */
[----:B0-----:R-:W-:-:S02]  /*8c510*/  IMAD.SHL.U32 R153, R222, 0x10, RZ ;  /* 0x00000010de997824 */ /* 0x001fc400078e00ff */
[----:B------:R-:W-:Y:S01]  /*8c520*/  IMAD.SHL.U32 R222, R222, 0x40, RZ ;  /* 0x00000040dede7824 */ /* 0x000fe200078e00ff */
[----:B------:R-:W-:Y:S02]  /*8c530*/  STL [R1+0x5234], R235 ;  /* 0x005234eb01007387 */ /* 0x000fe40000100800 */
[----:B------:R-:W-:Y:S02]  /*8c540*/  LOP3.LUT R153, R153, 0xf0, RZ, 0xc0, !PT ;  /* 0x000000f099997812 */ /* 0x000fe400078ec0ff */
[----:B------:R-:W-:Y:S01]  /*8c550*/  STL [R1+0x5230], R234 ;  /* 0x005230ea01007387 */ /* 0x000fe20000100800 */
[----:B------:R-:W-:-:S03]  /*8c560*/  LOP3.LUT R222, R222, 0x400, RZ, 0xc0, !PT ;  /* 0x00000400dede7812 */ /* 0x000fc600078ec0ff */
[----:B------:R0:W-:Y:S01]  /*8c570*/  STL [R1+0x522c], R233 ;  /* 0x00522ce901007387 */ /* 0x0001e20000100800 */
[----:B------:R-:W-:-:S03]  /*8c580*/  IADD3 R222, R222, UR4, R153 ;  /* 0x00000004dede7c10 */ /* 0x000fc6000fffe099 */
        /* <DEDUP_REMOVED lines=23> */
[----:B--2---:R-:W-:-:S03]  /*8c700*/  PRMT R157, R157, 0x3340, R10 ;  /* 0x000033409d9d7816 */ /* 0x004fc6000000000a */
[----:B------:R-:W-:Y:S04]  /*8c710*/  STL [R1+0x51cc], R16 ;  /* 0x0051cc1001007387 */ /* 0x000fe80000100800 */
[----:B------:R-:W-:Y:S04]  /*8c720*/  STL [R1+0x51c8], R15 ;  /* 0x0051c80f01007387 */ /* 0x000fe80000100800 */
[----:B------:R-:W2:Y:S01]  /*8c730*/  LDL.LU R10, [R1+0x80c] ;  /* 0x00080c00010a7983 */ /* 0x000ea20000300800 */
[----:B----4-:R-:W-:Y:S01]  /*8c740*/  LOP3.LUT R160, R160, 0xffff, RZ, 0xc0, !PT ;  /* 0x0000ffffa0a07812 */ /* 0x010fe200078ec0ff */
[----:B-1----:R-:W1:Y:S01]  /*8c750*/  S2R R243, SR_TID.X ;  /* 0x0000000000f37919 */ /* 0x002e620000002100 */
[----:B---3--:R-:W-:-:S02]  /*8c760*/  PRMT R153, R8, 0x3340, R0 ;  /* 0x0000334008997816 */ /* 0x008fc40000000000 */
[----:B------:R-:W-:Y:S02]  /*8c770*/  PRMT R156, R156, 0x3340, R11 ;  /* 0x000033409c9c7816 */ /* 0x000fe4000000000b */
[----:B------:R-:W3:Y:S01]  /*8c780*/  LDL.LU R11, [R1+0x4678] ;  /* 0x00467800010b7983 */ /* 0x000ee20000300800 */
[----:B-1----:R-:W-:-:S03]  /*8c790*/  LOP3.LUT R243, R243, 0x60, RZ, 0xc0, !PT ;  /* 0x00000060f3f37812 */ /* 0x002fc600078ec0ff */
[----:B------:R-:W4:Y:S01]  /*8c7a0*/  LDL.LU R8, [R1+0x1000] ;  /* 0x0010000001087983 */ /* 0x000f220000300800 */
[----:B------:R-:W-:Y:S01]  /*8c7b0*/  PRMT R153, R157, 0x5410, R153 ;  /* 0x000054109d997816 */ /* 0x000fe20000000099 */
[----:B------:R-:W-:Y:S01]  /*8c7c0*/  IMAD R222, R243, 0x8, R222 ;  /* 0x00000008f3de7824 */ /* 0x000fe200078e02de */
[----:B------:R-:W-:Y:S02]  /*8c7d0*/  PRMT R158, R158, 0x3340, R246 ;  /* 0x000033409e9e7816 */ /* 0x000fe400000000f6 */
[----:B------:R-:W-:-:S04]  /*8c7e0*/  PRMT R154, R244, 0x3340, R154 ;  /* 0x00003340f49a7816 */ /* 0x000fc8000000009a */
[----:B------:R-:W-:Y:S02]  /*8c7f0*/  PRMT R154, R156, 0x5410, R154 ;  /* 0x000054109c9a7816 */ /* 0x000fe4000000009a */
[--C-:B------:R-:W-:Y:S02]  /*8c800*/  PRMT R156, R155, 0x5210, R160.reuse ;  /* 0x000052109b9c7816 */ /* 0x100fe400000000a0 */
[----:B------:R-:W-:Y:S02]  /*8c810*/  PRMT R160, R154, 0x4210, R160 ;  /* 0x000042109aa07816 */ /* 0x000fe400000000a0 */
[----:B------:R-:W-:Y:S02]  /*8c820*/  LOP3.LUT R154, R245, 0xffff, RZ, 0xc0, !PT ;  /* 0x0000fffff59a7812 */ /* 0x000fe400078ec0ff */
[----:B------:R-:W-:Y:S02]  /*8c830*/  PRMT R155, R248, 0x3340, R247 ;  /* 0x00003340f89b7816 */ /* 0x000fe400000000f7 */
[----:B------:R-:W-:-:S02]  /*8c840*/  PRMT R157, R161, 0x5210, R154 ;  /* 0x00005210a19d7816 */ /* 0x000fc4000000009a */
[----:B------:R-:W-:Y:S02]  /*8c850*/  PRMT R161, R153, 0x4210, R154 ;  /* 0x0000421099a17816 */ /* 0x000fe4000000009a */
[--C-:B------:R-:W-:Y:S02]  /*8c860*/  PRMT R154, R12, 0x3340, R0.reuse ;  /* 0x000033400c9a7816 */ /* 0x100fe40000000000 */
[----:B------:R-:W-:Y:S02]  /*8c870*/  PRMT R153, R9, 0x3340, R0 ;  /* 0x0000334009997816 */ /* 0x000fe40000000000 */
[----:B------:R-:W-:Y:S01]  /*8c880*/  PRMT R154, R155, 0x5410, R154 ;  /* 0x000054109b9a7816 */ /* 0x000fe2000000009a */
[----:B------:R-:W3:Y:S01]  /*8c890*/  LDL.LU R9, [R1+0x808] ;  /* 0x0008080001097983 */ /* 0x000ee20000300800 */
[----:B------:R-:W-:-:S03]  /*8c8a0*/  LOP3.LUT R155, R14, 0xffff, RZ, 0xc0, !PT ;  /* 0x0000ffff0e9b7812 */ /* 0x000fc600078ec0ff */
[----:B------:R-:W3:Y:S04]  /*8c8b0*/  LDL.LU R245, [R1+0x41c] ;  /* 0x00041c0001f57983 */ /* 0x000ee80000300800 */
[----:B------:R-:W3:Y:S04]  /*8c8c0*/  LDL.LU R14, [R1+0x418] ;  /* 0x00041800010e7983 */ /* 0x000ee80000300800 */
[----:B------:R-:W3:Y:S04]  /*8c8d0*/  LDL.LU R246, [R1+0x414] ;  /* 0x0004140001f67983 */ /* 0x000ee80000300800 */
[----:B------:R-:W3:Y:S04]  /*8c8e0*/  LDL.LU R247, [R1+0x81c] ;  /* 0x00081c0001f77983 */ /* 0x000ee80000300800 */
[----:B------:R-:W3:Y:S04]  /*8c8f0*/  LDL.LU R248, [R1+0x818] ;  /* 0x0008180001f87983 */ /* 0x000ee80000300800 */
[----:B------:R-:W3:Y:S01]  /*8c900*/  LDL.LU R12, [R1+0x814] ;  /* 0x00081400010c7983 */ /* 0x000ee20000300800 */
[----:B------:R-:W-:-:S02]  /*8c910*/  PRMT R153, R158, 0x5410, R153 ;  /* 0x000054109e997816 */ /* 0x000fc40000000099 */
[--C-:B------:R-:W-:Y:S01]  /*8c920*/  PRMT R158, R162, 0x5210, R155.reuse ;  /* 0x00005210a29e7816 */ /* 0x100fe2000000009b */
[----:B0-----:R-:W3:Y:S01]  /*8c930*/  LDL.LU R233, [R1+0x828] ;  /* 0x0008280001e97983 */ /* 0x001ee20000300800 */
[----:B------:R-:W-:Y:S02]  /*8c940*/  PRMT R162, R154, 0x4210, R155 ;  /* 0x000042109aa27816 */ /* 0x000fe4000000009b */
[----:B------:R-:W-:Y:S01]  /*8c950*/  LOP3.LUT R154, R159, 0xffff, RZ, 0xc0, !PT ;  /* 0x0000ffff9f9a7812 */ /* 0x000fe200078ec0ff */
[----:B------:R-:W3:Y:S03]  /*8c960*/  LDL.LU R234, [R1+0x82c] ;  /* 0x00082c0001ea7983 */ /* 0x000ee60000300800 */
[--C-:B------:R-:W-:Y:S01]  /*8c970*/  PRMT R159, R163, 0x5210, R154.reuse ;  /* 0x00005210a39f7816 */ /* 0x100fe2000000009a */
[----:B------:R-:W-:Y:S01]  /*8c980*/  BAR.SYNC.DEFER_BLOCKING 0x0 ;  /* 0x0000000000007b1d */ /* 0x000fe20000010000 */
[----:B------:R-:W-:-:S05]  /*8c990*/  PRMT R163, R153, 0x4210, R154 ;  /* 0x0000421099a37816 */ /* 0x000fca000000009a */
[----:B------:R-:W3:Y:S04]  /*8c9a0*/  LDL.LU R235, [R1+0x420] ;  /* 0x0004200001eb7983 */ /* 0x000ee80000300800 */
[----:B------:R-:W3:Y:S04]  /*8c9b0*/  LDL.LU R236, [R1+0x424] ;  /* 0x0004240001ec7983 */ /* 0x000ee80000300800 */
[----:B------:R-:W3:Y:S04]  /*8c9c0*/  LDL.LU R237, [R1+0xc3c] ;  /* 0x000c3c0001ed7983 */ /* 0x000ee80000300800 */
[----:B------:R-:W3:Y:S04]  /*8c9d0*/  LDL.LU R238, [R1+0xc20] ;  /* 0x000c200001ee7983 */ /* 0x000ee80000300800 */
[----:B------:R4:W-:Y:S04]  /*8c9e0*/  STSM.16.M88.4 [R222], R160 ;  /* 0x000000a0de007844 */ /* 0x0009e80000000200 */
[----:B------:R-:W3:Y:S04]  /*8c9f0*/  LDL.LU R239, [R1+0x428] ;  /* 0x0004280001ef7983 */ /* 0x000ee80000300800 */
[----:B------:R-:W3:Y:S04]  /*8ca00*/  LDL.LU R240, [R1+0x42c] ;  /* 0x00042c0001f07983 */ /* 0x000ee80000300800 */
[----:B------:R-:W3:Y:S04]  /*8ca10*/  LDL.LU R241, [R1+0xe00] ;  /* 0x000e000001f17983 */ /* 0x000ee80000300800 */
[----:B------:R-:W3:Y:S01]  /*8ca20*/  LDL.LU R242, [R1+0xe04] ;  /* 0x000e040001f27983 */ /* 0x000ee20000300800 */
[----:B----4-:R-:W-:-:S02]  /*8ca30*/  LOP3.LUT R163, R8, 0xffff, RZ, 0xc0, !PT ;  /* 0x0000ffff08a37812 */ /* 0x010fc400078ec0ff */
[----:B------:R-:W-:Y:S01]  /*8ca40*/  LEA R8, R152, UR4, 0x4 ;  /* 0x0000000498087c11 */ /* 0x000fe2000f8e20ff */
[----:B------:R-:W-:Y:S01]  /*8ca50*/  BAR.SYNC.DEFER_BLOCKING 0x0 ;  /* 0x0000000000007b1d */ /* 0x000fe20000010000 */
[----:B--2---:R-:W-:Y:S02]  /*8ca60*/  LOP3.LUT R10, R10, 0xffff, RZ, 0xc0, !PT ;  /* 0x0000ffff0a0a7812 */ /* 0x004fe400078ec0ff */
[----:B---3--:R-:W-:-:S03]  /*8ca70*/  LOP3.LUT R11, R11, 0xffff, RZ, 0xc0, !PT ;  /* 0x0000ffff0b0b7812 */ /* 0x008fc600078ec0ff */
[----:B------:R-:W-:Y:S01]  /*8ca80*/  ULDC UR4, c[0x0][0x22c] ;  /* 0x00008b0000047ab9 */ /* 0x000fe20000000800 */
[----:B------:R-:W0:Y:S01]  /*8ca90*/  LDS.128 R16, [R8] ;  /* 0x0000000008107984 */ /* 0x000e220000000c00 */
[----:B------:R-:W-:Y:S06]  /*8caa0*/  BAR.SYNC.DEFER_BLOCKING 0x0 ;  /* 0x0000000000007b1d */ /* 0x000fec0000010000 */
[----:B------:R-:W-:Y:S02]  /*8cab0*/  STSM.16.M88.4 [R222], R156 ;  /* 0x0000009cde007844 */ /* 0x000fe40000000200 */
[----:B------:R-:W-:Y:S06]  /*8cac0*/  BAR.SYNC.DEFER_BLOCKING 0x0 ;  /* 0x0000000000007b1d */ /* 0x000fec0000010000 */
[----:B------:R-:W1:Y:S01]  /*8cad0*/  LDS.128 R20, [R8] ;  /* 0x0000000008147984 */ /* 0x000e620000000c00 */
[----:B------:R-:W-:-:S03]  /*8cae0*/  PRMT R153, R10, 0x3340, R0 ;  /* 0x000033400a997816 */ /* 0x000fc60000000000 */
[----:B------:R-:W-:Y:S01]  /*8caf0*/  STL [R1+0x400], R8 ;  /* 0x0004000801007387 */ /* 0x000fe20000100800 */
[----:B------:R-:W-:-:S03]  /*8cb00*/  PRMT R155, R11, 0x3340, R163 ;  /* 0x000033400b9b7816 */ /* 0x000fc600000000a3 */
[----:B0-----:R0:W-:Y:S04]  /*8cb10*/  STL.64 [R1+0xc60], R16 ;  /* 0x000c601001007387 */ /* 0x0011e80000100a00 */
[----:B------:R2:W-:Y:S04]  /*8cb20*/  STL.64 [R1+0xc68], R18 ;  /* 0x000c681201007387 */ /* 0x0005e80000100a00 */
[----:B------:R-:W3:Y:S01]  /*8cb30*/  LDL.LU R243, [R1+0xc4c] ;  /* 0x000c4c0001f37983 */ /* 0x000ee20000300800 */
[----:B------:R-:W-:-:S03]  /*8cb40*/  PRMT R155, R155, 0x5410, R153 ;  /* 0x000054109b9b7816 */ /* 0x000fc60000000099 */
[----:B------:R-:W4:Y:S01]  /*8cb50*/  LDL.LU R244, [R1+0xc40] ;  /* 0x000c400001f47983 */ /* 0x000f220000300800 */
[----:B------:R-:W-:Y:S02]  /*8cb60*/  LOP3.LUT R9, R9, 0xffff, RZ, 0xc0, !PT ;  /* 0x0000ffff09097812 */ /* 0x000fe400078ec0ff */
[----:B0-----:R-:W-:Y:S02]  /*8cb70*/  LOP3.LUT R16, R245, 0xffff, RZ, 0xc0, !PT ;  /* 0x0000fffff5107812 */ /* 0x001fe400078ec0ff */
[----:B------:R-:W3:Y:S01]  /*8cb80*/  LDL.LU R245, [R1+0xc28] ;  /* 0x000c280001f57983 */ /* 0x000ee20000300800 */
[----:B------:R-:W-:Y:S02]  /*8cb90*/  LOP3.LUT R14, R14, 0xffff, RZ, 0xc0, !PT ;  /* 0x0000ffff0e0e7812 */ /* 0x000fe400078ec0ff */
[----:B------:R-:W-:Y:S02]  /*8cba0*/  LOP3.LUT R15, R246, 0xffff, RZ, 0xc0, !PT ;  /* 0x0000fffff60f7812 */ /* 0x000fe400078ec0ff */
[----:B------:R-:W3:Y:S01]  /*8cbb0*/  LDL.LU R246, [R1+0xc34] ;  /* 0x000c340001f67983 */ /* 0x000ee20000300800 */
[----:B------:R-:W-:-:S03]  /*8cbc0*/  PRMT R152, R247, 0x4210, R9 ;  /* 0x00004210f7987816 */ /* 0x000fc60000000009 */
[----:B------:R-:W3:Y:S01]  /*8cbd0*/  LDL.LU R247, [R1+0xc48] ;  /* 0x000c480001f77983 */ /* 0x000ee20000300800 */
[----:B------:R-:W-:-:S03]  /*8cbe0*/  PRMT R153, R248, 0x4210, R16 ;  /* 0x00004210f8997816 */ /* 0x000fc60000000010 */
[----:B------:R-:W3:Y:S01]  /*8cbf0*/  LDL.LU R248, [R1+0xc38] ;  /* 0x000c380001f87983 */ /* 0x000ee20000300800 */
[----:B------:R-:W-:-:S03]  /*8cc00*/  PRMT R154, R12, 0x4210, R14 ;  /* 0x000042100c9a7816 */ /* 0x000fc6000000000e */
[----:B-1----:R-:W-:Y:S04]  /*8cc10*/  STL.64 [R1+0xc50], R20 ;  /* 0x000c501401007387 */ /* 0x002fe80000100a00 */
[----:B------:R-:W-:Y:S04]  /*8cc20*/  STL.64 [R1+0xc58], R22 ;  /* 0x000c581601007387 */ /* 0x000fe80000100a00 */
[----:B------:R-:W3:Y:S01]  /*8cc30*/  LDL.LU R12, [R1+0xc44] ;  /* 0x000c4400010c7983 */ /* 0x000ee20000300800 */
[----:B------:R-:W-:Y:S01]  /*8cc40*/  PRMT R155, R155, 0x4210, R15 ;  /* 0x000042109b9b7816 */ /* 0x000fe2000000000f */
[----:B------:R-:W-:Y:S01]  /*8cc50*/  BAR.SYNC.DEFER_BLOCKING 0x0 ;  /* 0x0000000000007b1d */ /* 0x000fe20000010000 */
[----:B------:R-:W-:-:S02]  /*8cc60*/  SHF.R.U32.HI R162, RZ, 0x8, R238 ;  /* 0x00000008ffa27819 */ /* 0x000fc400000116ee */
[----:B--2---:R-:W-:-:S05]  /*8cc70*/  IADD3 R18, P2, R241, R0, RZ ;  /* 0x00000000f1127210 */ /* 0x004fca0007f5e0ff */
[----:B------:R-:W-:Y:S01]  /*8cc80*/  IMAD.X R19, R242, 0x1, R7, P2 ;  /* 0x00000001f2137824 */ /* 0x000fe200010e0607 */
[----:B------:R-:W-:Y:S04]  /*8cc90*/  STSM.16.M88.4 [R222], R152 ;  /* 0x00000098de007844 */ /* 0x000fe80000000200 */
[----:B------:R0:W-:Y:S01]  /*8cca0*/  STL.64 [R1+0x16e0], R18 ;  /* 0x0016e01201007387 */ /* 0x0001e20000100a00 */
[----:B------:R-:W-:Y:S02]  /*8ccb0*/  LOP3.LUT R162, R162, 0xffff, RZ, 0xc0, !PT ;  /* 0x0000ffffa2a27812 */ /* 0x000fe400078ec0ff */
[----:B0-----:R-:W-:Y:S02]  /*8ccc0*/  IADD3 R18, P2, R241, R6, RZ ;  /* 0x00000006f1127210 */ /* 0x001fe40007f5e0ff */
[----:B------:R-:W-:-:S03]  /*8ccd0*/  SHF.R.U32.HI R152, RZ, 0x8, R237 ;  /* 0x00000008ff987819 */ /* 0x000fc600000116ed */
[----:B------:R-:W-:Y:S01]  /*8cce0*/  IMAD.X R19, R242, 0x1, R5, P2 ;  /* 0x00000001f2137824 */ /* 0x000fe200010e0605 */
[----:B------:R-:W-:-:S04]  /*8ccf0*/  LOP3.LUT R152, R152, 0xffff, RZ, 0xc0, !PT ;  /* 0x0000ffff98987812 */ /* 0x000fc800078ec0ff */
[----:B------:R0:W-:Y:S01]  /*8cd00*/  STL.64 [R1+0x16d8], R18 ;  /* 0x0016d81201007387 */ /* 0x0001e20000100a00 */
[----:B------:R-:W-:Y:S02]  /*8cd10*/  PRMT R162, R152, 0x3340, R162 ;  /* 0x0000334098a27816 */ /* 0x000fe400000000a2 */
[----:B0-----:R-:W-:-:S05]  /*8cd20*/  IADD3 R18, P2, R241, R4, RZ ;  /* 0x00000004f1127210 */ /* 0x001fca0007f5e0ff */
[----:B------:R-:W-:-:S05]  /*8cd30*/  IMAD.X R19, R242, 0x1, R3, P2 ;  /* 0x00000001f2137824 */ /* 0x000fca00010e0603 */
[----:B------:R0:W-:Y:S01]  /*8cd40*/  STL.64 [R1+0x16d0], R18 ;  /* 0x0016d01201007387 */ /* 0x0001e20000100a00 */
[----:B------:R-:W-:Y:S02]  /*8cd50*/  SHF.R.U32.HI R163, RZ, 0x8, R163 ;  /* 0x00000008ffa37819 */ /* 0x000fe400000116a3 */
[----:B------:R-:W-:Y:S02]  /*8cd60*/  SHF.R.U32.HI R10, RZ, 0x8, R10 ;  /* 0x00000008ff0a7819 */ /* 0x000fe4000001160a */
[----:B0-----:R-:W-:Y:S02]  /*8cd70*/  IADD3 R18, P2, R164, R2, RZ ;  /* 0x00000002a4127210 */ /* 0x001fe40007f5e0ff */
[----:B------:R-:W-:Y:S02]  /*8cd80*/  LOP3.LUT R163, R163, 0xffff, RZ, 0xc0, !PT ;  /* 0x0000ffffa3a37812 */ /* 0x000fe400078ec0ff */
[----:B------:R-:W-:Y:S02]  /*8cd90*/  LOP3.LUT R10, R10, 0xffff, RZ, 0xc0, !PT ;  /* 0x0000ffff0a0a7812 */ /* 0x000fe400078ec0ff */
[----:B------:R-:W-:-:S02]  /*8cda0*/  F2FP.SATFINITE.E5M2.F32.PACK_AB_MERGE_C R157, R240, R239, RZ ;  /* 0x000000eff09d723e */ /* 0x000fc400048060ff */
[----:B----4-:R-:W-:-:S04]  /*8cdb0*/  SHF.R.U32.HI R152, RZ, 0x8, R244 ;  /* 0x00000008ff987819 */ /* 0x010fc800000116f4 */
[----:B------:R-:W-:Y:S02]  /*8cdc0*/  LOP3.LUT R152, R152, 0xffff, RZ, 0xc0, !PT ;  /* 0x0000ffff98987812 */ /* 0x000fe400078ec0ff */
[----:B---3--:R-:W-:-:S04]  /*8cdd0*/  SHF.R.U32.HI R160, RZ, 0x8, R245 ;  /* 0x00000008ffa07819 */ /* 0x008fc800000116f5 */
[----:B------:R-:W-:-:S04]  /*8cde0*/  LOP3.LUT R160, R160, 0xffff, RZ, 0xc0, !PT ;  /* 0x0000ffffa0a07812 */ /* 0x000fc800078ec0ff */
[----:B------:R-:W-:Y:S02]  /*8cdf0*/  PRMT R160, R152, 0x3340, R160 ;  /* 0x0000334098a07816 */ /* 0x000fe400000000a0 */
[----:B------:R-:W-:Y:S02]  /*8ce00*/  SHF.R.U32.HI R155, RZ, 0x8, R247 ;  /* 0x00000008ff9b7819 */ /* 0x000fe400000116f7 */
[----:B------:R-:W-:Y:S02]  /*8ce10*/  SHF.R.U32.HI R161, RZ, 0x8, R248 ;  /* 0x00000008ffa17819 */ /* 0x000fe400000116f8 */
[----:B------:R-:W-:Y:S02]  /*8ce20*/  SHF.R.S32.HI R152, RZ, 0x1f, R164 ;  /* 0x0000001fff987819 */ /* 0x000fe400000114a4 */
[----:B------:R-:W-:Y:S02]  /*8ce30*/  LOP3.LUT R155, R155, 0xffff, RZ, 0xc0, !PT ;  /* 0x0000ffff9b9b7812 */ /* 0x000fe400078ec0ff */
[----:B------:R-:W-:-:S02]  /*8ce40*/  LOP3.LUT R161, R161, 0xffff, RZ, 0xc0, !PT ;  /* 0x0000ffffa1a17812 */ /* 0x000fc400078ec0ff */
[----:B------:R-:W-:Y:S01]  /*8ce50*/  SHF.R.U32.HI R156, RZ, 0x8, R12 ;  /* 0x00000008ff9c7819 */ /* 0x000fe2000001160c */
[----:B------:R-:W-:-:S03]  /*8ce60*/  IMAD.X R19, R152, 0x1, R13, P2 ;  /* 0x0000000198137824 */ /* 0x000fc600010e060d */
[----:B------:R-:W-:Y:S02]  /*8ce70*/  LOP3.LUT R156, R156, 0xffff, RZ, 0xc0, !PT ;  /* 0x0000ffff9c9c7812 */ /* 0x000fe400078ec0ff */
[----:B------:R-:W-:Y:S02]  /*8ce80*/  PRMT R161, R155, 0x3340, R161 ;  /* 0x000033409ba17816 */ /* 0x000fe400000000a1 */
[----:B------:R-:W-:Y:S02]  /*8ce90*/  PRMT R155, R156, 0x3340, R1 ;  /* 0x000033409c9b7816 */ /* 0x000fe40000000001 */
[----:B------:R-:W-:Y:S01]  /*8cea0*/  SHF.R.U32.HI R156, RZ, 0x8, R11 ;  /* 0x00000008ff9c7819 */ /* 0x000fe2000001160b */
[----:B------:R0:W-:Y:S03]  /*8ceb0*/  STL.64 [R1+0x16c8], R18 ;  /* 0x0016c81201007387 */ /* 0x0001e60000100a00 */
[----:B------:R-:W-:-:S04]  /*8cec0*/  LOP3.LUT R156, R156, 0xffff, RZ, 0xc0, !PT ;  /* 0x0000ffff9c9c7812 */ /* 0x000fc800078ec0ff */
[----:B------:R-:W-:Y:S01]  /*8ced0*/  PRMT R163, R156, 0x3340, R163 ;  /* 0x000033409ca37816 */ /* 0x000fe200000000a3 */
[----:B------:R-:W-:Y:S01]  /*8cee0*/  BAR.SYNC.DEFER_BLOCKING 0x0 ;  /* 0x0000000000007b1d */ /* 0x000fe20000010000 */
[----:B0-----:R-:W-:Y:S02]  /*8cef0*/  IADD3 R18, P2, R164, R0, RZ ;  /* 0x00000000a4127210 */ /* 0x001fe40007f5e0ff */
[----:B------:R-:W-:-:S03]  /*8cf00*/  PRMT R156, R10, 0x3340, R0 ;  /* 0x000033400a9c7816 */ /* 0x000fc60000000000 */
[----:B------:R-:W-:Y:S01]  /*8cf10*/  IMAD.X R19, R152, 0x1, R7, P2 ;  /* 0x0000000198137824 */ /* 0x000fe200010e0607 */
[----:B------:R-:W-:-:S05]  /*8cf20*/  IADD3 R10, P2, R164, R6, RZ ;  /* 0x00000006a40a7210 */ /* 0x000fca0007f5e0ff */
[----:B------:R-:W-:Y:S01]  /*8cf30*/  IMAD.X R11, R152, 0x1, R5, P2 ;  /* 0x00000001980b7824 */ /* 0x000fe200010e0605 */
[----:B------:R-:W-:Y:S04]  /*8cf40*/  STL.64 [R1+0x16e8], R18 ;  /* 0x0016e81201007387 */ /* 0x000fe80000100a00 */
[----:B------:R0:W-:Y:S04]  /*8cf50*/  STL.64 [R1+0x16f8], R10 ;  /* 0x0016f80a01007387 */ /* 0x0001e80000100a00 */
[----:B------:R-:W2:Y:S04]  /*8cf60*/  LDL.LU R239, [R1+0x20] ;  /* 0x0000200001ef7983 */ /* 0x000ea80000300800 */
[----:B------:R-:W2:Y:S01]  /*8cf70*/  LDL.LU R240, [R1+0x24] ;  /* 0x0000240001f07983 */ /* 0x000ea20000300800 */
[----:B0-----:R-:W-:-:S03]  /*8cf80*/  IADD3 R10, P2, R164, R4, RZ ;  /* 0x00000004a40a7210 */ /* 0x001fc60007f5e0ff */
[----:B------:R-:W3:Y:S02]  /*8cf90*/  LDL.LU R241, [R1+0x28] ;  /* 0x0000280001f17983 */ /* 0x000ee40000300800 */
[----:B------:R-:W-:-:S05]  /*8cfa0*/  IMAD.X R11, R152, 0x1, R3, P2 ;  /* 0x00000001980b7824 */ /* 0x000fca00010e0603 */
[----:B------:R0:W-:Y:S04]  /*8cfb0*/  STL.64 [R1+0x16f0], R10 ;  /* 0x0016f00a01007387 */ /* 0x0001e80000100a00 */
[----:B------:R-:W3:Y:S01]  /*8cfc0*/  LDL.LU R242, [R1+0x2c] ;  /* 0x00002c0001f27983 */ /* 0x000ee20000300800 */
[----:B------:R-:W-:-:S03]  /*8cfd0*/  SHF.R.U32.HI R153, RZ, 0x8, R243 ;  /* 0x00000008ff997819 */ /* 0x000fc600000116f3 */
[----:B------:R-:W4:Y:S04]  /*8cfe0*/  LDL.LU R243, [R1+0x46a0] ;  /* 0x0046a00001f37983 */ /* 0x000f280000300800 */
[----:B------:R-:W4:Y:S01]  /*8cff0*/  LDL.LU R244, [R1+0xc04] ;  /* 0x000c040001f47983 */ /* 0x000f220000300800 */
[----:B------:R-:W-:-:S03]  /*8d000*/  SHF.R.U32.HI R154, RZ, 0x8, R246 ;  /* 0x00000008ff9a7819 */ /* 0x000fc600000116f6 */
[----:B------:R-:W4:Y:S04]  /*8d010*/  LDL.LU R245, [R1+0x1404] ;  /* 0x0014040001f57983 */ /* 0x000f280000300800 */
[----:B------:R-:W4:Y:S04]  /*8d020*/  LDL.LU R246, [R1+0x469c] ;  /* 0x00469c0001f67983 */ /* 0x000f280000300800 */
[----:B------:R-:W4:Y:S04]  /*8d030*/  LDL.LU R247, [R1+0xc00] ;  /* 0x000c000001f77983 */ /* 0x000f280000300800 */
[----:B------:R-:W4:Y:S01]  /*8d040*/  LDL.LU R248, [R1+0x1400] ;  /* 0x0014000001f87983 */ /* 0x000f220000300800 */
[----:B------:R-:W-:-:S02]  /*8d050*/  LOP3.LUT R153, R153, 0xffff, RZ, 0xc0, !PT ;  /* 0x0000ffff99997812 */ /* 0x000fc400078ec0ff */
[----:B------:R-:W-:Y:S01]  /*8d060*/  LOP3.LUT R154, R154, 0xffff, RZ, 0xc0, !PT ;  /* 0x0000ffff9a9a7812 */ /* 0x000fe200078ec0ff */
[----:B------:R-:W4:Y:S01]  /*8d070*/  LDL.LU R12, [R1+0x4680] ;  /* 0x00468000010c7983 */ /* 0x000f220000300800 */
[----:B------:R-:W-:Y:S02]  /*8d080*/  PRMT R153, R153, 0x3340, R0 ;  /* 0x0000334099997816 */ /* 0x000fe40000000000 */
[----:B------:R-:W-:Y:S02]  /*8d090*/  PRMT R154, R154, 0x3340, R1 ;  /* 0x000033409a9a7816 */ /* 0x000fe40000000001 */
[----:B------:R-:W-:Y:S02]  /*8d0a0*/  PRMT R152, R162, 0x5410, R153 ;  /* 0x00005410a2987816 */ /* 0x000fe40000000099 */
[----:B------:R-:W-:Y:S02]  /*8d0b0*/  PRMT R153, R160, 0x5410, R154 ;  /* 0x00005410a0997816 */ /* 0x000fe4000000009a */
[----:B------:R-:W-:-:S02]  /*8d0c0*/  PRMT R154, R161, 0x5410, R155 ;  /* 0x00005410a19a7816 */ /* 0x000fc4000000009b */
[----:B------:R-:W-:Y:S02]  /*8d0d0*/  SHF.R.S32.HI R155, RZ, 0x1f, R165 ;  /* 0x0000001fff9b7819 */ /* 0x000fe400000114a5 */
[----:B0-----:R-:W-:-:S05]  /*8d0e0*/  IADD3 R10, P2, R165, R2, RZ ;  /* 0x00000002a50a7210 */ /* 0x001fca0007f5e0ff */
[----:B------:R-:W-:Y:S01]  /*8d0f0*/  IMAD.X R11, R155, 0x1, R13, P2 ;  /* 0x000000019b0b7824 */ /* 0x000fe200010e060d */
[----:B------:R-:W-:Y:S02]  /*8d100*/  IADD3 R18, P2, R165, R0, RZ ;  /* 0x00000000a5127210 */ /* 0x000fe40007f5e0ff */
[----:B------:R-:W-:-:S03]  /*8d110*/  PRMT R153, R153, 0x5210, R16 ;  /* 0x0000521099997816 */ /* 0x000fc60000000010 */
[----:B------:R-:W-:Y:S01]  /*8d120*/  IMAD.X R19, R155, 0x1, R7, P2 ;  /* 0x000000019b137824 */ /* 0x000fe200010e0607 */
[----:B------:R-:W-:Y:S01]  /*8d130*/  IADD3 R16, P2, R165, R6, RZ ;  /* 0x00000006a5107210 */ /* 0x000fe20007f5e0ff */
[----:B------:R0:W-:Y:S01]  /*8d140*/  STL.64 [R1+0x16c0], R10 ;  /* 0x0016c00a01007387 */ /* 0x0001e20000100a00 */
[----:B------:R-:W-:-:S03]  /*8d150*/  PRMT R152, R152, 0x5210, R9 ;  /* 0x0000521098987816 */ /* 0x000fc60000000009 */
[----:B------:R-:W4:Y:S01]  /*8d160*/  LDL.LU R9, [R1+0x810] ;  /* 0x0008100001097983 */ /* 0x000f220000300800 */
[----:B------:R-:W-:Y:S01]  /*8d170*/  IMAD.X R17, R155, 0x1, R5, P2 ;  /* 0x000000019b117824 */ /* 0x000fe200010e0605 */
[----:B------:R-:W-:Y:S02]  /*8d180*/  PRMT R154, R154, 0x5210, R14 ;  /* 0x000052109a9a7816 */ /* 0x000fe4000000000e */
[----:B0-----:R-:W4:Y:S04]  /*8d190*/  LDL.LU R10, [R1+0x1008] ;  /* 0x00100800010a7983 */ /* 0x001f280000300800 */
[----:B------:R-:W4:Y:S04]  /*8d1a0*/  LDL.LU R11, [R1+0x467c] ;  /* 0x00467c00010b7983 */ /* 0x000f280000300800 */
[----:B------:R-:W4:Y:S04]  /*8d1b0*/  LDL.LU R14, [R1+0x1004] ;  /* 0x00100400010e7983 */ /* 0x000f280000300800 */
[----:B------:R-:W-:Y:S04]  /*8d1c0*/  STL.64 [R1+0x16b8], R18 ;  /* 0x0016b81201007387 */ /* 0x000fe80000100a00 */
[----:B------:R0:W-:Y:S02]  /*8d1d0*/  STL.64 [R1+0x16b0], R16 ;  /* 0x0016b01001007387 */ /* 0x0001e40000100a00 */
[----:B0-----:R-:W-:-:S05]  /*8d1e0*/  IADD3 R16, P2, R165, R4, RZ ;  /* 0x00000004a5107210 */ /* 0x001fca0007f5e0ff */
[----:B------:R-:W-:-:S05]  /*8d1f0*/  IMAD.X R17, R155, 0x1, R3, P2 ;  /* 0x000000019b117824 */ /* 0x000fca00010e0603 */
[----:B------:R-:W-:Y:S04]  /*8d200*/  STL.64 [R1+0x16a8], R16 ;  /* 0x0016a81001007387 */ /* 0x000fe80000100a00 */
[----:B------:R-:W0:Y:S01]  /*8d210*/  LDS.128 R16, [R8] ;  /* 0x0000000008107984 */ /* 0x000e220000000c00 */
[----:B------:R-:W-:Y:S02]  /*8d220*/  F2FP.SATFINITE.E5M2.F32.PACK_AB_MERGE_C R159, R234, R233, RZ ;  /* 0x000000e9ea9f723e */ /* 0x000fe400048060ff */
[----:B------:R-:W-:Y:S01]  /*8d230*/  F2FP.SATFINITE.E5M2.F32.PACK_AB_MERGE_C R158, R236, R235, RZ ;  /* 0x000000ebec9e723e */ /* 0x000fe200048060ff */
[----:B0-----:R-:W-:Y:S04]  /*8d240*/  STL.64 [R1+0xc40], R16 ;  /* 0x000c401001007387 */ /* 0x001fe80000100a00 */
[----:B------:R-:W-:Y:S04]  /*8d250*/  STL.64 [R1+0xc48], R18 ;  /* 0x000c481201007387 */ /* 0x000fe80000100a00 */
        /* <DEDUP_REMOVED lines=8> */
[----:B------:R-:W-:-:S03]  /*8d2e0*/  PRMT R156, R163, 0x5410, R156 ;  /* 0x00005410a39c7816 */ /* 0x000fc6000000009c */
[----:B------:R-:W4:Y:S01]  /*8d2f0*/  LDL.LU R237, [R1+0xdf8] ;  /* 0x000df80001ed7983 */ /* 0x000f220000300800 */
[----:B------:R-:W-:Y:S01]  /*8d300*/  PRMT R155, R156, 0x5210, R15 ;  /* 0x000052109c9b7816 */ /* 0x000fe2000000000f */
[----:B------:R-:W-:Y:S06]  /*8d310*/  BAR.SYNC.DEFER_BLOCKING 0x0 ;  /* 0x0000000000007b1d */ /* 0x000fec0000010000 */
[----:B------:R-:W4:Y:S04]  /*8d320*/  LDL.LU R238, [R1+0xdfc] ;  /* 0x000dfc0001ee7983 */ /* 0x000f280000300800 */
[----:B------:R2:W-:Y:S02]  /*8d330*/  STSM.16.M88.4 [R222], R152 ;  /* 0x00000098de007844 */ /* 0x0005e40000000200 */
[----:B--2---:R-:W-:-:S02]  /*8d340*/  F2FP.SATFINITE.E5M2.F32.PACK_AB_MERGE_C R154, R240, R239, RZ ;  /* 0x000000eff09a723e */ /* 0x004fc400048060ff */
[----:B------:R-:W2:Y:S04]  /*8d350*/  LDL.LU R239, [R1+0xa00] ;  /* 0x000a000001ef7983 */ /* 0x000ea80000300800 */
[----:B------:R-:W2:Y:S01]  /*8d360*/  LDL.LU R240, [R1+0xa04] ;  /* 0x000a040001f07983 */ /* 0x000ea20000300800 */
[----:B---3--:R-:W-:-:S03]  /*8d370*/  F2FP.SATFINITE.E5M2.F32.PACK_AB_MERGE_C R153, R242, R241, RZ ;  /* 0x000000f1f299723e */ /* 0x008fc600048060ff */
[----:B------:R-:W3:Y:S04]  /*8d380*/  LDL.LU R241, [R1+0x830] ;  /* 0x0008300001f17983 */ /* 0x000ee80000300800 */
[----:B------:R-:W3:Y:S01]  /*8d390*/  LDL.LU R242, [R1+0x834] ;  /* 0x0008340001f27983 */ /* 0x000ee20000300800 */
[----:B----4-:R-:W-:Y:S02]  /*8d3a0*/  LOP3.LUT R163, R243, 0xffff, RZ, 0xc0, !PT ;  /* 0x0000fffff3a37812 */ /* 0x010fe400078ec0ff */
[----:B------:R-:W-:Y:S01]  /*8d3b0*/  LOP3.LUT R22, R244, 0xffff, RZ, 0xc0, !PT ;  /* 0x0000fffff4167812 */ /* 0x000fe200078ec0ff */
[----:B------:R-:W4:Y:S04]  /*8d3c0*/  LDL.LU R243, [R1+0x838] ;  /* 0x0008380001f37983 */ /* 0x000f280000300800 */
[----:B------:R-:W4:Y:S01]  /*8d3d0*/  LDL.LU R244, [R1+0x83c] ;  /* 0x00083c0001f47983 */ /* 0x000f220000300800 */
[----:B------:R-:W-:-:S02]  /*8d3e0*/  LOP3.LUT R162, R245, 0xffff, RZ, 0xc0, !PT ;  /* 0x0000fffff5a27812 */ /* 0x000fc400078ec0ff */
[----:B------:R-:W-:Y:S01]  /*8d3f0*/  LOP3.LUT R21, R246, 0xffff, RZ, 0xc0, !PT ;  /* 0x0000fffff6157812 */ /* 0x000fe200078ec0ff */
[----:B------:R-:W4:Y:S01]  /*8d400*/  LDL.LU R245, [R1+0x430] ;  /* 0x0004300001f57983 */ /* 0x000f220000300800 */
[----:B------:R-:W-:-:S03]  /*8d410*/  LOP3.LUT R165, R247, 0xffff, RZ, 0xc0, !PT ;  /* 0x0000fffff7a57812 */ /* 0x000fc600078ec0ff */
[----:B------:R-:W4:Y:S01]  /*8d420*/  LDL.LU R246, [R1+0x434] ;  /* 0x0004340001f67983 */ /* 0x000f220000300800 */
[----:B------:R-:W-:-:S03]  /*8d430*/  LOP3.LUT R164, R248, 0xffff, RZ, 0xc0, !PT ;  /* 0x0000fffff8a47812 */ /* 0x000fc600078ec0ff */
[----:B------:R-:W4:Y:S04]  /*8d440*/  LDL.LU R247, [R1+0x438] ;  /* 0x0004380001f77983 */ /* 0x000f280000300800 */
[----:B------:R-:W4:Y:S01]  /*8d450*/  LDL.LU R248, [R1+0x43c] ;  /* 0x00043c0001f87983 */ /* 0x000f220000300800 */
[----:B------:R-:W-:Y:S02]  /*8d460*/  PRMT R152, R22, 0x3340, R0 ;  /* 0x0000334016987816 */ /* 0x000fe40000000000 */
[----:B------:R-:W-:Y:S02]  /*8d470*/  PRMT R161, R163, 0x3340, R162 ;  /* 0x00003340a3a17816 */ /* 0x000fe400000000a2 */
[----:B------:R-:W-:Y:S02]  /*8d480*/  PRMT R160, R21, 0x3340, R164 ;  /* 0x0000334015a07816 */ /* 0x000fe400000000a4 */
[----:B------:R-:W-:-:S02]  /*8d490*/  PRMT R161, R161, 0x5410, R152 ;  /* 0x00005410a1a17816 */ /* 0x000fc40000000098 */
[----:B------:R-:W-:Y:S02]  /*8d4a0*/  PRMT R152, R165, 0x3340, R0 ;  /* 0x00003340a5987816 */ /* 0x000fe40000000000 */
[----:B------:R-:W-:Y:S02]  /*8d4b0*/  LOP3.LUT R20, R12, 0xffff, RZ, 0xc0, !PT ;  /* 0x0000ffff0c147812 */ /* 0x000fe400078ec0ff */
[----:B------:R-:W-:Y:S02]  /*8d4c0*/  PRMT R160, R160, 0x5410, R152 ;  /* 0x00005410a0a07816 */ /* 0x000fe40000000098 */
[----:B------:R-:W-:Y:S02]  /*8d4d0*/  LOP3.LUT R17, R157, 0xffff, RZ, 0xc0, !PT ;  /* 0x0000ffff9d117812 */ /* 0x000fe400078ec0ff */
[----:B------:R-:W-:-:S04]  /*8d4e0*/  LOP3.LUT R18, R9, 0xffff, RZ, 0xc0, !PT ;  /* 0x0000ffff09127812 */ /* 0x000fc800078ec0ff */
[----:B------:R-:W-:Y:S02]  /*8d4f0*/  PRMT R152, R18, 0x3340, R0 ;  /* 0x0000334012987816 */ /* 0x000fe40000000000 */
[----:B------:R-:W-:-:S04]  /*8d500*/  LOP3.LUT R19, R10, 0xffff, RZ, 0xc0, !PT ;  /* 0x0000ffff0a137812 */ /* 0x000fc800078ec0ff */
[----:B------:R-:W-:Y:S02]  /*8d510*/  PRMT R156, R20, 0x3340, R19 ;  /* 0x00003340149c7816 */ /* 0x000fe40000000013 */
[----:B------:R-:W-:Y:S02]  /*8d520*/  LOP3.LUT R12, R11, 0xffff, RZ, 0xc0, !PT ;  /* 0x0000ffff0b0c7812 */ /* 0x000fe400078ec0ff */
[----:B------:R-:W-:Y:S02]  /*8d530*/  LOP3.LUT R11, R14, 0xffff, RZ, 0xc0, !PT ;  /* 0x0000ffff0e0b7812 */ /* 0x000fe400078ec0ff */
[----:B------:R-:W-:Y:S02]  /*8d540*/  PRMT R156, R156, 0x5410, R152 ;  /* 0x000054109c9c7816 */ /* 0x000fe40000000098 */
[----:B------:R-:W-:Y:S02]  /*8d550*/  LOP3.LUT R14, R154, 0xffff, RZ, 0xc0, !PT ;  /* 0x0000ffff9a0e7812 */ /* 0x000fe400078ec0ff */
[----:B------:R-:W-:-:S02]  /*8d560*/  LOP3.LUT R10, R159, 0xffff, RZ, 0xc0, !PT ;  /* 0x0000ffff9f0a7812 */ /* 0x000fc400078ec0ff */
[----:B------:R-:W-:Y:S02]  /*8d570*/  LOP3.LUT R9, R158, 0xffff, RZ, 0xc0, !PT ;  /* 0x0000ffff9e097812 */ /* 0x000fe400078ec0ff */
[----:B------:R-:W-:Y:S01]  /*8d580*/  PRMT R154, R156, 0x4210, R14 ;  /* 0x000042109c9a7816 */ /* 0x000fe2000000000e */
[----:B------:R-:W-:Y:S06]  /*8d590*/  BAR.SYNC.DEFER_BLOCKING 0x0 ;  /* 0x0000000000007b1d */ /* 0x000fec0000010000 */
[----:B------:R-:W0:Y:S01]  /*8d5a0*/  LDS.128 R156, [R8] ;  /* 0x00000000089c7984 */ /* 0x000e220000000c00 */
[----:B------:R-:W-:-:S02]  /*8d5b0*/  PRMT R152, R10, 0x3340, R0 ;  /* 0x000033400a987816 */ /* 0x000fc40000000000 */
[----:B------:R-:W-:Y:S02]  /*8d5c0*/  PRMT R155, R12, 0x3340, R11 ;  /* 0x000033400c9b7816 */ /* 0x000fe4000000000b */
[----:B------:R-:W-:Y:S02]  /*8d5d0*/  LOP3.LUT R15, R153, 0xffff, RZ, 0xc0, !PT ;  /* 0x0000ffff990f7812 */ /* 0x000fe400078ec0ff */
[----:B------:R-:W-:Y:S02]  /*8d5e0*/  PRMT R155, R155, 0x5410, R152 ;  /* 0x000054109b9b7816 */ /* 0x000fe40000000098 */
[----:B------:R-:W-:Y:S02]  /*8d5f0*/  PRMT R152, R161, 0x4210, R9 ;  /* 0x00004210a1987816 */ /* 0x000fe40000000009 */
[----:B------:R-:W-:Y:S02]  /*8d600*/  PRMT R153, R160, 0x4210, R17 ;  /* 0x00004210a0997816 */ /* 0x000fe40000000011 */
[----:B------:R-:W-:Y:S01]  /*8d610*/  PRMT R155, R155, 0x4210, R15 ;  /* 0x000042109b9b7816 */ /* 0x000fe2000000000f */
[----:B------:R-:W-:Y:S06]  /*8d620*/  BAR.SYNC.DEFER_BLOCKING 0x0 ;  /* 0x0000000000007b1d */ /* 0x000fec0000010000 */
[----:B------:R1:W-:Y:S04]  /*8d630*/  STSM.16.M88.4 [R222], R152 ;  /* 0x00000098de007844 */ /* 0x0003e80000000200 */
[----:B0-----:R0:W-:Y:S04]  /*8d640*/  STL.64 [R1+0xc30], R156 ;  /* 0x000c309c01007387 */ /* 0x0011e80000100a00 */
[----:B------:R-:W-:Y:S01]  /*8d650*/  STL.64 [R1+0xc38], R158 ;  /* 0x000c389e01007387 */ /* 0x000fe20000100a00 */
[----:B------:R-:W-:-:S02]  /*8d660*/  F2FP.SATFINITE.E5M2.F32.PACK_AB_MERGE_C R16, R230, R229, RZ ;  /* 0x000000e5e610723e */ /* 0x000fc400048060ff */
[----:B-1----:R-:W-:Y:S02]  /*8d670*/  SHF.R.S32.HI R152, RZ, 0x1f, R168 ;  /* 0x0000001fff987819 */ /* 0x002fe400000114a8 */
[----:B0-----:R-:W-:Y:S01]  /*8d680*/  IADD3 R156, P2, R168, R2, RZ ;  /* 0x00000002a89c7210 */ /* 0x001fe20007f5e0ff */
[----:B------:R0:W-:Y:S04]  /*8d690*/  STL [R1+0x5510], R16 ;  /* 0x0055101001007387 */ /* 0x0001e80000100800 */
[----:B------:R-:W-:Y:S01]  /*8d6a0*/  IMAD.X R157, R152, 0x1, R13, P2 ;  /* 0x00000001989d7824 */ /* 0x000fe200010e060d */
[----:B------:R-:W-:Y:S02]  /*8d6b0*/  IADD3 R154, P2, R168, R0, RZ ;  /* 0x00000000a89a7210 */ /* 0x000fe40007f5e0ff */
[----:B0-----:R-:W-:-:S02]  /*8d6c0*/  F2FP.SATFINITE.E5M2.F32.PACK_AB_MERGE_C R16, R232, R231, RZ ;  /* 0x000000e7e810723e */ /* 0x001fc400048060ff */
[----:B------:R-:W-:Y:S01]  /*8d6d0*/  STL.64 [R1+0x16a0], R156 ;  /* 0x0016a09c01007387 */ /* 0x000fe20000100a00 */
[----:B------:R-:W-:-:S03]  /*8d6e0*/  IMAD.X R155, R152, 0x1, R7, P2 ;  /* 0x00000001989b7824 */ /* 0x000fc600010e0607 */
[----:B------:R0:W-:Y:S02]  /*8d6f0*/  STL [R1+0x4acc], R16 ;  /* 0x004acc1001007387 */ /* 0x0001e40000100800 */
[----:B0-----:R-:W-:-:S05]  /*8d700*/  F2FP.SATFINITE.E5M2.F32.PACK_AB_MERGE_C R16, R234, R233, RZ ;  /* 0x000000e9ea10723e */ /* 0x001fca00048060ff */
[----:B------:R0:W-:Y:S04]  /*8d710*/  STL [R1+0x5514], R16 ;  /* 0x0055141001007387 */ /* 0x0001e80000100800 */
[----:B------:R1:W-:Y:S01]  /*8d720*/  STL.64 [R1+0x1698], R154 ;  /* 0x0016989a01007387 */ /* 0x0003e20000100a00 */
[----:B0-----:R-:W-:Y:S02]  /*8d730*/  F2FP.SATFINITE.E5M2.F32.PACK_AB_MERGE_C R16, R236, R235, RZ ;  /* 0x000000ebec10723e */ /* 0x001fe400048060ff */
[----:B-1----:R-:W-:-:S03]  /*8d740*/  IADD3 R154, P2, R168, R6, RZ ;  /* 0x00000006a89a7210 */ /* 0x002fc60007f5e0ff */
[----:B------:R-:W-:Y:S02]  /*8d750*/  STL [R1+0x4a60], R16 ;  /* 0x004a601001007387 */ /* 0x000fe40000100800 */
[----:B------:R-:W-:-:S05]  /*8d760*/  IMAD.X R155, R152, 0x1, R5, P2 ;  /* 0x00000001989b7824 */ /* 0x000fca00010e0605 */
[----:B------:R0:W-:Y:S02]  /*8d770*/  STL.64 [R1+0x1690], R154 ;  /* 0x0016909a01007387 */ /* 0x0001e40000100a00 */
[----:B0-----:R-:W-:-:S05]  /*8d780*/  IADD3 R154, P2, R168, R4, RZ ;  /* 0x00000004a89a7210 */ /* 0x001fca0007f5e0ff */
[----:B------:R-:W-:Y:S01]  /*8d790*/  IMAD.X R155, R152, 0x1, R3, P2 ;  /* 0x00000001989b7824 */ /* 0x000fe200010e0603 */
[----:B------:R-:W-:-:S04]  /*8d7a0*/  SHF.R.S32.HI R152, RZ, 0x1f, R167 ;  /* 0x0000001fff987819 */ /* 0x000fc800000114a7 */
[----:B------:R0:W-:Y:S01]  /*8d7b0*/  STL.64 [R1+0x1688], R154 ;  /* 0x0016889a01007387 */ /* 0x0001e20000100a00 */
[----:B------:R-:W-:Y:S02]  /*8d7c0*/  F2FP.SATFINITE.E5M2.F32.PACK_AB_MERGE_C R23, R238, R237, RZ ;  /* 0x000000edee17723e */ /* 0x000fe400048060ff */
[----:B0-----:R-:W-:-:S03]  /*8d7d0*/  IADD3 R154, P2, R167, R2, RZ ;  /* 0x00000002a79a7210 */ /* 0x001fc60007f5e0ff */
[----:B------:R-:W-:Y:S02]  /*8d7e0*/  STL [R1+0x4a74], R23 ;  /* 0x004a741701007387 */ /* 0x000fe40000100800 */
[----:B------:R-:W-:Y:S01]  /*8d7f0*/  IMAD.X R155, R152, 0x1, R13, P2 ;  /* 0x00000001989b7824 */ /* 0x000fe200010e060d */
[----:B--2---:R-:W-:-:S05]  /*8d800*/  F2FP.SATFINITE.E5M2.F32.PACK_AB_MERGE_C R16, R240, R239, RZ ;  /* 0x000000eff010723e */ /* 0x004fca00048060ff */
[----:B------:R-:W-:Y:S04]  /*8d810*/  STL [R1+0x49f0], R16 ;  /* 0x0049f01001007387 */ /* 0x000fe80000100800 */
[----:B------:R0:W-:Y:S02]  /*8d820*/  STL.64 [R1+0x15f8], R154 ;  /* 0x0015f89a01007387 */ /* 0x0001e40000100a00 */
[----:B0-----:R-:W-:-:S05]  /*8d830*/  IADD3 R154, P2, R167, R0, RZ ;  /* 0x00000000a79a7210 */ /* 0x001fca0007f5e0ff */
[----:B------:R-:W-:-:S05]  /*8d840*/  IMAD.X R155, R152, 0x1, R7, P2 ;  /* 0x00000001989b7824 */ /* 0x000fca00010e0607 */
[----:B------:R0:W-:Y:S02]  /*8d850*/  STL.64 [R1+0x15e8], R154 ;  /* 0x0015e89a01007387 */ /* 0x0001e40000100a00 */
[----:B0-----:R-:W-:-:S05]  /*8d860*/  IADD3 R154, P2, R167, R6, RZ ;  /* 0x00000006a79a7210 */ /* 0x001fca0007f5e0ff */
[----:B------:R-:W-:-:S05]  /*8d870*/  IMAD.X R155, R152, 0x1, R5, P2 ;  /* 0x00000001989b7824 */ /* 0x000fca00010e0605 */
[----:B------:R0:W-:Y:S01]  /*8d880*/  STL.64 [R1+0x15e0], R154 ;  /* 0x0015e09a01007387 */ /* 0x0001e20000100a00 */
[----:B------:R-:W-:Y:S02]  /*8d890*/  SHF.R.U32.HI R153, RZ, 0x8, R163 ;  /* 0x00000008ff997819 */ /* 0x000fe400000116a3 */
[----:B------:R-:W-:Y:S02]  /*8d8a0*/  SHF.R.U32.HI R163, RZ, 0x8, R162 ;  /* 0x00000008ffa37819 */ /* 0x000fe400000116a2 */
[----:B------:R-:W-:Y:S02]  /*8d8b0*/  SHF.R.U32.HI R161, RZ, 0x8, R164 ;  /* 0x00000008ffa17819 */ /* 0x000fe400000116a4 */
[----:B0-----:R-:W-:-:S05]  /*8d8c0*/  IADD3 R154, P2, R167, R4, RZ ;  /* 0x00000004a79a7210 */ /* 0x001fca0007f5e0ff */
[----:B------:R-:W-:Y:S01]  /*8d8d0*/  IMAD.X R155, R152, 0x1, R3, P2 ;  /* 0x00000001989b7824 */ /* 0x000fe200010e0603 */
[----:B------:R-:W-:Y:S02]  /*8d8e0*/  SHF.R.U32.HI R152, RZ, 0x8, R21 ;  /* 0x00000008ff987819 */ /* 0x000fe40000011615 */
[----:B------:R-:W-:Y:S02]  /*8d8f0*/  LOP3.LUT R153, R153, 0xffff, RZ, 0xc0, !PT ;  /* 0x0000ffff99997812 */ /* 0x000fe400078ec0ff */
[----:B------:R-:W-:Y:S02]  /*8d900*/  LOP3.LUT R163, R163, 0xffff, RZ, 0xc0, !PT ;  /* 0x0000ffffa3a37812 */ /* 0x000fe400078ec0ff */
[----:B------:R-:W-:Y:S02]  /*8d910*/  LOP3.LUT R152, R152, 0xffff, RZ, 0xc0, !PT ;  /* 0x0000ffff98987812 */ /* 0x000fe400078ec0ff */
[----:B------:R-:W-:Y:S02]  /*8d920*/  LOP3.LUT R161, R161, 0xffff, RZ, 0xc0, !PT ;  /* 0x0000ffffa1a17812 */ /* 0x000fe400078ec0ff */
[----:B------:R-:W-:-:S02]  /*8d930*/  PRMT R163, R153, 0x3340, R163 ;  /* 0x0000334099a37816 */ /* 0x000fc400000000a3 */
[----:B------:R-:W-:Y:S02]  /*8d940*/  SHF.R.U32.HI R153, RZ, 0x8, R22 ;  /* 0x00000008ff997819 */ /* 0x000fe40000011616 */
[----:B------:R-:W-:Y:S02]  /*8d950*/  PRMT R161, R152, 0x3340, R161 ;  /* 0x0000334098a17816 */ /* 0x000fe400000000a1 */
[----:B------:R-:W-:Y:S02]  /*8d960*/  SHF.R.S32.HI R152, RZ, 0x1f, R166 ;  /* 0x0000001fff987819 */ /* 0x000fe400000114a6 */
[----:B------:R-:W-:Y:S02]  /*8d970*/  IADD3 R22, P2, R166, R2, RZ ;  /* 0x00000002a6167210 */ /* 0x000fe40007f5e0ff */
[----:B------:R-:W-:-:S03]  /*8d980*/  SHF.R.U32.HI R156, RZ, 0x8, R18 ;  /* 0x00000008ff9c7819 */ /* 0x000fc60000011612 */
[----:B------:R-:W-:Y:S01]  /*8d990*/  IMAD.X R23, R152, 0x1, R13, P2 ;  /* 0x0000000198177824 */ /* 0x000fe200010e060d */
[----:B------:R-:W-:Y:S01]  /*8d9a0*/  IADD3 R18, P2, R166, R0, RZ ;  /* 0x00000000a6127210 */ /* 0x000fe20007f5e0ff */
[----:B------:R0:W-:Y:S01]  /*8d9b0*/  STL.64 [R1+0x15d8], R154 ;  /* 0x0015d89a01007387 */ /* 0x0001e20000100a00 */
[----:B------:R-:W-:-:S03]  /*8d9c0*/  SHF.R.U32.HI R162, RZ, 0x8, R19 ;  /* 0x00000008ffa27819 */ /* 0x000fc60000011613 */
[----:B------:R-:W-:Y:S01]  /*8d9d0*/  IMAD.X R19, R152, 0x1, R7, P2 ;  /* 0x0000000198137824 */ /* 0x000fe200010e0607 */
[----:B------:R-:W-:Y:S02]  /*8d9e0*/  SHF.R.U32.HI R164, RZ, 0x8, R11 ;  /* 0x00000008ffa47819 */ /* 0x000fe4000001160b */
[----:B0-----:R-:W-:Y:S02]  /*8d9f0*/  SHF.R.U32.HI R154, RZ, 0x8, R165 ;  /* 0x00000008ff9a7819 */ /* 0x001fe400000116a5 */
[----:B------:R-:W-:Y:S02]  /*8da00*/  SHF.R.U32.HI R165, RZ, 0x8, R10 ;  /* 0x00000008ffa57819 */ /* 0x000fe4000001160a */
[----:B------:R-:W-:Y:S01]  /*8da10*/  IADD3 R10, P2, R166, R6, RZ ;  /* 0x00000006a60a7210 */ /* 0x000fe20007f5e0ff */
[----:B------:R-:W-:Y:S04]  /*8da20*/  STL.64 [R1+0x15d0], R22 ;  /* 0x0015d01601007387 */ /* 0x000fe80000100a00 */
[----:B------:R-:W-:Y:S01]  /*8da30*/  IMAD.X R11, R152, 0x1, R5, P2 ;  /* 0x00000001980b7824 */ /* 0x000fe200010e0605 */
[----:B------:R-:W-:Y:S01]  /*8da40*/  STL.64 [R1+0x15f0], R18 ;  /* 0x0015f01201007387 */ /* 0x000fe20000100a00 */
[----:B---3--:R-:W-:-:S03]  /*8da50*/  F2FP.SATFINITE.E5M2.F32.PACK_AB_MERGE_C R160, R242, R241, RZ ;  /* 0x000000f1f2a0723e */ /* 0x008fc600048060ff */
[----:B------:R0:W-:Y:S04]  /*8da60*/  STL.64 [R1+0x1680], R10 ;  /* 0x0016800a01007387 */ /* 0x0001e80000100a00 */
[----:B------:R-:W2:Y:S04]  /*8da70*/  LDL.LU R240, [R1+0x30] ;  /* 0x0000300001f07983 */ /* 0x000ea80000300800 */
[----:B------:R-:W2:Y:S01]  /*8da80*/  LDL.LU R241, [R1+0x34] ;  /* 0x0000340001f17983 */ /* 0x000ea20000300800 */
[----:B0-----:R-:W-:-:S03]  /*8da90*/  IADD3 R10, P2, R166, R4, RZ ;  /* 0x00000004a60a7210 */ /* 0x001fc60007f5e0ff */
[----:B------:R-:W3:Y:S02]  /*8daa0*/  LDL.LU R242, [R1+0x38] ;  /* 0x0000380001f27983 */ /* 0x000ee40000300800 */
[----:B------:R-:W-:Y:S01]  /*8dab0*/  IMAD.X R11, R152, 0x1, R3, P2 ;  /* 0x00000001980b7824 */ /* 0x000fe200010e0603 */
[----:B----4-:R-:W-:-:S04]  /*8dac0*/  F2FP.SATFINITE.E5M2.F32.PACK_AB_MERGE_C R159, R244, R243, RZ ;  /* 0x000000f3f49f723e */ /* 0x010fc800048060ff */
[----:B------:R0:W-:Y:S04]  /*8dad0*/  STL.64 [R1+0x1678], R10 ;  /* 0x0016780a01007387 */ /* 0x0001e80000100a00 */
[----:B------:R-:W3:Y:S01]  /*8dae0*/  LDL.LU R243, [R1+0x3c] ;  /* 0x00003c0001f37983 */ /* 0x000ee20000300800 */
[----:B------:R-:W-:-:S03]  /*8daf0*/  F2FP.SATFINITE.E5M2.F32.PACK_AB_MERGE_C R158, R246, R245, RZ ;  /* 0x000000f5f69e723e */ /* 0x000fc600048060ff */
[----:B------:R-:W4:Y:S01]  /*8db00*/  LDL.LU R244, [R1+0x46b0] ;  /* 0x0046b00001f47983 */ /* 0x000f220000300800 */
[----:B------:R-:W-:-:S03]  /*8db10*/  F2FP.SATFINITE.E5M2.F32.PACK_AB_MERGE_C R157, R248, R247, RZ ;  /* 0x000000f7f89d723e */ /* 0x000fc600048060ff */
[----:B------:R-:W3:Y:S04]  /*8db20*/  LDL.LU R245, [R1+0xc0c] ;  /* 0x000c0c0001f57983 */ /* 0x000ee80000300800 */
[----:B------:R-:W3:Y:S04]  /*8db30*/  LDL.LU R246, [R1+0x140c] ;  /* 0x00140c0001f67983 */ /* 0x000ee80000300800 */
[----:B------:R-:W3:Y:S04]  /*8db40*/  LDL.LU R247, [R1+0x46ac] ;  /* 0x0046ac0001f77983 */ /* 0x000ee80000300800 */
[----:B------:R-:W3:Y:S01]  /*8db50*/  LDL.LU R248, [R1+0xc08] ;  /* 0x000c080001f87983 */ /* 0x000ee20000300800 */
[----:B------:R-:W-:-:S02]  /*8db60*/  SHF.R.U32.HI R155, RZ, 0x8, R20 ;  /* 0x00000008ff9b7819 */ /* 0x000fc40000011614 */
[----:B------:R-:W-:Y:S01]  /*8db70*/  LOP3.LUT R153, R153, 0xffff, RZ, 0xc0, !PT ;  /* 0x0000ffff99997812 */ /* 0x000fe200078ec0ff */
[----:B------:R-:W-:Y:S01]  /*8db80*/  BAR.SYNC.DEFER_BLOCKING 0x0 ;  /* 0x0000000000007b1d */ /* 0x000fe20000010000 */
[----:B------:R-:W-:Y:S02]  /*8db90*/  LOP3.LUT R154, R154, 0xffff, RZ, 0xc0, !PT ;  /* 0x0000ffff9a9a7812 */ /* 0x000fe400078ec0ff */
[----:B------:R-:W-:Y:S02]  /*8dba0*/  LOP3.LUT R155, R155, 0xffff, RZ, 0xc0, !PT ;  /* 0x0000ffff9b9b7812 */ /* 0x000fe400078ec0ff */
[----:B------:R-:W-:Y:S02]  /*8dbb0*/  LOP3.LUT R162, R162, 0xffff, RZ, 0xc0, !PT ;  /* 0x0000ffffa2a27812 */ /* 0x000fe400078ec0ff */
[----:B------:R-:W-:Y:S02]  /*8dbc0*/  LOP3.LUT R156, R156, 0xffff, RZ, 0xc0, !PT ;  /* 0x0000ffff9c9c7812 */ /* 0x000fe400078ec0ff */
[----:B------:R-:W-:-:S02]  /*8dbd0*/  PRMT R153, R153, 0x3340, R0 ;  /* 0x0000334099997816 */ /* 0x000fc40000000000 */
[--C-:B------:R-:W-:Y:S02]  /*8dbe0*/  PRMT R154, R154, 0x3340, R1.reuse ;  /* 0x000033409a9a7816 */ /* 0x100fe40000000001 */
        /* <DEDUP_REMOVED lines=9> */
[----:B------:R-:W-:Y:S02]  /*8dc80*/  SHF.R.U32.HI R156, RZ, 0x8, R12 ;  /* 0x00000008ff9c7819 */ /* 0x000fe4000001160c */
[----:B------:R-:W3:Y:S01]  /*8dc90*/  LDL.LU R12, [R1+0x1408] ;  /* 0x00140800010c7983 */ /* 0x000ee20000300800 */
[----:B------:R-:W-:Y:S01]  /*8dca0*/  IMAD.X R19, R155, 0x1, R7, P2 ;  /* 0x000000019b137824 */ /* 0x000fe200010e0607 */
[----:B------:R-:W-:Y:S02]  /*8dcb0*/  IADD3 R16, P2, R169, R6, RZ ;  /* 0x00000006a9107210 */ /* 0x000fe40007f5e0ff */
[----:B------:R-:W-:Y:S02]  /*8dcc0*/  PRMT R152, R152, 0x5210, R9 ;  /* 0x0000521098987816 */ /* 0x000fe40000000009 */
[----:B------:R-:W3:Y:S01]  /*8dcd0*/  LDL.LU R9, [R1+0x4688] ;  /* 0x0046880001097983 */ /* 0x000ee20000300800 */
[----:B------:R-:W-:Y:S01]  /*8dce0*/  PRMT R153, R153, 0x5210, R17 ;  /* 0x0000521099997816 */ /* 0x000fe20000000011 */
[----:B------:R-:W-:-:S02]  /*8dcf0*/  IMAD.X R17, R155, 0x1, R5, P2 ;  /* 0x000000019b117824 */ /* 0x000fc400010e0605 */
[----:B------:R0:W-:Y:S01]  /*8dd00*/  STL.64 [R1+0x15c8], R10 ;  /* 0x0015c80a01007387 */ /* 0x0001e20000100a00 */
[----:B------:R-:W-:-:S03]  /*8dd10*/  PRMT R154, R154, 0x5210, R14 ;  /* 0x000052109a9a7816 */ /* 0x000fc6000000000e */
[----:B0-----:R-:W3:Y:S04]  /*8dd20*/  LDL.LU R10, [R1+0x1010] ;  /* 0x00101000010a7983 */ /* 0x001ee80000300800 */
[----:B------:R-:W3:Y:S04]  /*8dd30*/  LDL.LU R11, [R1+0x4684] ;  /* 0x00468400010b7983 */ /* 0x000ee80000300800 */
[----:B------:R-:W3:Y:S04]  /*8dd40*/  LDL.LU R14, [R1+0x100c] ;  /* 0x00100c00010e7983 */ /* 0x000ee80000300800 */
[----:B------:R-:W-:Y:S04]  /*8dd50*/  STL.64 [R1+0x15c0], R18 ;  /* 0x0015c01201007387 */ /* 0x000fe80000100a00 */
[----:B------:R0:W-:Y:S02]  /*8dd60*/  STL.64 [R1+0x15b8], R16 ;  /* 0x0015b81001007387 */ /* 0x0001e40000100a00 */
[----:B0-----:R-:W-:-:S05]  /*8dd70*/  IADD3 R16, P2, R169, R4, RZ ;  /* 0x00000004a9107210 */ /* 0x001fca0007f5e0ff */
[----:B------:R-:W-:-:S05]  /*8dd80*/  IMAD.X R17, R155, 0x1, R3, P2 ;  /* 0x000000019b117824 */ /* 0x000fca00010e0603 */
[----:B------:R-:W-:Y:S04]  /*8dd90*/  STL.64 [R1+0x15b0], R16 ;  /* 0x0015b01001007387 */ /* 0x000fe80000100a00 */
[----:B------:R-:W0:Y:S01]  /*8dda0*/  LDS.128 R16, [R8] ;  /* 0x0000000008107984 */ /* 0x000e220000000c00 */
[----:B------:R-:W-:Y:S02]  /*8ddb0*/  LOP3.LUT R156, R156, 0xffff, RZ, 0xc0, !PT ;  /* 0x0000ffff9c9c7812 */ /* 0x000fe400078ec0ff */
[----:B------:R-:W-:Y:S02]  /*8ddc0*/  LOP3.LUT R164, R164, 0xffff, RZ, 0xc0, !PT ;  /* 0x0000ffffa4a47812 */ /* 0x000fe400078ec0ff */
[----:B------:R-:W-:Y:S02]  /*8ddd0*/  LOP3.LUT R165, R165, 0xffff, RZ, 0xc0, !PT ;  /* 0x0000ffffa5a57812 */ /* 0x000fe400078ec0ff */
[----:B------:R-:W-:-:S02]  /*8dde0*/  PRMT R164, R156, 0x3340, R164 ;  /* 0x000033409ca47816 */ /* 0x000fc400000000a4 */
[----:B------:R-:W-:Y:S01]  /*8ddf0*/  PRMT R156, R165, 0x3340, R0 ;  /* 0x00003340a59c7816 */ /* 0x000fe20000000000 */
[----:B0-----:R-:W-:Y:S04]  /*8de00*/  STL.64 [R1+0xc20], R16 ;  /* 0x000c201001007387 */ /* 0x001fe80000100a00 */
[----:B------:R-:W-:Y:S04]  /*8de10*/  STL.64 [R1+0xc28], R18 ;  /* 0x000c281201007387 */ /* 0x000fe80000100a00 */
        /* <DEDUP_REMOVED lines=8> */
[----:B------:R-:W-:-:S03]  /*8dea0*/  PRMT R156, R164, 0x5410, R156 ;  /* 0x00005410a49c7816 */ /* 0x000fc6000000009c */
[----:B------:R-:W3:Y:S01]  /*8deb0*/  LDL.LU R237, [R1+0xa28] ;  /* 0x000a280001ed7983 */ /* 0x000ee20000300800 */
[----:B------:R-:W-:Y:S01]  /*8dec0*/  PRMT R155, R156, 0x5210, R15 ;  /* 0x000052109c9b7816 */ /* 0x000fe2000000000f */
[----:B------:R-:W-:Y:S06]  /*8ded0*/  BAR.SYNC.DEFER_BLOCKING 0x0 ;  /* 0x0000000000007b1d */ /* 0x000fec0000010000 */
[----:B------:R-:W3:Y:S04]  /*8dee0*/  LDL.LU R238, [R1+0xa2c] ;  /* 0x000a2c0001ee7983 */ /* 0x000ee80000300800 */
[----:B------:R-:W3:Y:S04]  /*8def0*/  LDL.LU R239, [R1+0xa30] ;  /* 0x000a300001ef7983 */ /* 0x000ee80000300800 */
[----:B------:R2:W-:Y:S01]  /*8df00*/  STSM.16.M88.4 [R222], R152 ;  /* 0x00000098de007844 */ /* 0x0005e20000000200 */
[----:B------:R-:W-:Y:S01]  /*8df10*/  BAR.SYNC.DEFER_BLOCKING 0x0 ;  /* 0x0000000000007b1d */ /* 0x000fe20000010000 */
[----:B----4-:R-:W-:-:S05]  /*8df20*/  LOP3.LUT R166, R244, 0xffff, RZ, 0xc0, !PT ;  /* 0x0000fffff4a67812 */ /* 0x010fca00078ec0ff */
[----:B------:R-:W0:Y:S01]  /*8df30*/  LDS.128 R20, [R8] ;  /* 0x0000000008147984 */ /* 0x000e220000000c00 */
[----:B--2---:R-:W-:-:S03]  /*8df40*/  F2FP.SATFINITE.E5M2.F32.PACK_AB_MERGE_C R154, R241, R240, RZ ;  /* 0x000000f0f19a723e */ /* 0x004fc600048060ff */
[----:B------:R-:W2:Y:S01]  /*8df50*/  LDL.LU R240, [R1+0xa34] ;  /* 0x000a340001f07983 */ /* 0x000ea20000300800 */
[----:B---3--:R-:W-:-:S03]  /*8df60*/  F2FP.SATFINITE.E5M2.F32.PACK_AB_MERGE_C R153, R243, R242, RZ ;  /* 0x000000f2f399723e */ /* 0x008fc600048060ff */
[----:B------:R-:W3:Y:S04]  /*8df70*/  LDL.LU R241, [R1+0x840] ;  /* 0x0008400001f17983 */ /* 0x000ee80000300800 */
[----:B------:R-:W3:Y:S04]  /*8df80*/  LDL.LU R242, [R1+0x844] ;  /* 0x0008440001f27983 */ /* 0x000ee80000300800 */
[----:B------:R-:W4:Y:S01]  /*8df90*/  LDL.LU R243, [R1+0x848] ;  /* 0x0008480001f37983 */ /* 0x000f220000300800 */
[----:B------:R-:W-:-:S03]  /*8dfa0*/  LOP3.LUT R168, R245, 0xffff, RZ, 0xc0, !PT ;  /* 0x0000fffff5a87812 */ /* 0x000fc600078ec0ff */
[----:B------:R-:W4:Y:S01]  /*8dfb0*/  LDL.LU R244, [R1+0x84c] ;  /* 0x00084c0001f47983 */ /* 0x000f220000300800 */
[----:B------:R-:W-:Y:S02]  /*8dfc0*/  LOP3.LUT R163, R246, 0xffff, RZ, 0xc0, !PT ;  /* 0x0000fffff6a37812 */ /* 0x000fe400078ec0ff */
[----:B------:R-:W-:Y:S01]  /*8dfd0*/  LOP3.LUT R169, R247, 0xffff, RZ, 0xc0, !PT ;  /* 0x0000fffff7a97812 */ /* 0x000fe200078ec0ff */
[----:B------:R-:W4:Y:S01]  /*8dfe0*/  LDL.LU R245, [R1+0x440] ;  /* 0x0004400001f57983 */ /* 0x000f220000300800 */
[----:B------:R-:W-:-:S03]  /*8dff0*/  LOP3.LUT R17, R248, 0xffff, RZ, 0xc0, !PT ;  /* 0x0000fffff8117812 */ /* 0x000fc600078ec0ff */
[----:B------:R-:W4:Y:S04]  /*8e000*/  LDL.LU R246, [R1+0x444] ;  /* 0x0004440001f67983 */ /* 0x000f280000300800 */
[----:B------:R-:W4:Y:S04]  /*8e010*/  LDL.LU R247, [R1+0x448] ;  /* 0x0004480001f77983 */ /* 0x000f280000300800 */
[----:B------:R-:W4:Y:S01]  /*8e020*/  LDL.LU R248, [R1+0x44c] ;  /* 0x00044c0001f87983 */ /* 0x000f220000300800 */
[----:B------:R-:W-:Y:S02]  /*8e030*/  PRMT R152, R168, 0x3340, R0 ;  /* 0x00003340a8987816 */ /* 0x000fe40000000000 */
[----:B------:R-:W-:-:S02]  /*8e040*/  PRMT R162, R166, 0x3340, R163 ;  /* 0x00003340a6a27816 */ /* 0x000fc400000000a3 */
[----:B------:R-:W-:Y:S02]  /*8e050*/  LOP3.LUT R18, R160, 0xffff, RZ, 0xc0, !PT ;  /* 0x0000ffffa0127812 */ /* 0x000fe400078ec0ff */
[----:B------:R-:W-:Y:S02]  /*8e060*/  PRMT R162, R162, 0x5410, R152 ;  /* 0x00005410a2a27816 */ /* 0x000fe40000000098 */
[----:B------:R-:W-:Y:S02]  /*8e070*/  PRMT R152, R17, 0x3340, R0 ;  /* 0x0000334011987816 */ /* 0x000fe40000000000 */
[----:B------:R-:W-:-:S04]  /*8e080*/  LOP3.LUT R167, R12, 0xffff, RZ, 0xc0, !PT ;  /* 0x0000ffff0ca77812 */ /* 0x000fc800078ec0ff */
[----:B------:R-:W-:Y:S02]  /*8e090*/  PRMT R161, R169, 0x3340, R167 ;  /* 0x00003340a9a17816 */ /* 0x000fe400000000a7 */
[----:B------:R-:W-:Y:S02]  /*8e0a0*/  LOP3.LUT R165, R9, 0xffff, RZ, 0xc0, !PT ;  /* 0x0000ffff09a57812 */ /* 0x000fe400078ec0ff */
[----:B------:R-:W-:Y:S02]  /*8e0b0*/  PRMT R161, R161, 0x5410, R152 ;  /* 0x00005410a1a17816 */ /* 0x000fe40000000098 */
[----:B------:R-:W-:Y:S02]  /*8e0c0*/  PRMT R152, R18, 0x3340, R0 ;  /* 0x0000334012987816 */ /* 0x000fe40000000000 */
[----:B------:R-:W-:Y:S02]  /*8e0d0*/  LOP3.LUT R164, R10, 0xffff, RZ, 0xc0, !PT ;  /* 0x0000ffff0aa47812 */ /* 0x000fe400078ec0ff */
[----:B------:R-:W-:-:S02]  /*8e0e0*/  LOP3.LUT R10, R159, 0xffff, RZ, 0xc0, !PT ;  /* 0x0000ffff9f0a7812 */ /* 0x000fc400078ec0ff */
[----:B------:R-:W-:Y:S02]  /*8e0f0*/  LOP3.LUT R12, R11, 0xffff, RZ, 0xc0, !PT ;  /* 0x0000ffff0b0c7812 */ /* 0x000fe400078ec0ff */
[----:B------:R-:W-:Y:S02]  /*8e100*/  PRMT R156, R165, 0x3340, R164 ;  /* 0x00003340a59c7816 */ /* 0x000fe400000000a4 */
[----:B------:R-:W-:Y:S02]  /*8e110*/  LOP3.LUT R11, R14, 0xffff, RZ, 0xc0, !PT ;  /* 0x0000ffff0e0b7812 */ /* 0x000fe400078ec0ff */
[----:B------:R-:W-:Y:S02]  /*8e120*/  PRMT R156, R156, 0x5410, R152 ;  /* 0x000054109c9c7816 */ /* 0x000fe40000000098 */
[----:B------:R-:W-:Y:S02]  /*8e130*/  PRMT R152, R10, 0x3340, R0 ;  /* 0x000033400a987816 */ /* 0x000fe40000000000 */
[----:B------:R-:W-:-:S02]  /*8e140*/  PRMT R155, R12, 0x3340, R11 ;  /* 0x000033400c9b7816 */ /* 0x000fc4000000000b */
[----:B------:R-:W-:Y:S02]  /*8e150*/  LOP3.LUT R9, R158, 0xffff, RZ, 0xc0, !PT ;  /* 0x0000ffff9e097812 */ /* 0x000fe400078ec0ff */
[----:B------:R-:W-:Y:S02]  /*8e160*/  PRMT R155, R155, 0x5410, R152 ;  /* 0x000054109b9b7816 */ /* 0x000fe40000000098 */
[----:B------:R-:W-:Y:S02]  /*8e170*/  LOP3.LUT R16, R157, 0xffff, RZ, 0xc0, !PT ;  /* 0x0000ffff9d107812 */ /* 0x000fe400078ec0ff */
[----:B------:R-:W-:Y:S02]  /*8e180*/  LOP3.LUT R14, R154, 0xffff, RZ, 0xc0, !PT ;  /* 0x0000ffff9a0e7812 */ /* 0x000fe400078ec0ff */
[----:B------:R-:W-:Y:S02]  /*8e190*/  LOP3.LUT R15, R153, 0xffff, RZ, 0xc0, !PT ;  /* 0x0000ffff990f7812 */ /* 0x000fe400078ec0ff */
[----:B------:R-:W-:-:S02]  /*8e1a0*/  PRMT R152, R162, 0x4210, R9 ;  /* 0x00004210a2987816 */ /* 0x000fc40000000009 */
[----:B------:R-:W-:Y:S02]  /*8e1b0*/  PRMT R153, R161, 0x4210, R16 ;  /* 0x00004210a1997816 */ /* 0x000fe40000000010 */
[----:B------:R-:W-:Y:S02]  /*8e1c0*/  PRMT R154, R156, 0x4210, R14 ;  /* 0x000042109c9a7816 */ /* 0x000fe4000000000e */
[----:B------:R-:W-:Y:S01]  /*8e1d0*/  PRMT R155, R155, 0x4210, R15 ;  /* 0x000042109b9b7816 */ /* 0x000fe2000000000f */
[----:B------:R-:W-:Y:S06]  /*8e1e0*/  BAR.SYNC.DEFER_BLOCKING 0x0 ;  /* 0x0000000000007b1d */ /* 0x000fec0000010000 */
[----:B0-----:R0:W-:Y:S02]  /*8e1f0*/  STL.64 [R1+0xc10], R20 ;  /* 0x000c101401007387 */ /* 0x0011e40000100a00 */
[----:B0-----:R-:W-:-:S02]  /*8e200*/  IADD3 R20, P2, R172, R2, RZ ;  /* 0x00000002ac147210 */ /* 0x001fc40007f5e0ff */
[----:B------:R0:W-:Y:S04]  /*8e210*/  STSM.16.M88.4 [R222], R152 ;  /* 0x00000098de007844 */ /* 0x0001e80000000200 */
[----:B------:R-:W-:Y:S01]  /*8e220*/  STL.64 [R1+0xc18], R22 ;  /* 0x000c181601007387 */ /* 0x000fe20000100a00 */
[----:B0-----:R-:W-:-:S05]  /*8e230*/  SHF.R.S32.HI R152, RZ, 0x1f, R172 ;  /* 0x0000001fff987819 */ /* 0x001fca00000114ac */
[----:B------:R-:W-:-:S05]  /*8e240*/  IMAD.X R21, R152, 0x1, R13, P2 ;  /* 0x0000000198157824 */ /* 0x000fca00010e060d */
[----:B------:R0:W-:Y:S02]  /*8e250*/  STL.64 [R1+0x15a8], R20 ;  /* 0x0015a81401007387 */ /* 0x0001e40000100a00 */
[----:B0-----:R-:W-:Y:S02]  /*8e260*/  IADD3 R20, P2, R172, R0, RZ ;  /* 0x00000000ac147210 */ /* 0x001fe40007f5e0ff */
[----:B------:R-:W-:-:S03]  /*8e270*/  F2FP.SATFINITE.E5M2.F32.PACK_AB_MERGE_C R22, R230, R229, RZ ;  /* 0x000000e5e616723e */ /* 0x000fc600048060ff */
[----:B------:R-:W-:Y:S01]  /*8e280*/  IMAD.X R21, R152, 0x1, R7, P2 ;  /* 0x0000000198157824 */ /* 0x000fe200010e0607 */
[----:B------:R-:W-:Y:S01]  /*8e290*/  F2FP.SATFINITE.E5M2.F32.PACK_AB_MERGE_C R19, R232, R231, RZ ;  /* 0x000000e7e813723e */ /* 0x000fe200048060ff */
[----:B------:R0:W-:Y:S04]  /*8e2a0*/  STL [R1+0x4970], R22 ;  /* 0x0049701601007387 */ /* 0x0001e80000100800 */
[----:B------:R1:W-:Y:S04]  /*8e2b0*/  STL [R1+0x4920], R19 ;  /* 0x0049201301007387 */ /* 0x0003e80000100800 */
[----:B------:R1:W-:Y:S01]  /*8e2c0*/  STL.64 [R1+0x15a0], R20 ;  /* 0x0015a01401007387 */ /* 0x0003e20000100a00 */
[----:B0-----:R-:W-:-:S02]  /*8e2d0*/  F2FP.SATFINITE.E5M2.F32.PACK_AB_MERGE_C R22, R234, R233, RZ ;  /* 0x000000e9ea16723e */ /* 0x001fc400048060ff */
[----:B-1----:R-:W-:Y:S02]  /*8e2e0*/  F2FP.SATFINITE.E5M2.F32.PACK_AB_MERGE_C R19, R236, R235, RZ ;  /* 0x000000ebec13723e */ /* 0x002fe400048060ff */
[----:B------:R-:W-:Y:S01]  /*8e2f0*/  IADD3 R20, P2, R172, R6, RZ ;  /* 0x00000006ac147210 */ /* 0x000fe20007f5e0ff */
[----:B------:R-:W-:Y:S04]  /*8e300*/  STL [R1+0x4934], R22 ;  /* 0x0049341601007387 */ /* 0x000fe80000100800 */
[----:B------:R-:W-:Y:S01]  /*8e310*/  IMAD.X R21, R152, 0x1, R5, P2 ;  /* 0x0000000198157824 */ /* 0x000fe200010e0605 */
[----:B------:R-:W-:Y:S04]  /*8e320*/  STL [R1+0x48d4], R19 ;  /* 0x0048d41301007387 */ /* 0x000fe80000100800 */
[----:B------:R0:W-:Y:S02]  /*8e330*/  STL.64 [R1+0x1598], R20 ;  /* 0x0015981401007387 */ /* 0x0001e40000100a00 */
[----:B0-----:R-:W-:-:S05]  /*8e340*/  IADD3 R20, P2, R172, R4, RZ ;  /* 0x00000004ac147210 */ /* 0x001fca0007f5e0ff */
[----:B------:R-:W-:-:S05]  /*8e350*/  IMAD.X R21, R152, 0x1, R3, P2 ;  /* 0x0000000198157824 */ /* 0x000fca00010e0603 */
[----:B------:R0:W-:Y:S01]  /*8e360*/  STL.64 [R1+0x1590], R20 ;  /* 0x0015901401007387 */ /* 0x0001e20000100a00 */
[----:B------:R-:W-:Y:S02]  /*8e370*/  SHF.R.S32.HI R152, RZ, 0x1f, R171 ;  /* 0x0000001fff987819 */ /* 0x000fe400000114ab */
[----:B0-----:R-:W-:-:S05]  /*8e380*/  F2FP.SATFINITE.E5M2.F32.PACK_AB_MERGE_C R20, R238, R237, RZ ;  /* 0x000000edee14723e */ /* 0x001fca00048060ff */
[----:B------:R0:W-:Y:S02]  /*8e390*/  STL [R1+0x48e0], R20 ;  /* 0x0048e01401007387 */ /* 0x0001e40000100800 */
[----:B0-----:R-:W-:-:S05]  /*8e3a0*/  IADD3 R20, P2, R171, R2, RZ ;  /* 0x00000002ab147210 */ /* 0x001fca0007f5e0ff */
[----:B------:R-:W-:Y:S01]  /*8e3b0*/  IMAD.X R21, R152, 0x1, R13, P2 ;  /* 0x0000000198157824 */ /* 0x000fe200010e060d */
[----:B------:R-:W-:Y:S02]  /*8e3c0*/  SHF.R.U32.HI R162, RZ, 0x8, R167 ;  /* 0x00000008ffa27819 */ /* 0x000fe400000116a7 */
        /* <DEDUP_REMOVED lines=9> */
[----:B------:R-:W-:Y:S02]  /*8e460*/  LOP3.LUT R162, R162, 0xffff, RZ, 0xc0, !PT ;  /* 0x0000ffffa2a27812 */ /* 0x000fe400078ec0ff */
[----:B0-----:R-:W-:-:S05]  /*8e470*/  IADD3 R20, P2, R171, R4, RZ ;  /* 0x00000004ab147210 */ /* 0x001fca0007f5e0ff */
[----:B------:R-:W-:Y:S01]  /*8e480*/  IMAD.X R21, R152, 0x1, R3, P2 ;  /* 0x0000000198157824 */ /* 0x000fe200010e0603 */
[----:B------:R-:W-:-:S04]  /*8e490*/  SHF.R.U32.HI R152, RZ, 0x8, R169 ;  /* 0x00000008ff987819 */ /* 0x000fc800000116a9 */
[----:B------:R-:W-:Y:S01]  /*8e4a0*/  LOP3.LUT R152, R152, 0xffff, RZ, 0xc0, !PT ;  /* 0x0000ffff98987812 */ /* 0x000fe200078ec0ff */
[----:B------:R0:W-:Y:S03]  /*8e4b0*/  STL.64 [R1+0x1558], R20 ;  /* 0x0015581401007387 */ /* 0x0001e60000100a00 */
[----:B------:R-:W-:Y:S02]  /*8e4c0*/  PRMT R162, R152, 0x3340, R162 ;  /* 0x0000334098a27816 */ /* 0x000fe400000000a2 */
[----:B------:R-:W-:Y:S02]  /*8e4d0*/  SHF.R.S32.HI R152, RZ, 0x1f, R170 ;  /* 0x0000001fff987819 */ /* 0x000fe400000114aa */
[----:B------:R-:W-:Y:S02]  /*8e4e0*/  SHF.R.U32.HI R155, RZ, 0x8, R18 ;  /* 0x00000008ff9b7819 */ /* 0x000fe40000011612 */
[----:B0-----:R-:W-:-:S05]  /*8e4f0*/  IADD3 R20, P2, R170, R2, RZ ;  /* 0x00000002aa147210 */ /* 0x001fca0007f5e0ff */
[----:B------:R-:W-:Y:S01]  /*8e500*/  IMAD.X R21, R152, 0x1, R13, P2 ;  /* 0x0000000198157824 */ /* 0x000fe200010e060d */
[----:B------:R-:W-:Y:S02]  /*8e510*/  IADD3 R18, P2, R170, R0, RZ ;  /* 0x00000000aa127210 */ /* 0x000fe40007f5e0ff */
[----:B------:R-:W-:Y:S02]  /*8e520*/  SHF.R.U32.HI R154, RZ, 0x8, R165 ;  /* 0x00000008ff9a7819 */ /* 0x000fe400000116a5 */
[----:B------:R-:W-:Y:S01]  /*8e530*/  SHF.R.U32.HI R165, RZ, 0x8, R10 ;  /* 0x00000008ffa57819 */ /* 0x000fe2000001160a */
[----:B------:R-:W-:Y:S01]  /*8e540*/  IMAD.X R19, R152, 0x1, R7, P2 ;  /* 0x0000000198137824 */ /* 0x000fe200010e0607 */
[----:B------:R-:W-:Y:S02]  /*8e550*/  IADD3 R10, P2, R170, R6, RZ ;  /* 0x00000006aa0a7210 */ /* 0x000fe40007f5e0ff */
[----:B------:R-:W-:Y:S02]  /*8e560*/  SHF.R.U32.HI R157, RZ, 0x8, R164 ;  /* 0x00000008ff9d7819 */ /* 0x000fe400000116a4 */
[----:B------:R-:W-:Y:S01]  /*8e570*/  SHF.R.U32.HI R164, RZ, 0x8, R11 ;  /* 0x00000008ffa47819 */ /* 0x000fe2000001160b */
[----:B------:R-:W-:Y:S01]  /*8e580*/  IMAD.X R11, R152, 0x1, R5, P2 ;  /* 0x00000001980b7824 */ /* 0x000fe200010e0605 */
[----:B------:R-:W-:-:S02]  /*8e590*/  SHF.R.U32.HI R153, RZ, 0x8, R166 ;  /* 0x00000008ff997819 */ /* 0x000fc400000116a6 */
[----:B------:R-:W-:Y:S01]  /*8e5a0*/  SHF.R.U32.HI R163, RZ, 0x8, R163 ;  /* 0x00000008ffa37819 */ /* 0x000fe200000116a3 */
[----:B------:R-:W-:Y:S01]  /*8e5b0*/  STL.64 [R1+0x1550], R20 ;  /* 0x0015501401007387 */ /* 0x000fe20000100a00 */
[----:B------:R-:W-:Y:S02]  /*8e5c0*/  LOP3.LUT R153, R153, 0xffff, RZ, 0xc0, !PT ;  /* 0x0000ffff99997812 */ /* 0x000fe400078ec0ff */
[----:B------:R-:W-:Y:S01]  /*8e5d0*/  LOP3.LUT R163, R163, 0xffff, RZ, 0xc0, !PT ;  /* 0x0000ffffa3a37812 */ /* 0x000fe200078ec0ff */
[----:B------:R-:W-:Y:S01]  /*8e5e0*/  STL.64 [R1+0x1570], R18 ;  /* 0x0015701201007387 */ /* 0x000fe20000100a00 */
[----:B---3--:R-:W-:-:S03]  /*8e5f0*/  F2FP.SATFINITE.E5M2.F32.PACK_AB_MERGE_C R161, R242, R241, RZ ;  /* 0x000000f1f2a1723e */ /* 0x008fc600048060ff */
[----:B------:R0:W-:Y:S01]  /*8e600*/  STL.64 [R1+0x1588], R10 ;  /* 0x0015880a01007387 */ /* 0x0001e20000100a00 */
[----:B------:R-:W-:-:S03]  /*8e610*/  PRMT R163, R153, 0x3340, R163 ;  /* 0x0000334099a37816 */ /* 0x000fc600000000a3 */
[----:B------:R-:W2:Y:S01]  /*8e620*/  LDL.LU R240, [R1+0x40] ;  /* 0x0000400001f07983 */ /* 0x000ea20000300800 */
[----:B------:R-:W-:-:S03]  /*8e630*/  LOP3.LUT R154, R154, 0xffff, RZ, 0xc0, !PT ;  /* 0x0000ffff9a9a7812 */ /* 0x000fc600078ec0ff */
[----:B------:R-:W2:Y:S01]  /*8e640*/  LDL.LU R241, [R1+0x44] ;  /* 0x0000440001f17983 */ /* 0x000ea20000300800 */
[----:B------:R-:W-:Y:S02]  /*8e650*/  LOP3.LUT R157, R157, 0xffff, RZ, 0xc0, !PT ;  /* 0x0000ffff9d9d7812 */ /* 0x000fe400078ec0ff */
[----:B0-----:R-:W-:Y:S01]  /*8e660*/  IADD3 R10, P2, R170, R4, RZ ;  /* 0x00000004aa0a7210 */ /* 0x001fe20007f5e0ff */
[----:B------:R-:W3:Y:S01]  /*8e670*/  LDL.LU R242, [R1+0x48] ;  /* 0x0000480001f27983 */ /* 0x000ee20000300800 */
[----:B------:R-:W-:Y:S02]  /*8e680*/  LOP3.LUT R155, R155, 0xffff, RZ, 0xc0, !PT ;  /* 0x0000ffff9b9b7812 */ /* 0x000fe400078ec0ff */
[----:B------:R-:W-:Y:S01]  /*8e690*/  SHF.R.U32.HI R153, RZ, 0x8, R168 ;  /* 0x00000008ff997819 */ /* 0x000fe200000116a8 */
[----:B------:R-:W-:Y:S01]  /*8e6a0*/  IMAD.X R11, R152, 0x1, R3, P2 ;  /* 0x00000001980b7824 */ /* 0x000fe200010e0603 */
[----:B------:R-:W-:Y:S01]  /*8e6b0*/  PRMT R157, R154, 0x3340, R157 ;  /* 0x000033409a9d7816 */ /* 0x000fe2000000009d */
[----:B------:R-:W-:Y:S01]  /*8e6c0*/  BAR.SYNC.DEFER_BLOCKING 0x0 ;  /* 0x0000000000007b1d */ /* 0x000fe20000010000 */
[----:B------:R-:W-:-:S02]  /*8e6d0*/  PRMT R155, R155, 0x3340, R0 ;  /* 0x000033409b9b7816 */ /* 0x000fc40000000000 */
[----:B------:R-:W-:Y:S02]  /*8e6e0*/  LOP3.LUT R153, R153, 0xffff, RZ, 0xc0, !PT ;  /* 0x0000ffff99997812 */ /* 0x000fe400078ec0ff */
[----:B----4-:R-:W-:Y:S02]  /*8e6f0*/  F2FP.SATFINITE.E5M2.F32.PACK_AB_MERGE_C R160, R244, R243, RZ ;  /* 0x000000f3f4a0723e */ /* 0x010fe400048060ff */
[----:B------:R-:W-:Y:S01]  /*8e700*/  PRMT R157, R157, 0x5410, R155 ;  /* 0x000054109d9d7816 */ /* 0x000fe2000000009b */
[----:B------:R0:W-:Y:S01]  /*8e710*/  STL.64 [R1+0x1580], R10 ;  /* 0x0015800a01007387 */ /* 0x0001e20000100a00 */
[----:B------:R-:W-:Y:S02]  /*8e720*/  PRMT R153, R153, 0x3340, R0 ;  /* 0x0000334099997816 */ /* 0x000fe40000000000 */
[----:B------:R-:W-:Y:S01]  /*8e730*/  SHF.R.S32.HI R155, RZ, 0x1f, R173 ;  /* 0x0000001fff9b7819 */ /* 0x000fe200000114ad */
[----:B------:R-:W3:Y:S01]  /*8e740*/  LDL.LU R243, [R1+0x4c] ;  /* 0x00004c0001f37983 */ /* 0x000ee20000300800 */
[----:B------:R-:W-:-:S02]  /*8e750*/  F2FP.SATFINITE.E5M2.F32.PACK_AB_MERGE_C R159, R246, R245, RZ ;  /* 0x000000f5f69f723e */ /* 0x000fc400048060ff */
[----:B------:R-:W-:Y:S01]  /*8e760*/  PRMT R152, R163, 0x5410, R153 ;  /* 0x00005410a3987816 */ /* 0x000fe20000000099 */
[----:B------:R-:W4:Y:S01]  /*8e770*/  LDL.LU R244, [R1+0x46c0] ;  /* 0x0046c00001f47983 */ /* 0x000f220000300800 */
[----:B0-----:R-:W-:-:S03]  /*8e780*/  IADD3 R10, P2, R173, R2, RZ ;  /* 0x00000002ad0a7210 */ /* 0x001fc60007f5e0ff */
[----:B------:R-:W3:Y:S01]  /*8e790*/  LDL.LU R245, [R1+0xe0c] ;  /* 0x000e0c0001f57983 */ /* 0x000ee20000300800 */
[----:B------:R-:W-:-:S03]  /*8e7a0*/  F2FP.SATFINITE.E5M2.F32.PACK_AB_MERGE_C R158, R248, R247, RZ ;  /* 0x000000f7f89e723e */ /* 0x000fc600048060ff */
[----:B------:R-:W3:Y:S01]  /*8e7b0*/  LDL.LU R246, [R1+0x1414] ;  /* 0x0014140001f67983 */ /* 0x000ee20000300800 */
[----:B------:R-:W-:Y:S01]  /*8e7c0*/  IMAD.X R11, R155, 0x1, R13, P2 ;  /* 0x000000019b0b7824 */ /* 0x000fe200010e060d */
[----:B------:R-:W-:Y:S02]  /*8e7d0*/  SHF.R.U32.HI R156, RZ, 0x8, R12 ;  /* 0x00000008ff9c7819 */ /* 0x000fe4000001160c */
[----:B------:R-:W3:Y:S01]  /*8e7e0*/  LDL.LU R247, [R1+0x46bc] ;  /* 0x0046bc0001f77983 */ /* 0x000ee20000300800 */
[----:B------:R-:W-:-:S03]  /*8e7f0*/  PRMT R152, R152, 0x5210, R9 ;  /* 0x0000521098987816 */ /* 0x000fc60000000009 */
[----:B------:R-:W3:Y:S04]  /*8e800*/  LDL.LU R248, [R1+0xe08] ;  /* 0x000e080001f87983 */ /* 0x000ee80000300800 */
[----:B------:R-:W3:Y:S04]  /*8e810*/  LDL.LU R12, [R1+0x1410] ;  /* 0x00141000010c7983 */ /* 0x000ee80000300800 */
[----:B------:R-:W3:Y:S04]  /*8e820*/  LDL.LU R9, [R1+0x4690] ;  /* 0x0046900001097983 */ /* 0x000ee80000300800 */
[----:B------:R0:W-:Y:S04]  /*8e830*/  STL.64 [R1+0x1548], R10 ;  /* 0x0015480a01007387 */ /* 0x0001e80000100a00 */
[----:B0-----:R-:W3:Y:S04]  /*8e840*/  LDL.LU R10, [R1+0x1018] ;  /* 0x00101800010a7983 */ /* 0x001ee80000300800 */
[----:B------:R-:W3:Y:S01]  /*8e850*/  LDL.LU R11, [R1+0x468c] ;  /* 0x00468c00010b7983 */ /* 0x000ee20000300800 */
[----:B------:R-:W-:-:S04]  /*8e860*/  SHF.R.U32.HI R154, RZ, 0x8, R17 ;  /* 0x00000008ff9a7819 */ /* 0x000fc80000011611 */
[----:B------:R-:W-:-:S04]  /*8e870*/  LOP3.LUT R154, R154, 0xffff, RZ, 0xc0, !PT ;  /* 0x0000ffff9a9a7812 */ /* 0x000fc800078ec0ff */
[----:B------:R-:W-:Y:S02]  /*8e880*/  PRMT R154, R154, 0x3340, R0 ;  /* 0x000033409a9a7816 */ /* 0x000fe40000000000 */
[----:B------:R-:W-:Y:S02]  /*8e890*/  IADD3 R18, P2, R173, R0, RZ ;  /* 0x00000000ad127210 */ /* 0x000fe40007f5e0ff */
[----:B------:R-:W-:-:S03]  /*8e8a0*/  PRMT R153, R162, 0x5410, R154 ;  /* 0x00005410a2997816 */ /* 0x000fc6000000009a */
[----:B------:R-:W-:Y:S01]  /*8e8b0*/  IMAD.X R19, R155, 0x1, R7, P2 ;  /* 0x000000019b137824 */ /* 0x000fe200010e0607 */
[----:B------:R-:W-:Y:S02]  /*8e8c0*/  PRMT R153, R153, 0x5210, R16 ;  /* 0x0000521099997816 */ /* 0x000fe40000000010 */
[----:B------:R-:W-:Y:S02]  /*8e8d0*/  IADD3 R16, P2, R173, R6, RZ ;  /* 0x00000006ad107210 */ /* 0x000fe40007f5e0ff */
[----:B------:R-:W-:Y:S02]  /*8e8e0*/  PRMT R154, R157, 0x5210, R14 ;  /* 0x000052109d9a7816 */ /* 0x000fe4000000000e */
[----:B------:R-:W3:Y:S01]  /*8e8f0*/  LDL.LU R14, [R1+0x1014] ;  /* 0x00101400010e7983 */ /* 0x000ee20000300800 */
[----:B------:R-:W-:-:S03]  /*8e900*/  IMAD.X R17, R155, 0x1, R5, P2 ;  /* 0x000000019b117824 */ /* 0x000fc600010e0605 */
        /* <DEDUP_REMOVED lines=10> */
[----:B------:R-:W-:-:S04]  /*8e9b0*/  PRMT R156, R165, 0x3340, R0 ;  /* 0x00003340a59c7816 */ /* 0x000fc80000000000 */
        /* <DEDUP_REMOVED lines=11> */
[----:B------:R-:W-:Y:S01]  /*8ea70*/  PRMT R155, R156, 0x5210, R15 ;  /* 0x000052109c9b7816 */ /* 0x000fe2000000000f */
[----:B------:R-:W-:Y:S01]  /*8ea80*/  BAR.SYNC.DEFER_BLOCKING 0x0 ;  /* 0x0000000000007b1d */ /* 0x000fe20000010000 */
[----:B------:R-:W-:-:S05]  /*8ea90*/  LOP3.LUT R166, R161, 0xffff, RZ, 0xc0, !PT ;  /* 0x0000ffffa1a67812 */ /* 0x000fca00078ec0ff */
[----:B------:R2:W-:Y:S02]  /*8eaa0*/  STSM.16.M88.4 [R222], R152 ;  /* 0x00000098de007844 */ /* 0x0005e40000000200 */
[----:B------:R-:W-:Y:S01]  /*8eab0*/  BAR.SYNC.DEFER_BLOCKING 0x0 ;  /* 0x0000000000007b1d */ /* 0x000fe20000010000 */
[----:B----4-:R-:W-:-:S05]  /*8eac0*/  LOP3.LUT R164, R244, 0xffff, RZ, 0xc0, !PT ;  /* 0x0000fffff4a47812 */ /* 0x010fca00078ec0ff */
[----:B------:R-:W0:Y:S01]  /*8ead0*/  LDS.128 R20, [R8] ;  /* 0x0000000008147984 */ /* 0x000e220000000c00 */
[----:B--2---:R-:W-:-:S03]  /*8eae0*/  F2FP.SATFINITE.E5M2.F32.PACK_AB_MERGE_C R154, R241, R240, RZ ;  /* 0x000000f0f19a723e */ /* 0x004fc600048060ff */
[----:B------:R-:W2:Y:S04]  /*8eaf0*/  LDL.LU R240, [R1+0xa58] ;  /* 0x000a580001f07983 */ /* 0x000ea80000300800 */
[----:B------:R-:W2:Y:S01]  /*8eb00*/  LDL.LU R241, [R1+0xa5c] ;  /* 0x000a5c0001f17983 */ /* 0x000ea20000300800 */
[----:B---3--:R-:W-:-:S03]  /*8eb10*/  F2FP.SATFINITE.E5M2.F32.PACK_AB_MERGE_C R153, R243, R242, RZ ;  /* 0x000000f2f399723e */ /* 0x008fc600048060ff */
[----:B------:R-:W3:Y:S04]  /*8eb20*/  LDL.LU R242, [R1+0xa60] ;  /* 0x000a600001f27983 */ /* 0x000ee80000300800 */
[----:B------:R-:W3:Y:S01]  /*8eb30*/  LDL.LU R243, [R1+0xa64] ;  /* 0x000a640001f37983 */ /* 0x000ee20000300800 */
[----:B------:R-:W-:Y:S02]  /*8eb40*/  LOP3.LUT R169, R245, 0xffff, RZ, 0xc0, !PT ;  /* 0x0000fffff5a97812 */ /* 0x000fe400078ec0ff */
[----:B------:R-:W-:Y:S01]  /*8eb50*/  LOP3.LUT R163, R246, 0xffff, RZ, 0xc0, !PT ;  /* 0x0000fffff6a37812 */ /* 0x000fe200078ec0ff */
[----:B------:R-:W4:Y:S01]  /*8eb60*/  LDL.LU R244, [R1+0x850] ;  /* 0x0008500001f47983 */ /* 0x000f220000300800 */
[----:B------:R-:W-:-:S03]  /*8eb70*/  LOP3.LUT R171, R247, 0xffff, RZ, 0xc0, !PT ;  /* 0x0000fffff7ab7812 */ /* 0x000fc600078ec0ff */
[----:B------:R-:W4:Y:S01]  /*8eb80*/  LDL.LU R245, [R1+0x854] ;  /* 0x0008540001f57983 */ /* 0x000f220000300800 */
[----:B------:R-:W-:-:S03]  /*8eb90*/  LOP3.LUT R167, R248, 0xffff, RZ, 0xc0, !PT ;  /* 0x0000fffff8a77812 */ /* 0x000fc600078ec0ff */
[----:B------:R-:W4:Y:S01]  /*8eba0*/  LDL.LU R246, [R1+0x858] ;  /* 0x0008580001f67983 */ /* 0x000f220000300800 */
[----:B------:R-:W-:-:S03]  /*8ebb0*/  LOP3.LUT R165, R12, 0xffff, RZ, 0xc0, !PT ;  /* 0x0000ffff0ca57812 */ /* 0x000fc600078ec0ff */
[----:B------:R-:W4:Y:S04]  /*8ebc0*/  LDL.LU R247, [R1+0x85c] ;  /* 0x00085c0001f77983 */ /* 0x000f280000300800 */
        /* <DEDUP_REMOVED lines=13> */
[----:B------:R-:W-:Y:S02]  /*8eca0*/  PRMT R152, R166, 0x3340, R0 ;  /* 0x00003340a6987816 */ /* 0x000fe40000000000 */
[----:B------:R-:W-:Y:S02]  /*8ecb0*/  PRMT R156, R168, 0x3340, R161 ;  /* 0x00003340a89c7816 */ /* 0x000fe400000000a1 */
[----:B------:R-:W-:-:S02]  /*8ecc0*/  LOP3.LUT R172, R160, 0xffff, RZ, 0xc0, !PT ;  /* 0x0000ffffa0ac7812 */ /* 0x000fc400078ec0ff */
[----:B------:R-:W-:Y:S02]  /*8ecd0*/  LOP3.LUT R170, R14, 0xffff, RZ, 0xc0, !PT ;  /* 0x0000ffff0eaa7812 */ /* 0x000fe400078ec0ff */
[----:B------:R-:W-:Y:S02]  /*8ece0*/  PRMT R156, R156, 0x5410, R152 ;  /* 0x000054109c9c7816 */ /* 0x000fe40000000098 */
[----:B------:R-:W-:Y:S02]  /*8ecf0*/  PRMT R152, R172, 0x3340, R0 ;  /* 0x00003340ac987816 */ /* 0x000fe40000000000 */
[----:B------:R-:W-:Y:S02]  /*8ed00*/  PRMT R155, R173, 0x3340, R170 ;  /* 0x00003340ad9b7816 */ /* 0x000fe400000000aa */
[----:B------:R-:W-:Y:S02]  /*8ed10*/  LOP3.LUT R9, R159, 0xffff, RZ, 0xc0, !PT ;  /* 0x0000ffff9f097812 */ /* 0x000fe400078ec0ff */
[----:B------:R-:W-:-:S02]  /*8ed20*/  PRMT R155, R155, 0x5410, R152 ;  /* 0x000054109b9b7816 */ /* 0x000fc40000000098 */
[----:B------:R-:W-:Y:S02]  /*8ed30*/  LOP3.LUT R16, R158, 0xffff, RZ, 0xc0, !PT ;  /* 0x0000ffff9e107812 */ /* 0x000fe400078ec0ff */
[----:B------:R-:W-:Y:S02]  /*8ed40*/  LOP3.LUT R14, R154, 0xffff, RZ, 0xc0, !PT ;  /* 0x0000ffff9a0e7812 */ /* 0x000fe400078ec0ff */
[----:B------:R-:W-:Y:S02]  /*8ed50*/  LOP3.LUT R15, R153, 0xffff, RZ, 0xc0, !PT ;  /* 0x0000ffff990f7812 */ /* 0x000fe400078ec0ff */
[----:B------:R-:W-:Y:S02]  /*8ed60*/  PRMT R152, R162, 0x4210, R9 ;  /* 0x00004210a2987816 */ /* 0x000fe40000000009 */
[----:B------:R-:W-:Y:S02]  /*8ed70*/  PRMT R153, R157, 0x4210, R16 ;  /* 0x000042109d997816 */ /* 0x000fe40000000010 */
[----:B------:R-:W-:-:S02]  /*8ed80*/  PRMT R154, R156, 0x4210, R14 ;  /* 0x000042109c9a7816 */ /* 0x000fc4000000000e */
[----:B------:R-:W-:Y:S01]  /*8ed90*/  PRMT R155, R155, 0x4210, R15 ;  /* 0x000042109b9b7816 */ /* 0x000fe2000000000f */
[----:B------:R-:W-:Y:S01]  /*8eda0*/  BAR.SYNC.DEFER_BLOCKING 0x0 ;  /* 0x0000000000007b1d */ /* 0x000fe20000010000 */
[----:B------:R-:W-:-:S05]  /*8edb0*/  IADD3 R18, P2, R176, R2, RZ ;  /* 0x00000002b0127210 */ /* 0x000fca0007f5e0ff */
[----:B0-----:R-:W-:Y:S04]  /*8edc0*/  STL.64 [R1+0xa20], R20 ;  /* 0x000a201401007387 */ /* 0x001fe80000100a00 */
[----:B------:R-:W-:Y:S04]  /*8edd0*/  STL.64 [R1+0xa28], R22 ;  /* 0x000a281601007387 */ /* 0x000fe80000100a00 */
[----:B------:R0:W-:Y:S02]  /*8ede0*/  STSM.16.M88.4 [R222], R152 ;  /* 0x00000098de007844 */ /* 0x0001e40000000200 */
[----:B0-----:R-:W-:-:S05]  /*8edf0*/  SHF.R.S32.HI R152, RZ, 0x1f, R176 ;  /* 0x0000001fff987819 */ /* 0x001fca00000114b0 */
[----:B------:R-:W-:-:S05]  /*8ee00*/  IMAD.X R19, R152, 0x1, R13, P2 ;  /* 0x0000000198137824 */ /* 0x000fca00010e060d */
[----:B------:R0:W-:Y:S01]  /*8ee10*/  STL.64 [R1+0x1528], R18 ;  /* 0x0015281201007387 */ /* 0x0001e20000100a00 */
[----:B------:R-:W-:Y:S02]  /*8ee20*/  F2FP.SATFINITE.E5M2.F32.PACK_AB_MERGE_C R20, R233, R232, RZ ;  /* 0x000000e8e914723e */ /* 0x000fe400048060ff */
[----:B0-----:R-:W-:Y:S02]  /*8ee30*/  IADD3 R18, P2, R176, R0, RZ ;  /* 0x00000000b0127210 */ /* 0x001fe40007f5e0ff */
[----:B------:R-:W-:-:S03]  /*8ee40*/  F2FP.SATFINITE.E5M2.F32.PACK_AB_MERGE_C R17, R235, R234, RZ ;  /* 0x000000eaeb11723e */ /* 0x000fc600048060ff */
[----:B------:R-:W-:Y:S01]  /*8ee50*/  IMAD.X R19, R152, 0x1, R7, P2 ;  /* 0x0000000198137824 */ /* 0x000fe200010e0607 */
        /* <DEDUP_REMOVED lines=14> */
[----:B------:R-:W-:-:S04]  /*8ef40*/  SHF.R.U32.HI R162, RZ, 0x8, R165 ;  /* 0x00000008ffa27819 */ /* 0x000fc800000116a5 */
[----:B------:R-:W-:Y:S02]  /*8ef50*/  LOP3.LUT R162, R162, 0xffff, RZ, 0xc0, !PT ;  /* 0x0000ffffa2a27812 */ /* 0x000fe400078ec0ff */
[----:B--2---:R-:W-:-:S05]  /*8ef60*/  F2FP.SATFINITE.E5M2.F32.PACK_AB_MERGE_C R18, R241, R240, RZ ;  /* 0x000000f0f112723e */ /* 0x004fca00048060ff */
[----:B------:R0:W-:Y:S01]  /*8ef70*/  STL [R1+0x481c], R18 ;  /* 0x00481c1201007387 */ /* 0x0001e20000100800 */
[----:B---3--:R-:W-:Y:S02]  /*8ef80*/  F2FP.SATFINITE.E5M2.F32.PACK_AB_MERGE_C R17, R243, R242, RZ ;  /* 0x000000f2f311723e */ /* 0x008fe400048060ff */
[----:B0-----:R-:W-:-:S03]  /*8ef90*/  IADD3 R18, P2, R175, R2, RZ ;  /* 0x00000002af127210 */ /* 0x001fc60007f5e0ff */
[----:B------:R-:W-:Y:S02]  /*8efa0*/  STL [R1+0x4700], R17 ;  /* 0x0047001101007387 */ /* 0x000fe40000100800 */
[----:B------:R-:W-:-:S05]  /*8efb0*/  IMAD.X R19, R152, 0x1, R13, P2 ;  /* 0x0000000198137824 */ /* 0x000fca00010e060d */
[----:B------:R0:W-:Y:S02]  /*8efc0*/  STL.64 [R1+0x14f8], R18 ;  /* 0x0014f81201007387 */ /* 0x0001e40000100a00 */
[----:B0-----:R-:W-:Y:S02]  /*8efd0*/  IADD3 R18, P2, R175, R0, RZ ;  /* 0x00000000af127210 */ /* 0x001fe40007f5e0ff */
[----:B----4-:R-:W-:-:S03]  /*8efe0*/  F2FP.SATFINITE.E5M2.F32.PACK_AB_MERGE_C R157, R11, R10, RZ ;  /* 0x0000000a0b9d723e */ /* 0x010fc600048060ff */
[----:B------:R-:W-:Y:S01]  /*8eff0*/  IMAD.X R19, R152, 0x1, R7, P2 ;  /* 0x0000000198137824 */ /* 0x000fe200010e0607 */
[----:B------:R-:W-:-:S05]  /*8f000*/  IADD3 R10, P2, R175, R6, RZ ;  /* 0x00000006af0a7210 */ /* 0x000fca0007f5e0ff */
[----:B------:R-:W-:Y:S01]  /*8f010*/  IMAD.X R11, R152, 0x1, R5, P2 ;  /* 0x00000001980b7824 */ /* 0x000fe200010e0605 */
[----:B------:R-:W-:Y:S04]  /*8f020*/  STL.64 [R1+0x14e8], R18 ;  /* 0x0014e81201007387 */ /* 0x000fe80000100a00 */
[----:B------:R0:W-:Y:S02]  /*8f030*/  STL.64 [R1+0x14e0], R10 ;  /* 0x0014e00a01007387 */ /* 0x0001e40000100a00 */
[----:B0-----:R-:W-:-:S05]  /*8f040*/  IADD3 R10, P2, R175, R4, RZ ;  /* 0x00000004af0a7210 */ /* 0x001fca0007f5e0ff */
[----:B------:R-:W-:Y:S01]  /*8f050*/  IMAD.X R11, R152, 0x1, R3, P2 ;  /* 0x00000001980b7824 */ /* 0x000fe200010e0603 */
[----:B------:R-:W-:-:S04]  /*8f060*/  SHF.R.U32.HI R152, RZ, 0x8, R171 ;  /* 0x00000008ff987819 */ /* 0x000fc800000116ab */
[----:B------:R-:W-:Y:S01]  /*8f070*/  LOP3.LUT R152, R152, 0xffff, RZ, 0xc0, !PT ;  /* 0x0000ffff98987812 */ /* 0x000fe200078ec0ff */
[----:B------:R0:W-:Y:S03]  /*8f080*/  STL.64 [R1+0x14d8], R10 ;  /* 0x0014d80a01007387 */ /* 0x0001e60000100a00 */
[----:B------:R-:W-:Y:S02]  /*8f090*/  PRMT R162, R152, 0x3340, R162 ;  /* 0x0000334098a27816 */ /* 0x000fe400000000a2 */
[----:B------:R-:W-:Y:S02]  /*8f0a0*/  SHF.R.S32.HI R152, RZ, 0x1f, R174 ;  /* 0x0000001fff987819 */ /* 0x000fe400000114ae */
[----:B0-----:R-:W-:-:S05]  /*8f0b0*/  IADD3 R10, P2, R174, R2, RZ ;  /* 0x00000002ae0a7210 */ /* 0x001fca0007f5e0ff */
[----:B------:R-:W-:-:S05]  /*8f0c0*/  IMAD.X R11, R152, 0x1, R13, P2 ;  /* 0x00000001980b7824 */ /* 0x000fca00010e060d */
[----:B------:R0:W-:Y:S02]  /*8f0d0*/  STL.64 [R1+0x14d0], R10 ;  /* 0x0014d00a01007387 */ /* 0x0001e40000100a00 */
[----:B0-----:R-:W-:-:S05]  /*8f0e0*/  IADD3 R10, P2, R174, R0, RZ ;  /* 0x00000000ae0a7210 */ /* 0x001fca0007f5e0ff */
[----:B------:R-:W-:-:S05]  /*8f0f0*/  IMAD.X R11, R152, 0x1, R7, P2 ;  /* 0x00000001980b7824 */ /* 0x000fca00010e0607 */
[----:B------:R0:W-:Y:S02]  /*8f100*/  STL.64 [R1+0x14f0], R10 ;  /* 0x0014f00a01007387 */ /* 0x0001e40000100a00 */
[----:B0-----:R-:W-:-:S05]  /*8f110*/  IADD3 R10, P2, R174, R6, RZ ;  /* 0x00000006ae0a7210 */ /* 0x001fca0007f5e0ff */
[----:B------:R-:W-:-:S05]  /*8f120*/  IMAD.X R11, R152, 0x1, R5, P2 ;  /* 0x00000001980b7824 */ /* 0x000fca00010e0605 */
[----:B------:R0:W-:Y:S04]  /*8f130*/  STL.64 [R1+0x1508], R10 ;  /* 0x0015080a01007387 */ /* 0x0001e80000100a00 */
[----:B------:R-:W2:Y:S04]  /*8f140*/  LDL.LU R240, [R1+0x50] ;  /* 0x0000500001f07983 */ /* 0x000ea80000300800 */
[----:B------:R-:W2:Y:S01]  /*8f150*/  LDL.LU R241, [R1+0x54] ;  /* 0x0000540001f17983 */ /* 0x000ea20000300800 */
[----:B------:R-:W-:Y:S02]  /*8f160*/  SHF.R.U32.HI R153, RZ, 0x8, R164 ;  /* 0x00000008ff997819 */ /* 0x000fe400000116a4 */
[----:B------:R-:W-:Y:S01]  /*8f170*/  SHF.R.U32.HI R163, RZ, 0x8, R163 ;  /* 0x00000008ffa37819 */ /* 0x000fe200000116a3 */
[----:B------:R-:W3:Y:S01]  /*8f180*/  LDL.LU R242, [R1+0x58] ;  /* 0x0000580001f27983 */ /* 0x000ee20000300800 */
[----:B0-----:R-:W-:-:S02]  /*8f190*/  IADD3 R10, P2, R174, R4, RZ ;  /* 0x00000004ae0a7210 */ /* 0x001fc40007f5e0ff */
[----:B------:R-:W-:Y:S02]  /*8f1a0*/  LOP3.LUT R153, R153, 0xffff, RZ, 0xc0, !PT ;  /* 0x0000ffff99997812 */ /* 0x000fe400078ec0ff */
[----:B------:R-:W-:Y:S01]  /*8f1b0*/  LOP3.LUT R163, R163, 0xffff, RZ, 0xc0, !PT ;  /* 0x0000ffffa3a37812 */ /* 0x000fe200078ec0ff */
[----:B------:R-:W-:Y:S01]  /*8f1c0*/  IMAD.X R11, R152, 0x1, R3, P2 ;  /* 0x00000001980b7824 */ /* 0x000fe200010e0603 */
[----:B------:R-:W-:Y:S02]  /*8f1d0*/  SHF.R.U32.HI R154, RZ, 0x8, R167 ;  /* 0x00000008ff9a7819 */ /* 0x000fe400000116a7 */
[----:B------:R-:W-:Y:S02]  /*8f1e0*/  PRMT R163, R153, 0x3340, R163 ;  /* 0x0000334099a37816 */ /* 0x000fe400000000a3 */
[----:B------:R-:W-:Y:S01]  /*8f1f0*/  SHF.R.U32.HI R153, RZ, 0x8, R169 ;  /* 0x00000008ff997819 */ /* 0x000fe200000116a9 */
[----:B------:R0:W-:Y:S01]  /*8f200*/  STL.64 [R1+0x1500], R10 ;  /* 0x0015000a01007387 */ /* 0x0001e20000100a00 */
[----:B------:R-:W-:-:S02]  /*8f210*/  SHF.R.U32.HI R155, RZ, 0x8, R168 ;  /* 0x00000008ff9b7819 */ /* 0x000fc400000116a8 */
[----:B------:R-:W-:Y:S01]  /*8f220*/  SHF.R.U32.HI R161, RZ, 0x8, R161 ;  /* 0x00000008ffa17819 */ /* 0x000fe200000116a1 */
[----:B------:R-:W3:Y:S01]  /*8f230*/  LDL.LU R243, [R1+0x5c] ;  /* 0x00005c0001f37983 */ /* 0x000ee20000300800 */
[----:B------:R-:W-:Y:S02]  /*8f240*/  F2FP.SATFINITE.E5M2.F32.PACK_AB_MERGE_C R160, R245, R244, RZ ;  /* 0x000000f4f5a0723e */ /* 0x000fe400048060ff */
[----:B------:R-:W-:Y:S01]  /*8f250*/  SHF.R.U32.HI R156, RZ, 0x8, R166 ;  /* 0x00000008ff9c7819 */ /* 0x000fe200000116a6 */
[----:B------:R-:W4:Y:S01]  /*8f260*/  LDL.LU R244, [R1+0x46d0] ;  /* 0x0046d00001f47983 */ /* 0x000f220000300800 */
[----:B------:R-:W-:Y:S02]  /*8f270*/  LOP3.LUT R153, R153, 0xffff, RZ, 0xc0, !PT ;  /* 0x0000ffff99997812 */ /* 0x000fe400078ec0ff */
[----:B------:R-:W-:Y:S01]  /*8f280*/  LOP3.LUT R154, R154, 0xffff, RZ, 0xc0, !PT ;  /* 0x0000ffff9a9a7812 */ /* 0x000fe200078ec0ff */
[----:B------:R-:W3:Y:S01]  /*8f290*/  LDL.LU R245, [R1+0xe14] ;  /* 0x000e140001f57983 */ /* 0x000ee20000300800 */
[----:B------:R-:W-:-:S02]  /*8f2a0*/  LOP3.LUT R155, R155, 0xffff, RZ, 0xc0, !PT ;  /* 0x0000ffff9b9b7812 */ /* 0x000fc400078ec0ff */
[----:B------:R-:W-:Y:S02]  /*8f2b0*/  LOP3.LUT R161, R161, 0xffff, RZ, 0xc0, !PT ;  /* 0x0000ffffa1a17812 */ /* 0x000fe400078ec0ff */
[----:B------:R-:W-:Y:S02]  /*8f2c0*/  LOP3.LUT R156, R156, 0xffff, RZ, 0xc0, !PT ;  /* 0x0000ffff9c9c7812 */ /* 0x000fe400078ec0ff */
[--C-:B------:R-:W-:Y:S02]  /*8f2d0*/  PRMT R153, R153, 0x3340, R0.reuse ;  /* 0x0000334099997816 */ /* 0x100fe40000000000 */
[--C-:B------:R-:W-:Y:S02]  /*8f2e0*/  PRMT R154, R154, 0x3340, R0.reuse ;  /* 0x000033409a9a7816 */ /* 0x100fe40000000000 */
[----:B------:R-:W-:Y:S02]  /*8f2f0*/  PRMT R161, R155, 0x3340, R161 ;  /* 0x000033409ba17816 */ /* 0x000fe400000000a1 */
[----:B------:R-:W-:-:S02]  /*8f300*/  PRMT R155, R156, 0x3340, R0 ;  /* 0x000033409c9b7816 */ /* 0x000fc40000000000 */
[----:B------:R-:W-:Y:S02]  /*8f310*/  PRMT R152, R163, 0x5410, R153 ;  /* 0x00005410a3987816 */ /* 0x000fe40000000099 */
[----:B------:R-:W-:Y:S02]  /*8f320*/  PRMT R153, R162, 0x5410, R154 ;  /* 0x00005410a2997816 */ /* 0x000fe4000000009a */
[----:B------:R-:W-:Y:S02]  /*8f330*/  PRMT R154, R161, 0x5410, R155 ;  /* 0x00005410a19a7816 */ /* 0x000fe4000000009b */
[----:B------:R-:W-:Y:S02]  /*8f340*/  SHF.R.S32.HI R155, RZ, 0x1f, R177 ;  /* 0x0000001fff9b7819 */ /* 0x000fe400000114b1 */
[----:B0-----:R-:W-:Y:S02]  /*8f350*/  IADD3 R10, P2, R177, R2, RZ ;  /* 0x00000002b10a7210 */ /* 0x001fe40007f5e0ff */
[----:B------:R-:W-:-:S02]  /*8f360*/  F2FP.SATFINITE.E5M2.F32.PACK_AB_MERGE_C R159, R247, R246, RZ ;  /* 0x000000f6f79f723e */ /* 0x000fc400048060ff */
[----:B------:R-:W3:Y:S01]  /*8f370*/  LDL.LU R246, [R1+0x141c] ;  /* 0x00141c0001f67983 */ /* 0x000ee20000300800 */
[----:B------:R-:W-:Y:S01]  /*8f380*/  IMAD.X R11, R155, 0x1, R13, P2 ;  /* 0x000000019b0b7824 */ /* 0x000fe200010e060d */
[----:B------:R-:W-:Y:S02]  /*8f390*/  F2FP.SATFINITE.E5M2.F32.PACK_AB_MERGE_C R158, R12, R248, RZ ;  /* 0x000000f80c9e723e */ /* 0x000fe400048060ff */
[----:B------:R-:W3:Y:S01]  /*8f3a0*/  LDL.LU R247, [R1+0x46cc] ;  /* 0x0046cc0001f77983 */ /* 0x000ee20000300800 */
[----:B------:R-:W-:-:S03]  /*8f3b0*/  PRMT R152, R152, 0x5210, R9 ;  /* 0x0000521098987816 */ /* 0x000fc60000000009 */
[----:B------:R-:W3:Y:S04]  /*8f3c0*/  LDL.LU R248, [R1+0xe10] ;  /* 0x000e100001f87983 */ /* 0x000ee80000300800 */
[----:B------:R-:W3:Y:S04]  /*8f3d0*/  LDL.LU R12, [R1+0x1418] ;  /* 0x00141800010c7983 */ /* 0x000ee80000300800 */
[----:B------:R-:W3:Y:S04]  /*8f3e0*/  LDL.LU R9, [R1+0x4698] ;  /* 0x0046980001097983 */ /* 0x000ee80000300800 */
[----:B------:R0:W-:Y:S01]  /*8f3f0*/  STL.64 [R1+0x14c8], R10 ;  /* 0x0014c80a01007387 */ /* 0x0001e20000100a00 */
[----:B------:R-:W-:-:S03]  /*8f400*/  PRMT R154, R154, 0x5210, R14 ;  /* 0x000052109a9a7816 */ /* 0x000fc6000000000e */
[----:B0-----:R-:W3:Y:S04]  /*8f410*/  LDL.LU R10, [R1+0x1020] ;  /* 0x00102000010a7983 */ /* 0x001ee80000300800 */
[----:B------:R-:W3:Y:S04]  /*8f420*/  LDL.LU R11, [R1+0x4694] ;  /* 0x00469400010b7983 */ /* 0x000ee80000300800 */
[----:B------:R-:W3:Y:S01]  /*8f430*/  LDL.LU R14, [R1+0x101c] ;  /* 0x00101c00010e7983 */ /* 0x000ee20000300800 */
[----:B------:R-:W-:Y:S02]  /*8f440*/  IADD3 R18, P2, R177, R0, RZ ;  /* 0x00000000b1127210 */ /* 0x000fe40007f5e0ff */
[----:B------:R-:W-:-:S03]  /*8f450*/  PRMT R153, R153, 0x5210, R16 ;  /* 0x0000521099997816 */ /* 0x000fc60000000010 */
[----:B------:R-:W-:Y:S01]  /*8f460*/  IMAD.X R19, R155, 0x1, R7, P2 ;  /* 0x000000019b137824 */ /* 0x000fe200010e0607 */
[----:B------:R-:W-:-:S05]  /*8f470*/  IADD3 R16, P2, R177, R6, RZ ;  /* 0x00000006b1107210 */ /* 0x000fca0007f5e0ff */
[----:B------:R-:W-:Y:S01]  /*8f480*/  IMAD.X R17, R155, 0x1, R5, P2 ;  /* 0x000000019b117824 */ /* 0x000fe200010e0605 */
[----:B------:R-:W-:Y:S04]  /*8f490*/  STL.64 [R1+0x14c0], R18 ;  /* 0x0014c01201007387 */ /* 0x000fe80000100a00 */
[----:B------:R0:W-:Y:S02]  /*8f4a0*/  STL.64 [R1+0x14b8], R16 ;  /* 0x0014b81001007387 */ /* 0x0001e40000100a00 */
[----:B0-----:R-:W-:-:S05]  /*8f4b0*/  IADD3 R16, P2, R177, R4, RZ ;  /* 0x00000004b1107210 */ /* 0x001fca0007f5e0ff */
[----:B------:R-:W-:-:S05]  /*8f4c0*/  IMAD.X R17, R155, 0x1, R3, P2 ;  /* 0x000000019b117824 */ /* 0x000fca00010e0603 */
[----:B------:R-:W-:Y:S01]  /*8f4d0*/  STL.64 [R1+0x14b0], R16 ;  /* 0x0014b01001007387 */ /* 0x000fe20000100a00 */
[----:B------:R-:W-:Y:S06]  /*8f4e0*/  BAR.SYNC.DEFER_BLOCKING 0x0 ;  /* 0x0000000000007b1d */ /* 0x000fec0000010000 */
[----:B------:R-:W0:Y:S01]  /*8f4f0*/  LDS.128 R16, [R8] ;  /* 0x0000000008107984 */ /* 0x000e220000000c00 */
[----:B------:R-:W-:Y:S02]  /*8f500*/  SHF.R.U32.HI R156, RZ, 0x8, R173 ;  /* 0x00000008ff9c7819 */ /* 0x000fe400000116ad */
[----:B------:R-:W-:-:S02]  /*8f510*/  SHF.R.U32.HI R164, RZ, 0x8, R170 ;  /* 0x00000008ffa47819 */ /* 0x000fc400000116aa */
[----:B------:R-:W-:Y:S02]  /*8f520*/  SHF.R.U32.HI R165, RZ, 0x8, R172 ;  /* 0x00000008ffa57819 */ /* 0x000fe400000116ac */
[----:B------:R-:W-:Y:S02]  /*8f530*/  LOP3.LUT R156, R156, 0xffff, RZ, 0xc0, !PT ;  /* 0x0000ffff9c9c7812 */ /* 0x000fe400078ec0ff */
[----:B------:R-:W-:Y:S02]  /*8f540*/  LOP3.LUT R164, R164, 0xffff, RZ, 0xc0, !PT ;  /* 0x0000ffffa4a47812 */ /* 0x000fe400078ec0ff */
[----:B------:R-:W-:Y:S02]  /*8f550*/  LOP3.LUT R165, R165, 0xffff, RZ, 0xc0, !PT ;  /* 0x0000ffffa5a57812 */ /* 0x000fe400078ec0ff */
[----:B------:R-:W-:Y:S02]  /*8f560*/  PRMT R164, R156, 0x3340, R164 ;  /* 0x000033409ca47816 */ /* 0x000fe400000000a4 */
[----:B------:R-:W-:-:S04]  /*8f570*/  PRMT R156, R165, 0x3340, R0 ;  /* 0x00003340a59c7816 */ /* 0x000fc80000000000 */
[----:B------:R-:W-:-:S04]  /*8f580*/  PRMT R156, R164, 0x5410, R156 ;  /* 0x00005410a49c7816 */ /* 0x000fc8000000009c */
[----:B------:R-:W-:Y:S01]  /*8f590*/  PRMT R155, R156, 0x5210, R15 ;  /* 0x000052109c9b7816 */ /* 0x000fe2000000000f */
[----:B------:R-:W-:Y:S06]  /*8f5a0*/  BAR.SYNC.DEFER_BLOCKING 0x0 ;  /* 0x0000000000007b1d */ /* 0x000fec0000010000 */
[----:B0-----:R-:W-:Y:S04]  /*8f5b0*/  STL.64 [R1+0xa10], R16 ;  /* 0x000a101001007387 */ /* 0x001fe80000100a00 */
[----:B------:R-:W-:Y:S04]  /*8f5c0*/  STL.64 [R1+0xa18], R18 ;  /* 0x000a181201007387 */ /* 0x000fe80000100a00 */
[----:B------:R-:W3:Y:S04]  /*8f5d0*/  LDL.LU R234, [R1+0xa68] ;  /* 0x000a680001ea7983 */ /* 0x000ee80000300800 */
[----:B------:R-:W3:Y:S04]  /*8f5e0*/  LDL.LU R235, [R1+0xa6c] ;  /* 0x000a6c0001eb7983 */ /* 0x000ee80000300800 */
[----:B------:R-:W3:Y:S04]  /*8f5f0*/  LDL.LU R236, [R1+0xa70] ;  /* 0x000a700001ec7983 */ /* 0x000ee80000300800 */
[----:B------:R-:W3:Y:S04]  /*8f600*/  LDL.LU R237, [R1+0xa74] ;  /* 0x000a740001ed7983 */ /* 0x000ee80000300800 */
[----:B------:R2:W-:Y:S04]  /*8f610*/  STSM.16.M88.4 [R222], R152 ;  /* 0x00000098de007844 */ /* 0x0005e80000000200 */
[----:B------:R-:W3:Y:S04]  /*8f620*/  LDL.LU R238, [R1+0xa78] ;  /* 0x000a780001ee7983 */ /* 0x000ee80000300800 */
[----:B------:R-:W3:Y:S01]  /*8f630*/  LDL.LU R239, [R1+0xa7c] ;  /* 0x000a7c0001ef7983 */ /* 0x000ee20000300800 */
[----:B------:R-:W-:Y:S01]  /*8f640*/  BAR.SYNC.DEFER_BLOCKING 0x0 ;  /* 0x0000000000007b1d */ /* 0x000fe20000010000 */
[----:B----4-:R-:W-:-:S05]  /*8f650*/  LOP3.LUT R174, R244, 0xffff, RZ, 0xc0, !PT ;  /* 0x0000fffff4ae7812 */ /* 0x010fca00078ec0ff */
[----:B------:R-:W0:Y:S01]  /*8f660*/  LDS.128 R16, [R8] ;  /* 0x0000000008107984 */ /* 0x000e220000000c00 */
[----:B--2---:R-:W-:-:S03]  /*8f670*/  F2FP.SATFINITE.E5M2.F32.PACK_AB_MERGE_C R154, R241, R240, RZ ;  /* 0x000000f0f19a723e */ /* 0x004fc600048060ff */
[----:B------:R-:W2:Y:S04]  /*8f680*/  LDL.LU R240, [R1+0xa80] ;  /* 0x000a800001f07983 */ /* 0x000ea80000300800 */
[----:B------:R-:W2:Y:S01]  /*8f690*/  LDL.LU R241, [R1+0xa84] ;  /* 0x000a840001f17983 */ /* 0x000ea20000300800 */
[----:B---3--:R-:W-:-:S03]  /*8f6a0*/  F2FP.SATFINITE.E5M2.F32.PACK_AB_MERGE_C R153, R243, R242, RZ ;  /* 0x000000f2f399723e */ /* 0x008fc600048060ff */
[----:B------:R-:W3:Y:S01]  /*8f6b0*/  LDL.LU R242, [R1+0xa88] ;  /* 0x000a880001f27983 */ /* 0x000ee20000300800 */
[----:B------:R-:W-:-:S03]  /*8f6c0*/  LOP3.LUT R172, R245, 0xffff, RZ, 0xc0, !PT ;  /* 0x0000fffff5ac7812 */ /* 0x000fc600078ec0ff */
[----:B------:R-:W3:Y:S04]  /*8f6d0*/  LDL.LU R243, [R1+0xa8c] ;  /* 0x000a8c0001f37983 */ /* 0x000ee80000300800 */
[----:B------:R-:W4:Y:S04]  /*8f6e0*/  LDL.LU R244, [R1+0xa90] ;  /* 0x000a900001f47983 */ /* 0x000f280000300800 */
[----:B------:R-:W4:Y:S01]  /*8f6f0*/  LDL.LU R245, [R1+0xa94] ;  /* 0x000a940001f57983 */ /* 0x000f220000300800 */
[----:B------:R-:W-:-:S03]  /*8f700*/  LOP3.LUT R170, R246, 0xffff, RZ, 0xc0, !PT ;  /* 0x0000fffff6aa7812 */ /* 0x000fc600078ec0ff */
        /* <DEDUP_REMOVED lines=15> */
[----:B------:R-:W-:Y:S02]  /*8f800*/  PRMT R152, R172, 0x3340, R0 ;  /* 0x00003340ac987816 */ /* 0x000fe40000000000 */
[----:B------:R-:W-:Y:S02]  /*8f810*/  PRMT R162, R174, 0x3340, R170 ;  /* 0x00003340aea27816 */ /* 0x000fe400000000aa */
[----:B------:R-:W-:Y:S02]  /*8f820*/  PRMT R161, R164, 0x3340, R163 ;  /* 0x00003340a4a17816 */ /* 0x000fe400000000a3 */
[----:B------:R-:W-:Y:S02]  /*8f830*/  PRMT R162, R162, 0x5410, R152 ;  /* 0x00005410a2a27816 */ /* 0x000fe40000000098 */
[----:B------:R-:W-:Y:S02]  /*8f840*/  PRMT R152, R165, 0x3340, R0 ;  /* 0x00003340a5987816 */ /* 0x000fe40000000000 */
[----:B------:R-:W-:-:S02]  /*8f850*/  LOP3.LUT R167, R160, 0xffff, RZ, 0xc0, !PT ;  /* 0x0000ffffa0a77812 */ /* 0x000fc400078ec0ff */
[----:B------:R-:W-:Y:S02]  /*8f860*/  PRMT R161, R161, 0x5410, R152 ;  /* 0x00005410a1a17816 */ /* 0x000fe40000000098 */
[----:B------:R-:W-:Y:S02]  /*8f870*/  PRMT R152, R167, 0x3340, R0 ;  /* 0x00003340a7987816 */ /* 0x000fe40000000000 */
[----:B------:R-:W-:Y:S02]  /*8f880*/  PRMT R156, R168, 0x3340, R166 ;  /* 0x00003340a89c7816 */ /* 0x000fe400000000a6 */
[----:B------:R-:W-:Y:S02]  /*8f890*/  LOP3.LUT R171, R159, 0xffff, RZ, 0xc0, !PT ;  /* 0x0000ffff9fab7812 */ /* 0x000fe400078ec0ff */
[----:B------:R-:W-:Y:S02]  /*8f8a0*/  PRMT R156, R156, 0x5410, R152 ;  /* 0x000054109c9c7816 */ /* 0x000fe40000000098 */
[----:B------:R-:W-:-:S02]  /*8f8b0*/  PRMT R152, R171, 0x3340, R0 ;  /* 0x00003340ab987816 */ /* 0x000fc40000000000 */
[----:B------:R-:W-:Y:S02]  /*8f8c0*/  PRMT R155, R173, 0x3340, R169 ;  /* 0x00003340ad9b7816 */ /* 0x000fe400000000a9 */
[----:B------:R-:W-:Y:S02]  /*8f8d0*/  LOP3.LUT R175, R158, 0xffff, RZ, 0xc0, !PT ;  /* 0x0000ffff9eaf7812 */ /* 0x000fe400078ec0ff */
[----:B------:R-:W-:Y:S02]  /*8f8e0*/  PRMT R155, R155, 0x5410, R152 ;  /* 0x000054109b9b7816 */ /* 0x000fe40000000098 */
[----:B------:R-:W-:Y:S02]  /*8f8f0*/  LOP3.LUT R177, R157, 0xffff, RZ, 0xc0, !PT ;  /* 0x0000ffff9db17812 */ /* 0x000fe400078ec0ff */
[----:B------:R-:W-:Y:S02]  /*8f900*/  LOP3.LUT R176, R154, 0xffff, RZ, 0xc0, !PT ;  /* 0x0000ffff9ab07812 */ /* 0x000fe400078ec0ff */
[----:B------:R-:W-:-:S02]  /*8f910*/  LOP3.LUT R15, R153, 0xffff, RZ, 0xc0, !PT ;  /* 0x0000ffff990f7812 */ /* 0x000fc400078ec0ff */
[----:B------:R-:W-:Y:S02]  /*8f920*/  PRMT R152, R162, 0x4210, R175 ;  /* 0x00004210a2987816 */ /* 0x000fe400000000af */
        /* <DEDUP_REMOVED lines=11> */
[----:B0-----:R-:W-:-:S05]  /*8f9e0*/  IADD3 R16, P2, R180, R0, RZ ;  /* 0x00000000b4107210 */ /* 0x001fca0007f5e0ff */
[----:B------:R-:W-:Y:S01]  /*8f9f0*/  IMAD.X R17, R152, 0x1, R7, P2 ;  /* 0x0000000198117824 */ /* 0x000fe200010e0607 */
[----:B------:R-:W-:Y:S02]  /*8fa00*/  F2FP.SATFINITE.E5M2.F32.PACK_AB_MERGE_C R19, R235, R234, RZ ;  /* 0x000000eaeb13723e */ /* 0x000fe400048060ff */
[----:B------:R-:W-:-:S03]  /*8fa10*/  F2FP.SATFINITE.E5M2.F32.PACK_AB_MERGE_C R18, R237, R236, RZ ;  /* 0x000000eced12723e */ /* 0x000fc600048060ff */
[----:B------:R0:W-:Y:S04]  /*8fa20*/  STL [R1+0x46e0], R19 ;  /* 0x0046e01301007387 */ /* 0x0001e80000100800 */
[----:B------:R-:W-:Y:S04]  /*8fa30*/  STL [R1+0x46d0], R18 ;  /* 0x0046d01201007387 */ /* 0x000fe80000100800 */
[----:B------:R1:W-:Y:S01]  /*8fa40*/  STL.64 [R1+0x14a0], R16 ;  /* 0x0014a01001007387 */ /* 0x0003e20000100a00 */
[----:B0-----:R-:W-:Y:S02]  /*8fa50*/  F2FP.SATFINITE.E5M2.F32.PACK_AB_MERGE_C R19, R239, R238, RZ ;  /* 0x000000eeef13723e */ /* 0x001fe400048060ff */
[----:B-1----:R-:W-:-:S03]  /*8fa60*/  IADD3 R16, P2, R180, R6, RZ ;  /* 0x00000006b4107210 */ /* 0x002fc60007f5e0ff */
[----:B------:R-:W-:Y:S02]  /*8fa70*/  STL [R1+0x46cc], R19 ;  /* 0x0046cc1301007387 */ /* 0x000fe40000100800 */
[----:B------:R-:W-:Y:S01]  /*8fa80*/  IMAD.X R17, R152, 0x1, R5, P2 ;  /* 0x0000000198117824 */ /* 0x000fe200010e0605 */
[----:B------:R-:W-:Y:S02]  /*8fa90*/  SHF.R.U32.HI R157, RZ, 0x8, R163 ;  /* 0x00000008ff9d7819 */ /* 0x000fe400000116a3 */
[----:B------:R-:W-:-:S04]  /*8faa0*/  SHF.R.U32.HI R163, RZ, 0x8, R170 ;  /* 0x00000008ffa37819 */ /* 0x000fc800000116aa */
[----:B------:R-:W-:Y:S02]  /*8fab0*/  LOP3.LUT R163, R163, 0xffff, RZ, 0xc0, !PT ;  /* 0x0000ffffa3a37812 */ /* 0x000fe400078ec0ff */
[----:B--2---:R-:W-:-:S05]  /*8fac0*/  F2FP.SATFINITE.E5M2.F32.PACK_AB_MERGE_C R18, R241, R240, RZ ;  /* 0x000000f0f112723e */ /* 0x004fca00048060ff */
[----:B------:R-:W-:Y:S04]  /*8fad0*/  STL [R1+0x46c0], R18 ;  /* 0x0046c01201007387 */ /* 0x000fe80000100800 */
[----:B------:R0:W-:Y:S02]  /*8fae0*/  STL.64 [R1+0x1498], R16 ;  /* 0x0014981001007387 */ /* 0x0001e40000100a00 */
[----:B0-----:R-:W-:-:S05]  /*8faf0*/  IADD3 R16, P2, R180, R4, RZ ;  /* 0x00000004b4107210 */ /* 0x001fca0007f5e0ff */
[----:B------:R-:W-:-:S05]  /*8fb00*/  IMAD.X R17, R152, 0x1, R3, P2 ;  /* 0x0000000198117824 */ /* 0x000fca00010e0603 */
[----:B------:R3:W-:Y:S01]  /*8fb10*/  STL.64 [R1+0x1490], R16 ;  /* 0x0014901001007387 */ /* 0x0007e20000100a00 */
[----:B------:R-:W-:Y:S02]  /*8fb20*/  SHF.R.S32.HI R152, RZ, 0x1f, R179 ;  /* 0x0000001fff987819 */ /* 0x000fe400000114b3 */
[----:B---3--:R-:W-:Y:S02]  /*8fb30*/  F2FP.SATFINITE.E5M2.F32.PACK_AB_MERGE_C R17, R243, R242, RZ ;  /* 0x000000f2f311723e */ /* 0x008fe400048060ff */
[----:B----4-:R-:W-:-:S03]  /*8fb40*/  F2FP.SATFINITE.E5M2.F32.PACK_AB_MERGE_C R16, R245, R244, RZ ;  /* 0x000000f4f510723e */ /* 0x010fc600048060ff */
[----:B------:R-:W-:Y:S04]  /*8fb50*/  STL [R1+0x46bc], R17 ;  /* 0x0046bc1101007387 */ /* 0x000fe80000100800 */
[----:B------:R0:W-:Y:S02]  /*8fb60*/  STL [R1+0x46b0], R16 ;  /* 0x0046b01001007387 */ /* 0x0001e40000100800 */
[----:B0-----:R-:W-:-:S05]  /*8fb70*/  IADD3 R16, P2, R179, R2, RZ ;  /* 0x00000002b3107210 */ /* 0x001fca0007f5e0ff */
[----:B------:R-:W-:-:S05]  /*8fb80*/  IMAD.X R17, R152, 0x1, R13, P2 ;  /* 0x0000000198117824 */ /* 0x000fca00010e060d */
[----:B------:R0:W-:Y:S01]  /*8fb90*/  STL.64 [R1+0x1478], R16 ;  /* 0x0014781001007387 */ /* 0x0001e20000100a00 */
[----:B------:R-:W-:Y:S02]  /*8fba0*/  F2FP.SATFINITE.E5M2.F32.PACK_AB_MERGE_C R159, R10, R9, RZ ;  /* 0x000000090a9f723e */ /* 0x000fe400048060ff */
[----:B0-----:R-:W-:-:S05]  /*8fbb0*/  IADD3 R16, P2, R179, R0, RZ ;  /* 0x00000000b3107210 */ /* 0x001fca0007f5e0ff */
[----:B------:R-:W-:Y:S01]  /*8fbc0*/  IMAD.X R17, R152, 0x1, R7, P2 ;  /* 0x0000000198117824 */ /* 0x000fe200010e0607 */
[----:B------:R-:W-:Y:S02]  /*8fbd0*/  IADD3 R10, P2, R179, R6, RZ ;  /* 0x00000006b30a7210 */ /* 0x000fe40007f5e0ff */
[----:B------:R-:W-:-:S03]  /*8fbe0*/  F2FP.SATFINITE.E5M2.F32.PACK_AB_MERGE_C R158, R14, R11, RZ ;  /* 0x0000000b0e9e723e */ /* 0x000fc600048060ff */
        /* <DEDUP_REMOVED lines=21> */
[----:B0-----:R-:W-:-:S03]  /*8fd40*/  IADD3 R10, P2, R178, R4, RZ ;  /* 0x00000004b20a7210 */ /* 0x001fc60007f5e0ff */
[----:B------:R-:W3:Y:S02]  /*8fd50*/  LDL.LU R242, [R1+0x68] ;  /* 0x0000680001f27983 */ /* 0x000ee40000300800 */
[----:B------:R-:W-:Y:S01]  /*8fd60*/  IMAD.X R11, R152, 0x1, R3, P2 ;  /* 0x00000001980b7824 */ /* 0x000fe200010e0603 */
[----:B------:R-:W-:Y:S02]  /*8fd70*/  SHF.R.U32.HI R153, RZ, 0x8, R164 ;  /* 0x00000008ff997819 */ /* 0x000fe400000116a4 */
[----:B------:R-:W-:Y:S02]  /*8fd80*/  SHF.R.U32.HI R154, RZ, 0x8, R165 ;  /* 0x00000008ff9a7819 */ /* 0x000fe400000116a5 */
[----:B------:R-:W-:Y:S01]  /*8fd90*/  SHF.R.U32.HI R155, RZ, 0x8, R168 ;  /* 0x00000008ff9b7819 */ /* 0x000fe200000116a8 */
[----:B------:R0:W-:Y:S01]  /*8fda0*/  STL.64 [R1+0x1480], R10 ;  /* 0x0014800a01007387 */ /* 0x0001e20000100a00 */
[----:B------:R-:W-:Y:S02]  /*8fdb0*/  SHF.R.U32.HI R162, RZ, 0x8, R166 ;  /* 0x00000008ffa27819 */ /* 0x000fe400000116a6 */
[----:B------:R-:W-:Y:S01]  /*8fdc0*/  SHF.R.U32.HI R156, RZ, 0x8, R167 ;  /* 0x00000008ff9c7819 */ /* 0x000fe200000116a7 */
[----:B------:R-:W3:Y:S01]  /*8fdd0*/  LDL.LU R243, [R1+0x6c] ;  /* 0x00006c0001f37983 */ /* 0x000ee20000300800 */
[----:B------:R-:W-:-:S02]  /*8fde0*/  LOP3.LUT R153, R153, 0xffff, RZ, 0xc0, !PT ;  /* 0x0000ffff99997812 */ /* 0x000fc400078ec0ff */
[----:B------:R-:W-:Y:S01]  /*8fdf0*/  LOP3.LUT R157, R157, 0xffff, RZ, 0xc0, !PT ;  /* 0x0000ffff9d9d7812 */ /* 0x000fe200078ec0ff */
[----:B------:R-:W4:Y:S01]  /*8fe00*/  LDL.LU R244, [R1+0x47fc] ;  /* 0x0047fc0001f47983 */ /* 0x000f220000300800 */
[----:B------:R-:W-:Y:S02]  /*8fe10*/  LOP3.LUT R154, R154, 0xffff, RZ, 0xc0, !PT ;  /* 0x0000ffff9a9a7812 */ /* 0x000fe400078ec0ff */
[----:B------:R-:W-:Y:S01]  /*8fe20*/  LOP3.LUT R155, R155, 0xffff, RZ, 0xc0, !PT ;  /* 0x0000ffff9b9b7812 */ /* 0x000fe200078ec0ff */
[----:B------:R-:W3:Y:S01]  /*8fe30*/  LDL.LU R245, [R1+0xe1c] ;  /* 0x000e1c0001f57983 */ /* 0x000ee20000300800 */
[----:B------:R-:W-:Y:S02]  /*8fe40*/  LOP3.LUT R162, R162, 0xffff, RZ, 0xc0, !PT ;  /* 0x0000ffffa2a27812 */ /* 0x000fe400078ec0ff */
[----:B------:R-:W-:Y:S02]  /*8fe50*/  LOP3.LUT R156, R156, 0xffff, RZ, 0xc0, !PT ;  /* 0x0000ffff9c9c7812 */ /* 0x000fe400078ec0ff */
[----:B------:R-:W-:-:S02]  /*8fe60*/  PRMT R157, R153, 0x3340, R157 ;  /* 0x00003340999d7816 */ /* 0x000fc4000000009d */
[----:B------:R-:W-:Y:S02]  /*8fe70*/  PRMT R154, R154, 0x3340, R0 ;  /* 0x000033409a9a7816 */ /* 0x000fe40000000000 */
[----:B------:R-:W-:Y:S02]  /*8fe80*/  PRMT R162, R155, 0x3340, R162 ;  /* 0x000033409ba27816 */ /* 0x000fe400000000a2 */
[----:B------:R-:W-:Y:S02]  /*8fe90*/  PRMT R155, R156, 0x3340, R0 ;  /* 0x000033409c9b7816 */ /* 0x000fe40000000000 */
[----:B------:R-:W-:Y:S02]  /*8fea0*/  PRMT R157, R157, 0x5410, R154 ;  /* 0x000054109d9d7816 */ /* 0x000fe4000000009a */
[----:B------:R-:W-:Y:S02]  /*8feb0*/  PRMT R154, R162, 0x5410, R155 ;  /* 0x00005410a29a7816 */ /* 0x000fe4000000009b */
[----:B------:R-:W-:-:S02]  /*8fec0*/  SHF.R.S32.HI R155, RZ, 0x1f, R181 ;  /* 0x0000001fff9b7819 */ /* 0x000fc400000114b5 */
[----:B0-----:R-:W-:Y:S02]  /*8fed0*/  IADD3 R10, P2, R181, R2, RZ ;  /* 0x00000002b50a7210 */ /* 0x001fe40007f5e0ff */
[----:B------:R-:W-:Y:S02]  /*8fee0*/  F2FP.SATFINITE.E5M2.F32.PACK_AB_MERGE_C R161, R247, R246, RZ ;  /* 0x000000f6f7a1723e */ /* 0x000fe400048060ff */
[----:B------:R-:W3:Y:S01]  /*8fef0*/  LDL.LU R246, [R1+0x1424] ;  /* 0x0014240001f67983 */ /* 0x000ee20000300800 */
[----:B------:R-:W-:Y:S01]  /*8ff00*/  IMAD.X R11, R155, 0x1, R13, P2 ;  /* 0x000000019b0b7824 */ /* 0x000fe200010e060d */
[----:B------:R-:W-:Y:S02]  /*8ff10*/  F2FP.SATFINITE.E5M2.F32.PACK_AB_MERGE_C R160, R12, R248, RZ ;  /* 0x000000f80ca0723e */ /* 0x000fe400048060ff */
[----:B------:R-:W3:Y:S04]  /*8ff20*/  LDL.LU R247, [R1+0x47f4] ;  /* 0x0047f40001f77983 */ /* 0x000ee80000300800 */
[----:B------:R-:W3:Y:S04]  /*8ff30*/  LDL.LU R248, [R1+0xe18] ;  /* 0x000e180001f87983 */ /* 0x000ee80000300800 */
[----:B------:R-:W3:Y:S04]  /*8ff40*/  LDL.LU R12, [R1+0x1420] ;  /* 0x00142000010c7983 */ /* 0x000ee80000300800 */
[----:B------:R-:W3:Y:S04]  /*8ff50*/  LDL.LU R9, [R1+0x46a8] ;  /* 0x0046a80001097983 */ /* 0x000ee80000300800 */
[----:B------:R0:W-:Y:S04]  /*8ff60*/  STL.64 [R1+0x1448], R10 ;  /* 0x0014480a01007387 */ /* 0x0001e80000100a00 */
[----:B0-----:R-:W3:Y:S04]  /*8ff70*/  LDL.LU R10, [R1+0x1028] ;  /* 0x00102800010a7983 */ /* 0x001ee80000300800 */
[----:B------:R-:W3:Y:S04]  /*8ff80*/  LDL.LU R11, [R1+0x46a4] ;  /* 0x0046a400010b7983 */ /* 0x000ee80000300800 */
[----:B------:R-:W3:Y:S01]  /*8ff90*/  LDL.LU R14, [R1+0x1024] ;  /* 0x00102400010e7983 */ /* 0x000ee20000300800 */
[----:B------:R-:W-:-:S05]  /*8ffa0*/  IADD3 R16, P2, R181, R0, RZ ;  /* 0x00000000b5107210 */ /* 0x000fca0007f5e0ff */
[----:B------:R-:W-:-:S05]  /*8ffb0*/  IMAD.X R17, R155, 0x1, R7, P2 ;  /* 0x000000019b117824 */ /* 0x000fca00010e0607 */
[----:B------:R0:W-:Y:S02]  /*8ffc0*/  STL.64 [R1+0x1440], R16 ;  /* 0x0014401001007387 */ /* 0x0001e40000100a00 */
[----:B0-----:R-:W-:-:S05]  /*8ffd0*/  IADD3 R16, P2, R181, R6, RZ ;  /* 0x00000006b5107210 */ /* 0x001fca0007f5e0ff */
[----:B------:R-:W-:-:S05]  /*8ffe0*/  IMAD.X R17, R155, 0x1, R5, P2 ;  /* 0x000000019b117824 */ /* 0x000fca00010e0605 */
        /* <DEDUP_REMOVED lines=9> */
[----:B------:R-:W-:Y:S02]  /*90080*/  SHF.R.U32.HI R165, RZ, 0x8, R171 ;  /* 0x00000008ffa57819 */ /* 0x000fe400000116ab */
[----:B------:R-:W-:Y:S02]  /*90090*/  LOP3.LUT R156, R156, 0xffff, RZ, 0xc0, !PT ;  /* 0x0000ffff9c9c7812 */ /* 0x000fe400078ec0ff */
[----:B------:R-:W-:Y:S02]  /*900a0*/  LOP3.LUT R164, R164, 0xffff, RZ, 0xc0, !PT ;  /* 0x0000ffffa4a47812 */ /* 0x000fe400078ec0ff */
[----:B------:R-:W-:Y:S02]  /*900b0*/  LOP3.LUT R153, R153, 0xffff, RZ, 0xc0, !PT ;  /* 0x0000ffff99997812 */ /* 0x000fe400078ec0ff */
[----:B------:R-:W-:-:S02]  /*900c0*/  LOP3.LUT R165, R165, 0xffff, RZ, 0xc0, !PT ;  /* 0x0000ffffa5a57812 */ /* 0x000fc400078ec0ff */
[----:B------:R-:W-:Y:S02]  /*900d0*/  PRMT R164, R156, 0x3340, R164 ;  /* 0x000033409ca47816 */ /* 0x000fe400000000a4 */
[--C-:B------:R-:W-:Y:S02]  /*900e0*/  PRMT R153, R153, 0x3340, R0.reuse ;  /* 0x0000334099997816 */ /* 0x100fe40000000000 */
[----:B------:R-:W-:Y:S02]  /*900f0*/  PRMT R156, R165, 0x3340, R0 ;  /* 0x00003340a59c7816 */ /* 0x000fe40000000000 */
[----:B------:R-:W-:Y:S02]  /*90100*/  PRMT R152, R163, 0x5410, R153 ;  /* 0x00005410a3987816 */ /* 0x000fe40000000099 */
[----:B------:R-:W-:Y:S02]  /*90110*/  PRMT R156, R164, 0x5410, R156 ;  /* 0x00005410a49c7816 */ /* 0x000fe4000000009c */
[----:B------:R-:W-:-:S02]  /*90120*/  PRMT R152, R152, 0x5210, R175 ;  /* 0x0000521098987816 */ /* 0x000fc400000000af */
[----:B------:R-:W-:Y:S02]  /*90130*/  PRMT R153, R157, 0x5210, R177 ;  /* 0x000052109d997816 */ /* 0x000fe400000000b1 */
[----:B------:R-:W-:Y:S01]  /*90140*/  PRMT R154, R154, 0x5210, R176 ;  /* 0x000052109a9a7816 */ /* 0x000fe200000000b0 */
[----:B0-----:R-:W-:Y:S04]  /*90150*/  STL.64 [R1+0x860], R16 ;  /* 0x0008601001007387 */ /* 0x001fe80000100a00 */
[----:B------:R-:W-:Y:S01]  /*90160*/  STL.64 [R1+0x868], R18 ;  /* 0x0008681201007387 */ /* 0x000fe20000100a00 */
        /* <DEDUP_REMOVED lines=18> */
[----:B------:R-:W-:-:S03]  /*90290*/  LOP3.LUT R169, R245, 0xffff, RZ, 0xc0, !PT ;  /* 0x0000fffff5a97812 */ /* 0x000fc600078ec0ff */
        /* <DEDUP_REMOVED lines=60> */
[----:B--2---:R-:W-:-:S05]  /*90660*/  F2FP.SATFINITE.E5M2.F32.PACK_AB_MERGE_C R15, R241, R240, RZ ;  /* 0x000000f0f10f723e */ /* 0x004fca00048060ff */
[----:B------:R-:W-:Y:S04]  /*90670*/  STL [R1+0x469c], R15 ;  /* 0x00469c0f01007387 */ /* 0x000fe80000100800 */
[----:B------:R0:W-:Y:S02]  /*90680*/  STL.64 [R1+0x1418], R16 ;  /* 0x0014181001007387 */ /* 0x0001e40000100a00 */
[----:B0-----:R-:W-:-:S05]  /*90690*/  IADD3 R16, P2, R184, R4, RZ ;  /* 0x00000004b8107210 */ /* 0x001fca0007f5e0ff */
[----:B------:R-:W-:-:S05]  /*906a0*/  IMAD.X R17, R152, 0x1, R3, P2 ;  /* 0x0000000198117824 */ /* 0x000fca00010e0603 */
[----:B------:R3:W-:Y:S01]  /*906b0*/  STL.64 [R1+0x1410], R16 ;  /* 0x0014101001007387 */ /* 0x0007e20000100a00 */
[----:B------:R-:W-:Y:S02]  /*906c0*/  SHF.R.S32.HI R152, RZ, 0x1f, R183 ;  /* 0x0000001fff987819 */ /* 0x000fe400000114b7 */
[----:B---3--:R-:W-:-:S05]  /*906d0*/  F2FP.SATFINITE.E5M2.F32.PACK_AB_MERGE_C R16, R243, R242, RZ ;  /* 0x000000f2f310723e */ /* 0x008fca00048060ff */
[----:B------:R0:W-:Y:S01]  /*906e0*/  STL [R1+0x46a0], R16 ;  /* 0x0046a01001007387 */ /* 0x0001e20000100800 */
[----:B----4-:R-:W-:Y:S02]  /*906f0*/  F2FP.SATFINITE.E5M2.F32.PACK_AB_MERGE_C R15, R245, R244, RZ ;  /* 0x000000f4f50f723e */ /* 0x010fe400048060ff */
[----:B0-----:R-:W-:-:S03]  /*90700*/  IADD3 R16, P2, R183, R2, RZ ;  /* 0x00000002b7107210 */ /* 0x001fc60007f5e0ff */
[----:B------:R-:W-:Y:S02]  /*90710*/  STL [R1+0x4698], R15 ;  /* 0x0046980f01007387 */ /* 0x000fe40000100800 */
        /* <DEDUP_REMOVED lines=36> */
[----:B------:R-:W-:-:S03]  /*90960*/  LOP3.LUT R154, R154, 0xffff, RZ, 0xc0, !PT ;  /* 0x0000ffff9a9a7812 */ /* 0x000fc600078ec0ff */
[----:B------:R-:W3:Y:S01]  /*90970*/  LDL.LU R243, [R1+0x7c] ;  /* 0x00007c0001f37983 */ /* 0x000ee20000300800 */
[----:B------:R-:W-:Y:S02]  /*90980*/  LOP3.LUT R157, R157, 0xffff, RZ, 0xc0, !PT ;  /* 0x0000ffff9d9d7812 */ /* 0x000fe400078ec0ff */
[----:B------:R-:W-:Y:S01]  /*90990*/  LOP3.LUT R155, R155, 0xffff, RZ, 0xc0, !PT ;  /* 0x0000ffff9b9b7812 */ /* 0x000fe200078ec0ff */
[----:B------:R-:W4:Y:S01]  /*909a0*/  LDL.LU R244, [R1+0x4808] ;  /* 0x0048080001f47983 */ /* 0x000f220000300800 */
[----:B------:R-:W-:Y:S02]  /*909b0*/  PRMT R157, R154, 0x3340, R157 ;  /* 0x000033409a9d7816 */ /* 0x000fe4000000009d */
[----:B------:R-:W-:Y:S01]  /*909c0*/  PRMT R155, R155, 0x3340, R0 ;  /* 0x000033409b9b7816 */ /* 0x000fe20000000000 */
[----:B------:R-:W3:Y:S01]  /*909d0*/  LDL.LU R245, [R1+0xe24] ;  /* 0x000e240001f57983 */ /* 0x000ee20000300800 */
[----:B0-----:R-:W-:Y:S02]  /*909e0*/  IADD3 R10, P2, R185, R2, RZ ;  /* 0x00000002b90a7210 */ /* 0x001fe40007f5e0ff */
[----:B------:R-:W-:-:S02]  /*909f0*/  PRMT R157, R157, 0x5410, R155 ;  /* 0x000054109d9d7816 */ /* 0x000fc4000000009b */
[----:B------:R-:W-:Y:S02]  /*90a00*/  SHF.R.S32.HI R155, RZ, 0x1f, R185 ;  /* 0x0000001fff9b7819 */ /* 0x000fe400000114b9 */
[----:B------:R-:W-:Y:S02]  /*90a10*/  F2FP.SATFINITE.E5M2.F32.PACK_AB_MERGE_C R161, R247, R246, RZ ;  /* 0x000000f6f7a1723e */ /* 0x000fe400048060ff */
[----:B------:R-:W3:Y:S01]  /*90a20*/  LDL.LU R246, [R1+0x4628] ;  /* 0x0046280001f67983 */ /* 0x000ee20000300800 */
[----:B------:R-:W-:Y:S01]  /*90a30*/  IMAD.X R11, R155, 0x1, R13, P2 ;  /* 0x000000019b0b7824 */ /* 0x000fe200010e060d */
[----:B------:R-:W-:Y:S02]  /*90a40*/  IADD3 R14, P2, R185, R0, RZ ;  /* 0x00000000b90e7210 */ /* 0x000fe40007f5e0ff */
[----:B------:R-:W-:Y:S01]  /*90a50*/  F2FP.SATFINITE.E5M2.F32.PACK_AB_MERGE_C R160, R12, R248, RZ ;  /* 0x000000f80ca0723e */ /* 0x000fe200048060ff */
[----:B------:R-:W3:Y:S04]  /*90a60*/  LDL.LU R247, [R1+0x4804] ;  /* 0x0048040001f77983 */ /* 0x000ee80000300800 */
[----:B------:R-:W3:Y:S01]  /*90a70*/  LDL.LU R248, [R1+0xe20] ;  /* 0x000e200001f87983 */ /* 0x000ee20000300800 */
[----:B------:R-:W-:-:S03]  /*90a80*/  IMAD.X R15, R155, 0x1, R7, P2 ;  /* 0x000000019b0f7824 */ /* 0x000fc600010e0607 */
[----:B------:R-:W3:Y:S04]  /*90a90*/  LDL.LU R12, [R1+0x1634] ;  /* 0x00163400010c7983 */ /* 0x000ee80000300800 */
[----:B------:R-:W3:Y:S04]  /*90aa0*/  LDL.LU R9, [R1+0x47e8] ;  /* 0x0047e80001097983 */ /* 0x000ee80000300800 */
[----:B------:R0:W-:Y:S04]  /*90ab0*/  STL.64 [R1+0x13c8], R10 ;  /* 0x0013c80a01007387 */ /* 0x0001e80000100a00 */
[----:B0-----:R-:W3:Y:S04]  /*90ac0*/  LDL.LU R10, [R1+0x1030] ;  /* 0x00103000010a7983 */ /* 0x001ee80000300800 */
[----:B------:R-:W3:Y:S04]  /*90ad0*/  LDL.LU R11, [R1+0x47e4] ;  /* 0x0047e400010b7983 */ /* 0x000ee80000300800 */
[----:B------:R0:W-:Y:S04]  /*90ae0*/  STL.64 [R1+0x13c0], R14 ;  /* 0x0013c00e01007387 */ /* 0x0001e80000100a00 */
[----:B0-----:R-:W3:Y:S01]  /*90af0*/  LDL.LU R14, [R1+0x102c] ;  /* 0x00102c00010e7983 */ /* 0x001ee20000300800 */
[----:B------:R-:W-:-:S05]  /*90b00*/  IADD3 R16, P2, R185, R6, RZ ;  /* 0x00000006b9107210 */ /* 0x000fca0007f5e0ff */
[----:B------:R-:W-:-:S05]  /*90b10*/  IMAD.X R17, R155, 0x1, R5, P2 ;  /* 0x000000019b117824 */ /* 0x000fca00010e0605 */
[----:B------:R0:W-:Y:S02]  /*90b20*/  STL.64 [R1+0x13b8], R16 ;  /* 0x0013b81001007387 */ /* 0x0001e40000100a00 */
[----:B0-----:R-:W-:-:S05]  /*90b30*/  IADD3 R16, P2, R185, R4, RZ ;  /* 0x00000004b9107210 */ /* 0x001fca0007f5e0ff */
[----:B------:R-:W-:-:S05]  /*90b40*/  IMAD.X R17, R155, 0x1, R3, P2 ;  /* 0x000000019b117824 */ /* 0x000fca00010e0603 */
[----:B------:R-:W-:Y:S01]  /*90b50*/  STL.64 [R1+0x13b0], R16 ;  /* 0x0013b01001007387 */ /* 0x000fe20000100a00 */
[----:B------:R-:W-:Y:S01]  /*90b60*/  BAR.SYNC.DEFER_BLOCKING 0x0 ;  /* 0x0000000000007b1d */ /* 0x000fe20000010000 */
[----:B------:R-:W-:-:S05]  /*90b70*/  SHF.R.U32.HI R153, RZ, 0x8, R166 ;  /* 0x00000008ff997819 */ /* 0x000fca00000116a6 */
[----:B------:R-:W0:Y:S01]  /*90b80*/  LDS.128 R16, [R8] ;  /* 0x0000000008107984 */ /* 0x000e220000000c00 */
[----:B------:R-:W-:Y:S02]  /*90b90*/  SHF.R.U32.HI R163, RZ, 0x8, R163 ;  /* 0x00000008ffa37819 */ /* 0x000fe400000116a3 */
[----:B------:R-:W-:Y:S02]  /*90ba0*/  LOP3.LUT R153, R153, 0xffff, RZ, 0xc0, !PT ;  /* 0x0000ffff99997812 */ /* 0x000fe400078ec0ff */
[----:B------:R-:W-:Y:S02]  /*90bb0*/  LOP3.LUT R163, R163, 0xffff, RZ, 0xc0, !PT ;  /* 0x0000ffffa3a37812 */ /* 0x000fe400078ec0ff */
[----:B------:R-:W-:Y:S02]  /*90bc0*/  SHF.R.U32.HI R156, RZ, 0x8, R173 ;  /* 0x00000008ff9c7819 */ /* 0x000fe400000116ad */
[----:B------:R-:W-:Y:S02]  /*90bd0*/  PRMT R163, R153, 0x3340, R163 ;  /* 0x0000334099a37816 */ /* 0x000fe400000000a3 */
[----:B------:R-:W-:-:S02]  /*90be0*/  SHF.R.U32.HI R153, RZ, 0x8, R169 ;  /* 0x00000008ff997819 */ /* 0x000fc400000116a9 */
[----:B------:R-:W-:Y:S02]  /*90bf0*/  SHF.R.U32.HI R164, RZ, 0x8, R170 ;  /* 0x00000008ffa47819 */ /* 0x000fe400000116aa */
[----:B------:R-:W-:Y:S02]  /*90c00*/  SHF.R.U32.HI R154, RZ, 0x8, R174 ;  /* 0x00000008ff9a7819 */ /* 0x000fe400000116ae */
[----:B------:R-:W-:Y:S02]  /*90c10*/  SHF.R.U32.HI R165, RZ, 0x8, R172 ;  /* 0x00000008ffa57819 */ /* 0x000fe400000116ac */
[----:B------:R-:W-:Y:S02]  /*90c20*/  LOP3.LUT R153, R153, 0xffff, RZ, 0xc0, !PT ;  /* 0x0000ffff99997812 */ /* 0x000fe400078ec0ff */
[----:B------:R-:W-:Y:S02]  /*90c30*/  LOP3.LUT R156, R156, 0xffff, RZ, 0xc0, !PT ;  /* 0x0000ffff9c9c7812 */ /* 0x000fe400078ec0ff */
[----:B------:R-:W-:-:S02]  /*90c40*/  LOP3.LUT R164, R164, 0xffff, RZ, 0xc0, !PT ;  /* 0x0000ffffa4a47812 */ /* 0x000fc400078ec0ff */
[----:B------:R-:W-:Y:S02]  /*90c50*/  LOP3.LUT R154, R154, 0xffff, RZ, 0xc0, !PT ;  /* 0x0000ffff9a9a7812 */ /* 0x000fe400078ec0ff */
[----:B------:R-:W-:Y:S02]  /*90c60*/  LOP3.LUT R165, R165, 0xffff, RZ, 0xc0, !PT ;  /* 0x0000ffffa5a57812 */ /* 0x000fe400078ec0ff */
[----:B------:R-:W-:Y:S02]  /*90c70*/  PRMT R153, R153, 0x3340, R0 ;  /* 0x0000334099997816 */ /* 0x000fe40000000000 */
[----:B------:R-:W-:Y:S02]  /*90c80*/  PRMT R164, R156, 0x3340, R164 ;  /* 0x000033409ca47816 */ /* 0x000fe400000000a4 */
[--C-:B------:R-:W-:Y:S02]  /*90c90*/  PRMT R154, R154, 0x3340, R0.reuse ;  /* 0x000033409a9a7816 */ /* 0x100fe40000000000 */
[----:B------:R-:W-:-:S02]  /*90ca0*/  PRMT R156, R165, 0x3340, R0 ;  /* 0x00003340a59c7816 */ /* 0x000fc40000000000 */
[----:B------:R-:W-:Y:S01]  /*90cb0*/  PRMT R152, R163, 0x5410, R153 ;  /* 0x00005410a3987816 */ /* 0x000fe20000000099 */
[----:B0-----:R-:W-:Y:S01]  /*90cc0*/  STL.64 [R1+0x840], R16 ;  /* 0x0008401001007387 */ /* 0x001fe20000100a00 */
[----:B------:R-:W-:-:S03]  /*90cd0*/  PRMT R153, R162, 0x5410, R154 ;  /* 0x00005410a2997816 */ /* 0x000fc6000000009a */
[----:B------:R-:W-:Y:S01]  /*90ce0*/  STL.64 [R1+0x848], R18 ;  /* 0x0008481201007387 */ /* 0x000fe20000100a00 */
[----:B------:R-:W-:Y:S01]  /*90cf0*/  BAR.SYNC.DEFER_BLOCKING 0x0 ;  /* 0x0000000000007b1d */ /* 0x000fe20000010000 */
[----:B------:R-:W-:-:S05]  /*90d00*/  PRMT R156, R164, 0x5410, R156 ;  /* 0x00005410a49c7816 */ /* 0x000fca000000009c */
[----:B------:R-:W3:Y:S04]  /*90d10*/  LDL.LU R234, [R1+0xac8] ;  /* 0x000ac80001ea7983 */ /* 0x000ee80000300800 */
[----:B------:R-:W3:Y:S04]  /*90d20*/  LDL.LU R235, [R1+0xacc] ;  /* 0x000acc0001eb7983 */ /* 0x000ee80000300800 */
[----:B------:R-:W3:Y:S01]  /*90d30*/  LDL.LU R236, [R1+0xad0] ;  /* 0x000ad00001ec7983 */ /* 0x000ee20000300800 */
[----:B------:R-:W-:-:S03]  /*90d40*/  PRMT R152, R152, 0x5210, R175 ;  /* 0x0000521098987816 */ /* 0x000fc600000000af */
[----:B------:R-:W3:Y:S01]  /*90d50*/  LDL.LU R237, [R1+0xad4] ;  /* 0x000ad40001ed7983 */ /* 0x000ee20000300800 */
[----:B------:R-:W-:Y:S02]  /*90d60*/  PRMT R153, R153, 0x5210, R177 ;  /* 0x0000521099997816 */ /* 0x000fe400000000b1 */
[----:B------:R-:W-:Y:S01]  /*90d70*/  PRMT R154, R157, 0x5210, R176 ;  /* 0x000052109d9a7816 */ /* 0x000fe200000000b0 */
[----:B------:R-:W3:Y:S01]  /*90d80*/  LDL.LU R238, [R1+0xad8] ;  /* 0x000ad80001ee7983 */ /* 0x000ee20000300800 */
[----:B------:R-:W-:-:S03]  /*90d90*/  PRMT R155, R156, 0x5210, R178 ;  /* 0x000052109c9b7816 */ /* 0x000fc600000000b2 */
[----:B------:R-:W3:Y:S04]  /*90da0*/  LDL.LU R239, [R1+0xadc] ;  /* 0x000adc0001ef7983 */ /* 0x000ee80000300800 */
[----:B------:R2:W-:Y:S01]  /*90db0*/  STSM.16.M88.4 [R222], R152 ;  /* 0x00000098de007844 */ /* 0x0005e20000000200 */
        /* <DEDUP_REMOVED lines=12> */
[----:B------:R-:W-:Y:S02]  /*90e80*/  LOP3.LUT R163, R246, 0xffff, RZ, 0xc0, !PT ;  /* 0x0000fffff6a37812 */ /* 0x000fe400078ec0ff */
[----:B------:R-:W-:Y:S01]  /*90e90*/  LOP3.LUT R174, R247, 0xffff, RZ, 0xc0, !PT ;  /* 0x0000fffff7ae7812 */ /* 0x000fe200078ec0ff */
        /* <DEDUP_REMOVED lines=91> */
[----:B------:R0:W-:Y:S01]  /*91450*/  STL.64 [R1+0x1360], R10 ;  /* 0x0013600a01007387 */ /* 0x0001e20000100a00 */
[----:B------:R-:W-:Y:S02]  /*91460*/  SHF.R.U32.HI R155, RZ, 0x8, R165 ;  /* 0x00000008ff9b7819 */ /* 0x000fe400000116a5 */
[----:B0-----:R-:W-:-:S05]  /*91470*/  IADD3 R10, P2, R186, R6, RZ ;  /* 0x00000006ba0a7210 */ /* 0x001fca0007f5e0ff */
[----:B------:R-:W-:Y:S01]  /*91480*/  IMAD.X R11, R152, 0x1, R5, P2 ;  /* 0x00000001980b7824 */ /* 0x000fe200010e0605 */
[----:B------:R-:W-:-:S04]  /*91490*/  LOP3.LUT R155, R155, 0xffff, RZ, 0xc0, !PT ;  /* 0x0000ffff9b9b7812 */ /* 0x000fc800078ec0ff */
[----:B------:R0:W-:Y:S01]  /*914a0*/  STL.64 [R1+0x1358], R10 ;  /* 0x0013580a01007387 */ /* 0x0001e20000100a00 */
[----:B------:R-:W-:-:S03]  /*914b0*/  PRMT R155, R155, 0x3340, R0 ;  /* 0x000033409b9b7816 */ /* 0x000fc60000000000 */
[----:B------:R-:W2:Y:S01]  /*914c0*/  LDL.LU R240, [R1+0x80] ;  /* 0x0000800001f07983 */ /* 0x000ea20000300800 */
[----:B0-----:R-:W-:-:S03]  /*914d0*/  IADD3 R10, P2, R186, R4, RZ ;  /* 0x00000004ba0a7210 */ /* 0x001fc60007f5e0ff */
[----:B------:R-:W2:Y:S02]  /*914e0*/  LDL.LU R241, [R1+0x84] ;  /* 0x0000840001f17983 */ /* 0x000ea40000300800 */
[----:B------:R-:W-:Y:S02]  /*914f0*/  IMAD.X R11, R152, 0x1, R3, P2 ;  /* 0x00000001980b7824 */ /* 0x000fe400010e0603 */
[----:B------:R-:W3:Y:S01]  /*91500*/  LDL.LU R242, [R1+0x88] ;  /* 0x0000880001f27983 */ /* 0x000ee20000300800 */
[----:B------:R-:W-:Y:S02]  /*91510*/  PRMT R157, R157, 0x5410, R155 ;  /* 0x000054109d9d7816 */ /* 0x000fe4000000009b */
[----:B------:R-:W-:Y:S01]  /*91520*/  SHF.R.S32.HI R155, RZ, 0x1f, R189 ;  /* 0x0000001fff9b7819 */ /* 0x000fe200000114bd */
[----:B------:R0:W-:Y:S01]  /*91530*/  STL.64 [R1+0x1350], R10 ;  /* 0x0013500a01007387 */ /* 0x0001e20000100a00 */
[----:B------:R-:W-:-:S03]  /*91540*/  F2FP.SATFINITE.E5M2.F32.PACK_AB_MERGE_C R161, R247, R246, RZ ;  /* 0x000000f6f7a1723e */ /* 0x000fc600048060ff */
[----:B------:R-:W3:Y:S01]  /*91550*/  LDL.LU R243, [R1+0x8c] ;  /* 0x00008c0001f37983 */ /* 0x000ee20000300800 */
[----:B------:R-:W-:-:S03]  /*91560*/  F2FP.SATFINITE.E5M2.F32.PACK_AB_MERGE_C R160, R12, R248, RZ ;  /* 0x000000f80ca0723e */ /* 0x000fc600048060ff */
[----:B------:R-:W4:Y:S01]  /*91570*/  LDL.LU R244, [R1+0x482c] ;  /* 0x00482c0001f47983 */ /* 0x000f220000300800 */
[----:B0-----:R-:W-:-:S03]  /*91580*/  IADD3 R10, P2, R189, R2, RZ ;  /* 0x00000002bd0a7210 */ /* 0x001fc60007f5e0ff */
[----:B------:R-:W4:Y:S02]  /*91590*/  LDL.LU R245, [R1+0xe2c] ;  /* 0x000e2c0001f57983 */ /* 0x000f240000300800 */
[----:B------:R-:W-:Y:S02]  /*915a0*/  IMAD.X R11, R155, 0x1, R13, P2 ;  /* 0x000000019b0b7824 */ /* 0x000fe400010e060d */
[----:B------:R-:W4:Y:S01]  /*915b0*/  LDL.LU R246, [R1+0x4630] ;  /* 0x0046300001f67983 */ /* 0x000f220000300800 */
[----:B------:R-:W-:-:S03]  /*915c0*/  IADD3 R14, P2, R189, R0, RZ ;  /* 0x00000000bd0e7210 */ /* 0x000fc60007f5e0ff */
[----:B------:R-:W4:Y:S04]  /*915d0*/  LDL.LU R247, [R1+0x4830] ;  /* 0x0048300001f77983 */ /* 0x000f280000300800 */
[----:B------:R-:W4:Y:S01]  /*915e0*/  LDL.LU R248, [R1+0xe28] ;  /* 0x000e280001f87983 */ /* 0x000f220000300800 */
[----:B------:R-:W-:-:S03]  /*915f0*/  IMAD.X R15, R155, 0x1, R7, P2 ;  /* 0x000000019b0f7824 */ /* 0x000fc600010e0607 */
[----:B------:R-:W4:Y:S04]  /*91600*/  LDL.LU R12, [R1+0x462c] ;  /* 0x00462c00010c7983 */ /* 0x000f280000300800 */
[----:B------:R-:W2:Y:S04]  /*91610*/  LDL.LU R9, [R1+0x47f0] ;  /* 0x0047f00001097983 */ /* 0x000ea80000300800 */
[----:B------:R0:W-:Y:S04]  /*91620*/  STL.64 [R1+0x1348], R10 ;  /* 0x0013480a01007387 */ /* 0x0001e80000100a00 */
[----:B0-----:R-:W4:Y:S04]  /*91630*/  LDL.LU R10, [R1+0x1038] ;  /* 0x00103800010a7983 */ /* 0x001f280000300800 */
[----:B------:R-:W4:Y:S04]  /*91640*/  LDL.LU R11, [R1+0x47ec] ;  /* 0x0047ec00010b7983 */ /* 0x000f280000300800 */
[----:B------:R0:W-:Y:S04]  /*91650*/  STL.64 [R1+0x1340], R14 ;  /* 0x0013400e01007387 */ /* 0x0001e80000100a00 */
[----:B0-----:R-:W4:Y:S01]  /*91660*/  LDL.LU R14, [R1+0x1034] ;  /* 0x00103400010e7983 */ /* 0x001f220000300800 */
[----:B------:R-:W-:-:S05]  /*91670*/  IADD3 R16, P2, R189, R6, RZ ;  /* 0x00000006bd107210 */ /* 0x000fca0007f5e0ff */
        /* <DEDUP_REMOVED lines=20> */
[----:B------:R-:W-:Y:S01]  /*917c0*/  SHF.R.U32.HI R153, RZ, 0x8, R168 ;  /* 0x00000008ff997819 */ /* 0x000fe200000116a8 */
[----:B0-----:R-:W-:Y:S04]  /*917d0*/  STL.64 [R1+0x820], R16 ;  /* 0x0008201001007387 */ /* 0x001fe80000100a00 */
[----:B------:R-:W-:Y:S04]  /*917e0*/  STL.64 [R1+0x828], R18 ;  /* 0x0008281201007387 */ /* 0x000fe80000100a00 */
[----:B------:R-:W4:Y:S04]  /*917f0*/  LDL.LU R234, [R1+0xaf8] ;  /* 0x000af80001ea7983 */ /* 0x000f280000300800 */
[----:B------:R-:W4:Y:S01]  /*91800*/  LDL.LU R235, [R1+0xafc] ;  /* 0x000afc0001eb7983 */ /* 0x000f220000300800 */
[----:B------:R-:W-:Y:S01]  /*91810*/  SHF.R.U32.HI R156, RZ, 0x8, R171 ;  /* 0x00000008ff9c7819 */ /* 0x000fe200000116ab */
[----:B------:R-:W-:Y:S01]  /*91820*/  BAR.SYNC.DEFER_BLOCKING 0x0 ;  /* 0x0000000000007b1d */ /* 0x000fe20000010000 */
[----:B------:R-:W-:-:S02]  /*91830*/  SHF.R.U32.HI R164, RZ, 0x8, R169 ;  /* 0x00000008ffa47819 */ /* 0x000fc400000116a9 */
[----:B------:R-:W-:Y:S02]  /*91840*/  SHF.R.U32.HI R165, RZ, 0x8, R170 ;  /* 0x00000008ffa57819 */ /* 0x000fe400000116aa */
[----:B------:R-:W-:Y:S02]  /*91850*/  LOP3.LUT R153, R153, 0xffff, RZ, 0xc0, !PT ;  /* 0x0000ffff99997812 */ /* 0x000fe400078ec0ff */
[----:B------:R-:W-:Y:S01]  /*91860*/  LOP3.LUT R156, R156, 0xffff, RZ, 0xc0, !PT ;  /* 0x0000ffff9c9c7812 */ /* 0x000fe200078ec0ff */
[----:B------:R-:W4:Y:S01]  /*91870*/  LDL.LU R236, [R1+0xb00] ;  /* 0x000b000001ec7983 */ /* 0x000f220000300800 */
[----:B------:R-:W-:Y:S02]  /*91880*/  LOP3.LUT R164, R164, 0xffff, RZ, 0xc0, !PT ;  /* 0x0000ffffa4a47812 */ /* 0x000fe400078ec0ff */
[----:B------:R-:W-:Y:S01]  /*91890*/  LOP3.LUT R165, R165, 0xffff, RZ, 0xc0, !PT ;  /* 0x0000ffffa5a57812 */ /* 0x000fe200078ec0ff */
[----:B------:R-:W4:Y:S01]  /*918a0*/  LDL.LU R237, [R1+0xb04] ;  /* 0x000b040001ed7983 */ /* 0x000f220000300800 */
[----:B------:R-:W-:-:S02]  /*918b0*/  PRMT R153, R153, 0x3340, R0 ;  /* 0x0000334099997816 */ /* 0x000fc40000000000 */
[----:B------:R-:W-:Y:S01]  /*918c0*/  PRMT R164, R156, 0x3340, R164 ;  /* 0x000033409ca47816 */ /* 0x000fe200000000a4 */
[----:B------:R-:W4:Y:S01]  /*918d0*/  LDL.LU R238, [R1+0xb08] ;  /* 0x000b080001ee7983 */ /* 0x000f220000300800 */
[----:B------:R-:W-:Y:S02]  /*918e0*/  PRMT R156, R165, 0x3340, R0 ;  /* 0x00003340a59c7816 */ /* 0x000fe40000000000 */
[----:B------:R-:W-:Y:S01]  /*918f0*/  PRMT R152, R163, 0x5410, R153 ;  /* 0x00005410a3987816 */ /* 0x000fe20000000099 */
[----:B------:R-:W4:Y:S01]  /*91900*/  LDL.LU R239, [R1+0xb0c] ;  /* 0x000b0c0001ef7983 */ /* 0x000f220000300800 */
[----:B------:R-:W-:Y:S02]  /*91910*/  PRMT R153, R162, 0x5410, R154 ;  /* 0x00005410a2997816 */ /* 0x000fe4000000009a */
[----:B------:R-:W-:Y:S02]  /*91920*/  PRMT R156, R164, 0x5410, R156 ;  /* 0x00005410a49c7816 */ /* 0x000fe4000000009c */
[----:B------:R-:W-:-:S02]  /*91930*/  PRMT R152, R152, 0x5210, R175 ;  /* 0x0000521098987816 */ /* 0x000fc400000000af */
[----:B------:R-:W-:Y:S02]  /*91940*/  PRMT R153, R153, 0x5210, R177 ;  /* 0x0000521099997816 */ /* 0x000fe400000000b1 */
[----:B------:R-:W-:Y:S02]  /*91950*/  PRMT R154, R157, 0x5210, R176 ;  /* 0x000052109d9a7816 */ /* 0x000fe400000000b0 */
[----:B------:R-:W-:-:S05]  /*91960*/  PRMT R155, R156, 0x5210, R178 ;  /* 0x000052109c9b7816 */ /* 0x000fca00000000b2 */
[----:B------:R0:W-:Y:S01]  /*91970*/  STSM.16.M88.4 [R222], R152 ;  /* 0x00000098de007844 */ /* 0x0001e20000000200 */
[----:B------:R-:W-:Y:S01]  /*91980*/  BAR.SYNC.DEFER_BLOCKING 0x0 ;  /* 0x0000000000007b1d */ /* 0x000fe20000010000 */
[----:B--2---:R-:W-:-:S05]  /*91990*/  LOP3.LUT R174, R9, 0xffff, RZ, 0xc0, !PT ;  /* 0x0000ffff09ae7812 */ /* 0x004fca00078ec0ff */
[----:B------:R-:W1:Y:S01]  /*919a0*/  LDS.128 R16, [R8] ;  /* 0x0000000008107984 */ /* 0x000e620000000c00 */
[----:B0-----:R-:W-:Y:S02]  /*919b0*/  F2FP.SATFINITE.E5M2.F32.PACK_AB_MERGE_C R154, R241, R240, RZ ;  /* 0x000000f0f19a723e */ /* 0x001fe400048060ff */
[----:B---3--:R-:W-:Y:S01]  /*919c0*/  F2FP.SATFINITE.E5M2.F32.PACK_AB_MERGE_C R153, R243, R242, RZ ;  /* 0x000000f2f399723e */ /* 0x008fe200048060ff */
[----:B------:R-:W2:Y:S01]  /*919d0*/  LDL.LU R240, [R1+0xb10] ;  /* 0x000b100001f07983 */ /* 0x000ea20000300800 */
[----:B----4-:R-:W-:-:S03]  /*919e0*/  LOP3.LUT R170, R244, 0xffff, RZ, 0xc0, !PT ;  /* 0x0000fffff4aa7812 */ /* 0x010fc600078ec0ff */
[----:B------:R-:W2:Y:S01]  /*919f0*/  LDL.LU R241, [R1+0xb14] ;  /* 0x000b140001f17983 */ /* 0x000ea20000300800 */
[----:B------:R-:W-:-:S03]  /*91a00*/  LOP3.LUT R171, R245, 0xffff, RZ, 0xc0, !PT ;  /* 0x0000fffff5ab7812 */ /* 0x000fc600078ec0ff */
[----:B------:R-:W3:Y:S01]  /*91a10*/  LDL.LU R242, [R1+0xb18] ;  /* 0x000b180001f27983 */ /* 0x000ee20000300800 */
[----:B------:R-:W-:-:S03]  /*91a20*/  LOP3.LUT R168, R246, 0xffff, RZ, 0xc0, !PT ;  /* 0x0000fffff6a87812 */ /* 0x000fc600078ec0ff */
[----:B------:R-:W3:Y:S01]  /*91a30*/  LDL.LU R243, [R1+0xb1c] ;  /* 0x000b1c0001f37983 */ /* 0x000ee20000300800 */
[----:B------:R-:W-:-:S03]  /*91a40*/  LOP3.LUT R164, R247, 0xffff, RZ, 0xc0, !PT ;  /* 0x0000fffff7a47812 */ /* 0x000fc600078ec0ff */
[----:B------:R-:W4:Y:S01]  /*91a50*/  LDL.LU R244, [R1+0xb20] ;  /* 0x000b200001f47983 */ /* 0x000f220000300800 */
[----:B------:R-:W-:-:S03]  /*91a60*/  LOP3.LUT R169, R248, 0xffff, RZ, 0xc0, !PT ;  /* 0x0000fffff8a97812 */ /* 0x000fc600078ec0ff */
[----:B------:R-:W4:Y:S01]  /*91a70*/  LDL.LU R245, [R1+0xb24] ;  /* 0x000b240001f57983 */ /* 0x000f220000300800 */
[----:B------:R-:W-:-:S03]  /*91a80*/  LOP3.LUT R163, R12, 0xffff, RZ, 0xc0, !PT ;  /* 0x0000ffff0ca37812 */ /* 0x000fc600078ec0ff */
[----:B------:R-:W4:Y:S01]  /*91a90*/  LDL.LU R246, [R1+0x890] ;  /* 0x0008900001f67983 */ /* 0x000f220000300800 */
[----:B------:R-:W-:-:S03]  /*91aa0*/  LOP3.LUT R172, R10, 0xffff, RZ, 0xc0, !PT ;  /* 0x0000ffff0aac7812 */ /* 0x000fc600078ec0ff */
[----:B------:R-:W4:Y:S04]  /*91ab0*/  LDL.LU R247, [R1+0x894] ;  /* 0x0008940001f77983 */ /* 0x000f280000300800 */
[----:B------:R-:W4:Y:S04]  /*91ac0*/  LDL.LU R248, [R1+0x898] ;  /* 0x0008980001f87983 */ /* 0x000f280000300800 */
[----:B------:R-:W4:Y:S04]  /*91ad0*/  LDL.LU R12, [R1+0x89c] ;  /* 0x00089c00010c7983 */ /* 0x000f280000300800 */
[----:B------:R-:W2:Y:S01]  /*91ae0*/  LDL.LU R9, [R1+0x490] ;  /* 0x0004900001097983 */ /* 0x000ea20000300800 */
[----:B------:R-:W-:-:S03]  /*91af0*/  LOP3.LUT R167, R11, 0xffff, RZ, 0xc0, !PT ;  /* 0x0000ffff0ba77812 */ /* 0x000fc600078ec0ff */
[----:B------:R-:W2:Y:S01]  /*91b00*/  LDL.LU R10, [R1+0x494] ;  /* 0x00049400010a7983 */ /* 0x000ea20000300800 */
[----:B------:R-:W-:-:S03]  /*91b10*/  LOP3.LUT R165, R14, 0xffff, RZ, 0xc0, !PT ;  /* 0x0000ffff0ea57812 */ /* 0x000fc600078ec0ff */
[----:B------:R-:W3:Y:S04]  /*91b20*/  LDL.LU R11, [R1+0x498] ;  /* 0x00049800010b7983 */ /* 0x000ee80000300800 */
[----:B------:R-:W3:Y:S01]  /*91b30*/  LDL.LU R14, [R1+0x49c] ;  /* 0x00049c00010e7983 */ /* 0x000ee20000300800 */
        /* <DEDUP_REMOVED lines=21> */
[----:B------:R-:W-:Y:S01]  /*91c90*/  PRMT R155, R155, 0x4210, R178 ;  /* 0x000042109b9b7816 */ /* 0x000fe200000000b2 */
[----:B------:R-:W-:Y:S06]  /*91ca0*/  BAR.SYNC.DEFER_BLOCKING 0x0 ;  /* 0x0000000000007b1d */ /* 0x000fec0000010000 */
[----:B-1----:R0:W-:Y:S02]  /*91cb0*/  STL.64 [R1+0x810], R16 ;  /* 0x0008101001007387 */ /* 0x0021e40000100a00 */
[----:B0-----:R-:W-:-:S02]  /*91cc0*/  IADD3 R16, P2, R192, R2, RZ ;  /* 0x00000002c0107210 */ /* 0x001fc40007f5e0ff */
[----:B------:R0:W-:Y:S04]  /*91cd0*/  STSM.16.M88.4 [R222], R152 ;  /* 0x00000098de007844 */ /* 0x0001e80000000200 */
[----:B------:R-:W-:Y:S01]  /*91ce0*/  STL.64 [R1+0x818], R18 ;  /* 0x0008181201007387 */ /* 0x000fe20000100a00 */
[----:B0-----:R-:W-:-:S05]  /*91cf0*/  SHF.R.S32.HI R152, RZ, 0x1f, R192 ;  /* 0x0000001fff987819 */ /* 0x001fca00000114c0 */
[----:B------:R-:W-:-:S05]  /*91d00*/  IMAD.X R17, R152, 0x1, R13, P2 ;  /* 0x0000000198117824 */ /* 0x000fca00010e060d */
[----:B------:R0:W-:Y:S01]  /*91d10*/  STL.64 [R1+0x1328], R16 ;  /* 0x0013281001007387 */ /* 0x0001e20000100a00 */
[----:B------:R-:W-:Y:S02]  /*91d20*/  F2FP.SATFINITE.E5M2.F32.PACK_AB_MERGE_C R15, R235, R234, RZ ;  /* 0x000000eaeb0f723e */ /* 0x000fe400048060ff */
[----:B0-----:R-:W-:-:S03]  /*91d30*/  IADD3 R16, P2, R192, R0, RZ ;  /* 0x00000000c0107210 */ /* 0x001fc60007f5e0ff */
[----:B------:R-:W-:Y:S02]  /*91d40*/  STL [R1+0x4670], R15 ;  /* 0x0046700f01007387 */ /* 0x000fe40000100800 */
[----:B------:R-:W-:-:S05]  /*91d50*/  IMAD.X R17, R152, 0x1, R7, P2 ;  /* 0x0000000198117824 */ /* 0x000fca00010e0607 */
[----:B------:R0:W-:Y:S02]  /*91d60*/  STL.64 [R1+0x1320], R16 ;  /* 0x0013201001007387 */ /* 0x0001e40000100a00 */
[----:B0-----:R-:W-:-:S05]  /*91d70*/  IADD3 R16, P2, R192, R6, RZ ;  /* 0x00000006c0107210 */ /* 0x001fca0007f5e0ff */
[----:B------:R-:W-:-:S05]  /*91d80*/  IMAD.X R17, R152, 0x1, R5, P2 ;  /* 0x0000000198117824 */ /* 0x000fca00010e0605 */
[----:B------:R0:W-:Y:S02]  /*91d90*/  STL.64 [R1+0x1318], R16 ;  /* 0x0013181001007387 */ /* 0x0001e40000100a00 */
[----:B0-----:R-:W-:-:S05]  /*91da0*/  IADD3 R16, P2, R192, R4, RZ ;  /* 0x00000004c0107210 */ /* 0x001fca0007f5e0ff */
[----:B------:R-:W-:Y:S01]  /*91db0*/  IMAD.X R17, R152, 0x1, R3, P2 ;  /* 0x0000000198117824 */ /* 0x000fe200010e0603 */
[----:B------:R-:W-:-:S04]  /*91dc0*/  SHF.R.S32.HI R152, RZ, 0x1f, R191 ;  /* 0x0000001fff987819 */ /* 0x000fc800000114bf */
[----:B------:R0:W-:Y:S02]  /*91dd0*/  STL.64 [R1+0x1310], R16 ;  /* 0x0013101001007387 */ /* 0x0001e40000100a00 */
[----:B0-----:R-:W-:-:S05]  /*91de0*/  IADD3 R16, P2, R191, R2, RZ ;  /* 0x00000002bf107210 */ /* 0x001fca0007f5e0ff */
[----:B------:R-:W-:-:S05]  /*91df0*/  IMAD.X R17, R152, 0x1, R13, P2 ;  /* 0x0000000198117824 */ /* 0x000fca00010e060d */
[----:B------:R0:W-:Y:S02]  /*91e00*/  STL.64 [R1+0x1308], R16 ;  /* 0x0013081001007387 */ /* 0x0001e40000100a00 */
[----:B0-----:R-:W-:-:S05]  /*91e10*/  IADD3 R16, P2, R191, R0, RZ ;  /* 0x00000000bf107210 */ /* 0x001fca0007f5e0ff */
[----:B------:R-:W-:-:S05]  /*91e20*/  IMAD.X R17, R152, 0x1, R7, P2 ;  /* 0x0000000198117824 */ /* 0x000fca00010e0607 */
[----:B------:R-:W-:Y:S01]  /*91e30*/  STL.64 [R1+0x1300], R16 ;  /* 0x0013001001007387 */ /* 0x000fe20000100a00 */
[----:B------:R-:W-:-:S04]  /*91e40*/  SHF.R.U32.HI R162, RZ, 0x8, R168 ;  /* 0x00000008ffa27819 */ /* 0x000fc800000116a8 */
[----:B------:R-:W-:Y:S02]  /*91e50*/  LOP3.LUT R162, R162, 0xffff, RZ, 0xc0, !PT ;  /* 0x0000ffffa2a27812 */ /* 0x000fe400078ec0ff */
[----:B------:R-:W-:Y:S02]  /*91e60*/  SHF.R.U32.HI R155, RZ, 0x8, R167 ;  /* 0x00000008ff9b7819 */ /* 0x000fe400000116a7 */
[----:B------:R-:W-:Y:S02]  /*91e70*/  SHF.R.U32.HI R156, RZ, 0x8, R165 ;  /* 0x00000008ff9c7819 */ /* 0x000fe400000116a5 */
[----:B------:R-:W-:Y:S02]  /*91e80*/  SHF.R.U32.HI R157, RZ, 0x8, R166 ;  /* 0x00000008ff9d7819 */ /* 0x000fe400000116a6 */
[----:B------:R-:W-:Y:S02]  /*91e90*/  LOP3.LUT R155, R155, 0xffff, RZ, 0xc0, !PT ;  /* 0x0000ffff9b9b7812 */ /* 0x000fe400078ec0ff */
[----:B------:R-:W-:-:S02]  /*91ea0*/  LOP3.LUT R156, R156, 0xffff, RZ, 0xc0, !PT ;  /* 0x0000ffff9c9c7812 */ /* 0x000fc400078ec0ff */
[----:B------:R-:W-:Y:S02]  /*91eb0*/  LOP3.LUT R157, R157, 0xffff, RZ, 0xc0, !PT ;  /* 0x0000ffff9d9d7812 */ /* 0x000fe400078ec0ff */
[----:B------:R-:W-:Y:S02]  /*91ec0*/  PRMT R156, R155, 0x3340, R156 ;  /* 0x000033409b9c7816 */ /* 0x000fe4000000009c */
[----:B------:R-:W-:Y:S02]  /*91ed0*/  PRMT R155, R157, 0x3340, R0 ;  /* 0x000033409d9b7816 */ /* 0x000fe40000000000 */
[----:B--2---:R-:W-:Y:S02]  /*91ee0*/  F2FP.SATFINITE.E5M2.F32.PACK_AB_MERGE_C R159, R10, R9, RZ ;  /* 0x000000090a9f723e */ /* 0x004fe400048060ff */
[----:B------:R-:W-:Y:S02]  /*91ef0*/  IADD3 R10, P2, R191, R6, RZ ;  /* 0x00000006bf0a7210 */ /* 0x000fe40007f5e0ff */
[----:B---3--:R-:W-:-:S03]  /*91f00*/  F2FP.SATFINITE.E5M2.F32.PACK_AB_MERGE_C R158, R14, R11, RZ ;  /* 0x0000000b0e9e723e */ /* 0x008fc600048060ff */
[----:B------:R-:W-:-:S05]  /*91f10*/  IMAD.X R11, R152, 0x1, R5, P2 ;  /* 0x00000001980b7824 */ /* 0x000fca00010e0605 */
        /* <DEDUP_REMOVED lines=16> */
[----:B------:R0:W-:Y:S01]  /*92020*/  STL.64 [R1+0x12d8], R10 ;  /* 0x0012d80a01007387 */ /* 0x0001e20000100a00 */
[----:B------:R-:W-:Y:S02]  /*92030*/  F2FP.SATFINITE.E5M2.F32.PACK_AB_MERGE_C R218, R241, R240, RZ ;  /* 0x000000f0f1da723e */ /* 0x000fe400048060ff */
[----:B------:R-:W-:Y:S01]  /*92040*/  F2FP.SATFINITE.E5M2.F32.PACK_AB_MERGE_C R217, R243, R242, RZ ;  /* 0x000000f2f3d9723e */ /* 0x000fe200048060ff */
[----:B------:R-:W2:Y:S01]  /*92050*/  LDL.LU R240, [R1+0x90] ;  /* 0x0000900001f07983 */ /* 0x000ea20000300800 */
[----:B------:R-:W-:-:S03]  /*92060*/  PRMT R156, R156, 0x5410, R155 ;  /* 0x000054109c9c7816 */ /* 0x000fc6000000009b */
[----:B------:R-:W2:Y:S01]  /*92070*/  LDL.LU R241, [R1+0x94] ;  /* 0x0000940001f17983 */ /* 0x000ea20000300800 */
[----:B0-----:R-:W-:-:S03]  /*92080*/  IADD3 R10, P2, R190, R4, RZ ;  /* 0x00000004be0a7210 */ /* 0x001fc60007f5e0ff */
[----:B------:R-:W3:Y:S02]  /*92090*/  LDL.LU R242, [R1+0x98] ;  /* 0x0000980001f27983 */ /* 0x000ee40000300800 */
[----:B------:R-:W-:Y:S01]  /*920a0*/  IMAD.X R11, R152, 0x1, R3, P2 ;  /* 0x00000001980b7824 */ /* 0x000fe200010e0603 */
[----:B------:R-:W-:-:S04]  /*920b0*/  SHF.R.S32.HI R155, RZ, 0x1f, R193 ;  /* 0x0000001fff9b7819 */ /* 0x000fc800000114c1 */
[----:B------:R0:W-:Y:S01]  /*920c0*/  STL.64 [R1+0x12d0], R10 ;  /* 0x0012d00a01007387 */ /* 0x0001e20000100a00 */
[----:B----4-:R-:W-:-:S03]  /*920d0*/  F2FP.SATFINITE.E5M2.F32.PACK_AB_MERGE_C R220, R245, R244, RZ ;  /* 0x000000f4f5dc723e */ /* 0x010fc600048060ff */
[----:B------:R-:W3:Y:S01]  /*920e0*/  LDL.LU R243, [R1+0x9c] ;  /* 0x00009c0001f37983 */ /* 0x000ee20000300800 */
[----:B------:R-:W-:-:S03]  /*920f0*/  F2FP.SATFINITE.E5M2.F32.PACK_AB_MERGE_C R161, R247, R246, RZ ;  /* 0x000000f6f7a1723e */ /* 0x000fc600048060ff */
[----:B------:R-:W4:Y:S01]  /*92100*/  LDL.LU R244, [R1+0x4874] ;  /* 0x0048740001f47983 */ /* 0x000f220000300800 */
[----:B0-----:R-:W-:-:S03]  /*92110*/  IADD3 R10, P2, R193, R2, RZ ;  /* 0x00000002c10a7210 */ /* 0x001fc60007f5e0ff */
[----:B------:R-:W3:Y:S01]  /*92120*/  LDL.LU R245, [R1+0xe34] ;  /* 0x000e340001f57983 */ /* 0x000ee20000300800 */
[----:B------:R-:W-:Y:S01]  /*92130*/  F2FP.SATFINITE.E5M2.F32.PACK_AB_MERGE_C R160, R12, R248, RZ ;  /* 0x000000f80ca0723e */ /* 0x000fe200048060ff */
[----:B------:R-:W-:Y:S02]  /*92140*/  IMAD.X R11, R155, 0x1, R13, P2 ;  /* 0x000000019b0b7824 */ /* 0x000fe400010e060d */
[----:B------:R-:W3:Y:S01]  /*92150*/  LDL.LU R246, [R1+0x463c] ;  /* 0x00463c0001f67983 */ /* 0x000ee20000300800 */
[----:B------:R-:W-:-:S03]  /*92160*/  IADD3 R14, P2, R193, R0, RZ ;  /* 0x00000000c10e7210 */ /* 0x000fc60007f5e0ff */
        /* <DEDUP_REMOVED lines=17> */
[----:B------:R-:W-:Y:S02]  /*92280*/  SHF.R.U32.HI R153, RZ, 0x8, R164 ;  /* 0x00000008ff997819 */ /* 0x000fe400000116a4 */
[----:B------:R-:W-:Y:S02]  /*92290*/  SHF.R.U32.HI R164, RZ, 0x8, R163 ;  /* 0x00000008ffa47819 */ /* 0x000fe400000116a3 */
[----:B------:R-:W-:Y:S01]  /*922a0*/  LOP3.LUT R153, R153, 0xffff, RZ, 0xc0, !PT ;  /* 0x0000ffff99997812 */ /* 0x000fe200078ec0ff */
[----:B------:R-:W0:Y:S01]  /*922b0*/  LDS.128 R16, [R8] ;  /* 0x0000000008107984 */ /* 0x000e220000000c00 */
[----:B------:R-:W-:Y:S02]  /*922c0*/  LOP3.LUT R164, R164, 0xffff, RZ, 0xc0, !PT ;  /* 0x0000ffffa4a47812 */ /* 0x000fe400078ec0ff */
[----:B------:R-:W-:-:S02]  /*922d0*/  SHF.R.U32.HI R154, RZ, 0x8, R169 ;  /* 0x00000008ff9a7819 */ /* 0x000fc400000116a9 */
[----:B------:R-:W-:Y:S02]  /*922e0*/  PRMT R164, R153, 0x3340, R164 ;  /* 0x0000334099a47816 */ /* 0x000fe400000000a4 */
[----:B------:R-:W-:Y:S02]  /*922f0*/  SHF.R.U32.HI R153, RZ, 0x8, R171 ;  /* 0x00000008ff997819 */ /* 0x000fe400000116ab */
[----:B------:R-:W-:Y:S02]  /*92300*/  SHF.R.U32.HI R157, RZ, 0x8, R174 ;  /* 0x00000008ff9d7819 */ /* 0x000fe400000116ae */
[----:B------:R-:W-:Y:S02]  /*92310*/  SHF.R.U32.HI R163, RZ, 0x8, R172 ;  /* 0x00000008ffa37819 */ /* 0x000fe400000116ac */
[----:B------:R-:W-:Y:S02]  /*92320*/  SHF.R.U32.HI R165, RZ, 0x8, R173 ;  /* 0x00000008ffa57819 */ /* 0x000fe400000116ad */
[----:B------:R-:W-:-:S02]  /*92330*/  LOP3.LUT R153, R153, 0xffff, RZ, 0xc0, !PT ;  /* 0x0000ffff99997812 */ /* 0x000fc400078ec0ff */
[----:B------:R-:W-:Y:S02]  /*92340*/  LOP3.LUT R154, R154, 0xffff, RZ, 0xc0, !PT ;  /* 0x0000ffff9a9a7812 */ /* 0x000fe400078ec0ff */
[----:B------:R-:W-:Y:S02]  /*92350*/  LOP3.LUT R157, R157, 0xffff, RZ, 0xc0, !PT ;  /* 0x0000ffff9d9d7812 */ /* 0x000fe400078ec0ff */
[----:B------:R-:W-:Y:S02]  /*92360*/  LOP3.LUT R163, R163, 0xffff, RZ, 0xc0, !PT ;  /* 0x0000ffffa3a37812 */ /* 0x000fe400078ec0ff */
[----:B------:R-:W-:Y:S02]  /*92370*/  LOP3.LUT R165, R165, 0xffff, RZ, 0xc0, !PT ;  /* 0x0000ffffa5a57812 */ /* 0x000fe400078ec0ff */
[--C-:B------:R-:W-:Y:S02]  /*92380*/  PRMT R153, R153, 0x3340, R0.reuse ;  /* 0x0000334099997816 */ /* 0x100fe40000000000 */
[----:B------:R-:W-:-:S02]  /*92390*/  PRMT R154, R154, 0x3340, R0 ;  /* 0x000033409a9a7816 */ /* 0x000fc40000000000 */
[----:B------:R-:W-:Y:S02]  /*923a0*/  PRMT R163, R157, 0x3340, R163 ;  /* 0x000033409da37816 */ /* 0x000fe400000000a3 */
[----:B------:R-:W-:Y:S02]  /*923b0*/  PRMT R157, R165, 0x3340, R0 ;  /* 0x00003340a59d7816 */ /* 0x000fe40000000000 */
[----:B------:R-:W-:Y:S02]  /*923c0*/  PRMT R152, R162, 0x5410, R153 ;  /* 0x00005410a2987816 */ /* 0x000fe40000000099 */
[----:B------:R-:W-:Y:S02]  /*923d0*/  PRMT R153, R164, 0x5410, R154 ;  /* 0x00005410a4997816 */ /* 0x000fe4000000009a */
[----:B------:R-:W-:Y:S02]  /*923e0*/  PRMT R154, R163, 0x5410, R157 ;  /* 0x00005410a39a7816 */ /* 0x000fe4000000009d */
[----:B------:R-:W-:Y:S01]  /*923f0*/  PRMT R152, R152, 0x5210, R175 ;  /* 0x0000521098987816 */ /* 0x000fe200000000af */
[----:B0-----:R-:W-:Y:S01]  /*92400*/  STL.64 [R1+0x800], R16 ;  /* 0x0008001001007387 */ /* 0x001fe20000100a00 */
[----:B------:R-:W-:-:S02]  /*92410*/  PRMT R153, R153, 0x5210, R177 ;  /* 0x0000521099997816 */ /* 0x000fc400000000b1 */
[----:B------:R-:W-:Y:S01]  /*92420*/  PRMT R154, R154, 0x5210, R176 ;  /* 0x000052109a9a7816 */ /* 0x000fe200000000b0 */
[----:B------:R-:W-:Y:S01]  /*92430*/  STL.64 [R1+0x808], R18 ;  /* 0x0008081201007387 */ /* 0x000fe20000100a00 */
[----:B------:R-:W-:Y:S01]  /*92440*/  BAR.SYNC.DEFER_BLOCKING 0x0 ;  /* 0x0000000000007b1d */ /* 0x000fe20000010000 */
[----:B------:R-:W-:Y:S02]  /*92450*/  PRMT R155, R156, 0x5210, R178 ;  /* 0x000052109c9b7816 */ /* 0x000fe400000000b2 */
[----:B------:R-:W-:Y:S02]  /*92460*/  F2FP.SATFINITE.E5M2.F32.PACK_AB_MERGE_C R216, R237, R236, RZ ;  /* 0x000000ecedd8723e */ /* 0x000fe400048060ff */
[----:B------:R-:W-:Y:S01]  /*92470*/  F2FP.SATFINITE.E5M2.F32.PACK_AB_MERGE_C R23, R239, R238, RZ ;  /* 0x000000eeef17723e */ /* 0x000fe200048060ff */
        /* <DEDUP_REMOVED lines=10> */
[----:B--2---:R-:W-:Y:S02]  /*92520*/  F2FP.SATFINITE.E5M2.F32.PACK_AB_MERGE_C R154, R241, R240, RZ ;  /* 0x000000f0f19a723e */ /* 0x004fe400048060ff */
[----:B---3--:R-:W-:Y:S01]  /*92530*/  F2FP.SATFINITE.E5M2.F32.PACK_AB_MERGE_C R153, R243, R242, RZ ;  /* 0x000000f2f399723e */ /* 0x008fe200048060ff */
[----:B------:R-:W2:Y:S01]  /*92540*/  LDL.LU R240, [R1+0xb40] ;  /* 0x000b400001f07983 */ /* 0x000ea20000300800 */
[----:B------:R-:W-:-:S03]  /*92550*/  LOP3.LUT R168, R245, 0xffff, RZ, 0xc0, !PT ;  /* 0x0000fffff5a87812 */ /* 0x000fc600078ec0ff */
        /* <DEDUP_REMOVED lines=13> */
[----:B------:R-:W4:Y:S01]  /*92630*/  LDL.LU R12, [R1+0x8ac] ;  /* 0x0008ac00010c7983 */ /* 0x000f220000300800 */
[----:B------:R-:W-:-:S03]  /*92640*/  LOP3.LUT R164, R10, 0xffff, RZ, 0xc0, !PT ;  /* 0x0000ffff0aa47812 */ /* 0x000fc600078ec0ff */
[----:B------:R-:W2:Y:S01]  /*92650*/  LDL.LU R9, [R1+0x4a0] ;  /* 0x0004a00001097983 */ /* 0x000ea20000300800 */
[----:B------:R-:W-:-:S03]  /*92660*/  LOP3.LUT R171, R11, 0xffff, RZ, 0xc0, !PT ;  /* 0x0000ffff0bab7812 */ /* 0x000fc600078ec0ff */
[----:B------:R-:W2:Y:S04]  /*92670*/  LDL.LU R10, [R1+0x4a4] ;  /* 0x0004a400010a7983 */ /* 0x000ea80000300800 */
[----:B------:R-:W3:Y:S01]  /*92680*/  LDL.LU R11, [R1+0x4a8] ;  /* 0x0004a800010b7983 */ /* 0x000ee20000300800 */
[----:B------:R-:W-:-:S03]  /*92690*/  LOP3.LUT R169, R14, 0xffff, RZ, 0xc0, !PT ;  /* 0x0000ffff0ea97812 */ /* 0x000fc600078ec0ff */
[----:B------:R-:W3:Y:S01]  /*926a0*/  LDL.LU R14, [R1+0x4ac] ;  /* 0x0004ac00010e7983 */ /* 0x000ee20000300800 */
        /* <DEDUP_REMOVED lines=73> */
[----:B----4-:R-:W-:-:S03]  /*92b40*/  F2FP.SATFINITE.E5M2.F32.PACK_AB_MERGE_C R230, R245, R244, RZ ;  /* 0x000000f4f5e6723e */ /* 0x010fc600048060ff */
[----:B------:R-:W2:Y:S01]  /*92b50*/  LDL.LU R241, [R1+0xa4] ;  /* 0x0000a40001f17983 */ /* 0x000ea20000300800 */
[----:B0-----:R-:W-:-:S03]  /*92b60*/  IADD3 R10, P2, R194, R4, RZ ;  /* 0x00000004c20a7210 */ /* 0x001fc60007f5e0ff */
[----:B------:R-:W3:Y:S02]  /*92b70*/  LDL.LU R242, [R1+0xa8] ;  /* 0x0000a80001f27983 */ /* 0x000ee40000300800 */
[----:B------:R-:W-:Y:S01]  /*92b80*/  IMAD.X R11, R152, 0x1, R3, P2 ;  /* 0x00000001980b7824 */ /* 0x000fe200010e0603 */
[----:B------:R-:W-:-:S04]  /*92b90*/  LOP3.LUT R155, R155, 0xffff, RZ, 0xc0, !PT ;  /* 0x0000ffff9b9b7812 */ /* 0x000fc800078ec0ff */
[----:B------:R0:W-:Y:S01]  /*92ba0*/  STL.64 [R1+0x1250], R10 ;  /* 0x0012500a01007387 */ /* 0x0001e20000100a00 */
[----:B------:R-:W-:-:S03]  /*92bb0*/  F2FP.SATFINITE.E5M2.F32.PACK_AB_MERGE_C R161, R247, R246, RZ ;  /* 0x000000f6f7a1723e */ /* 0x000fc600048060ff */
[----:B------:R-:W3:Y:S01]  /*92bc0*/  LDL.LU R243, [R1+0xac] ;  /* 0x0000ac0001f37983 */ /* 0x000ee20000300800 */
[----:B------:R-:W-:-:S03]  /*92bd0*/  F2FP.SATFINITE.E5M2.F32.PACK_AB_MERGE_C R160, R12, R248, RZ ;  /* 0x000000f80ca0723e */ /* 0x000fc600048060ff */
[----:B------:R-:W4:Y:S01]  /*92be0*/  LDL.LU R244, [R1+0x489c] ;  /* 0x00489c0001f47983 */ /* 0x000f220000300800 */
[----:B------:R-:W-:-:S03]  /*92bf0*/  PRMT R155, R155, 0x3340, R0 ;  /* 0x000033409b9b7816 */ /* 0x000fc60000000000 */
[----:B------:R-:W3:Y:S04]  /*92c00*/  LDL.LU R245, [R1+0xe3c] ;  /* 0x000e3c0001f57983 */ /* 0x000ee80000300800 */
[----:B------:R-:W3:Y:S04]  /*92c10*/  LDL.LU R246, [R1+0x4644] ;  /* 0x0046440001f67983 */ /* 0x000ee80000300800 */
[----:B------:R-:W3:Y:S01]  /*92c20*/  LDL.LU R247, [R1+0x48a0] ;  /* 0x0048a00001f77983 */ /* 0x000ee20000300800 */
[----:B------:R-:W-:-:S03]  /*92c30*/  PRMT R157, R157, 0x5410, R155 ;  /* 0x000054109d9d7816 */ /* 0x000fc6000000009b */
[----:B------:R-:W3:Y:S01]  /*92c40*/  LDL.LU R248, [R1+0xe38] ;  /* 0x000e380001f87983 */ /* 0x000ee20000300800 */
[----:B------:R-:W-:-:S03]  /*92c50*/  SHF.R.S32.HI R155, RZ, 0x1f, R197 ;  /* 0x0000001fff9b7819 */ /* 0x000fc600000114c5 */
[----:B------:R-:W3:Y:S01]  /*92c60*/  LDL.LU R12, [R1+0x4640] ;  /* 0x00464000010c7983 */ /* 0x000ee20000300800 */
[----:B0-----:R-:W-:-:S03]  /*92c70*/  IADD3 R10, P2, R197, R2, RZ ;  /* 0x00000002c50a7210 */ /* 0x001fc60007f5e0ff */
[----:B------:R-:W3:Y:S02]  /*92c80*/  LDL.LU R9, [R1+0x4810] ;  /* 0x0048100001097983 */ /* 0x000ee40000300800 */
[----:B------:R-:W-:Y:S01]  /*92c90*/  IMAD.X R11, R155, 0x1, R13, P2 ;  /* 0x000000019b0b7824 */ /* 0x000fe200010e060d */
[----:B------:R-:W-:-:S04]  /*92ca0*/  IADD3 R14, P2, R197, R0, RZ ;  /* 0x00000000c50e7210 */ /* 0x000fc80007f5e0ff */
[----:B------:R0:W-:Y:S01]  /*92cb0*/  STL.64 [R1+0x1248], R10 ;  /* 0x0012480a01007387 */ /* 0x0001e20000100a00 */
[----:B------:R-:W-:-:S03]  /*92cc0*/  IMAD.X R15, R155, 0x1, R7, P2 ;  /* 0x000000019b0f7824 */ /* 0x000fc600010e0607 */
        /* <DEDUP_REMOVED lines=13> */
[----:B------:R-:W-:Y:S02]  /*92da0*/  SHF.R.U32.HI R153, RZ, 0x8, R167 ;  /* 0x00000008ff997819 */ /* 0x000fe400000116a7 */
[----:B------:R-:W-:Y:S01]  /*92db0*/  SHF.R.U32.HI R163, RZ, 0x8, R163 ;  /* 0x00000008ffa37819 */ /* 0x000fe200000116a3 */
[----:B------:R-:W0:Y:S01]  /*92dc0*/  LDS.128 R16, [R8] ;  /* 0x0000000008107984 */ /* 0x000e220000000c00 */
[----:B------:R-:W-:-:S02]  /*92dd0*/  SHF.R.U32.HI R156, RZ, 0x8, R173 ;  /* 0x00000008ff9c7819 */ /* 0x000fc400000116ad */
[----:B------:R-:W-:Y:S02]  /*92de0*/  LOP3.LUT R154, R154, 0xffff, RZ, 0xc0, !PT ;  /* 0x0000ffff9a9a7812 */ /* 0x000fe400078ec0ff */
[----:B------:R-:W-:Y:S02]  /*92df0*/  LOP3.LUT R162, R162, 0xffff, RZ, 0xc0, !PT ;  /* 0x0000ffffa2a27812 */ /* 0x000fe400078ec0ff */
[----:B------:R-:W-:Y:S02]  /*92e00*/  LOP3.LUT R153, R153, 0xffff, RZ, 0xc0, !PT ;  /* 0x0000ffff99997812 */ /* 0x000fe400078ec0ff */
[----:B------:R-:W-:Y:S02]  /*92e10*/  LOP3.LUT R163, R163, 0xffff, RZ, 0xc0, !PT ;  /* 0x0000ffffa3a37812 */ /* 0x000fe400078ec0ff */
[----:B------:R-:W-:Y:S02]  /*92e20*/  LOP3.LUT R156, R156, 0xffff, RZ, 0xc0, !PT ;  /* 0x0000ffff9c9c7812 */ /* 0x000fe400078ec0ff */
[----:B------:R-:W-:-:S02]  /*92e30*/  PRMT R162, R154, 0x3340, R162 ;  /* 0x000033409aa27816 */ /* 0x000fc400000000a2 */
[----:B------:R-:W-:Y:S02]  /*92e40*/  PRMT R163, R153, 0x3340, R163 ;  /* 0x0000334099a37816 */ /* 0x000fe400000000a3 */
[----:B------:R-:W-:Y:S02]  /*92e50*/  PRMT R154, R156, 0x3340, R0 ;  /* 0x000033409c9a7816 */ /* 0x000fe40000000000 */
[----:B------:R-:W-:Y:S02]  /*92e60*/  SHF.R.U32.HI R153, RZ, 0x8, R168 ;  /* 0x00000008ff997819 */ /* 0x000fe400000116a8 */
[----:B------:R-:W-:Y:S02]  /*92e70*/  SHF.R.U32.HI R156, RZ, 0x8, R171 ;  /* 0x00000008ff9c7819 */ /* 0x000fe400000116ab */
[----:B------:R-:W-:Y:S02]  /*92e80*/  SHF.R.U32.HI R164, RZ, 0x8, R169 ;  /* 0x00000008ffa47819 */ /* 0x000fe400000116a9 */
[----:B------:R-:W-:-:S02]  /*92e90*/  SHF.R.U32.HI R165, RZ, 0x8, R170 ;  /* 0x00000008ffa57819 */ /* 0x000fc400000116aa */
[----:B------:R-:W-:Y:S02]  /*92ea0*/  LOP3.LUT R153, R153, 0xffff, RZ, 0xc0, !PT ;  /* 0x0000ffff99997812 */ /* 0x000fe400078ec0ff */
[----:B------:R-:W-:Y:S02]  /*92eb0*/  LOP3.LUT R156, R156, 0xffff, RZ, 0xc0, !PT ;  /* 0x0000ffff9c9c7812 */ /* 0x000fe400078ec0ff */
[----:B------:R-:W-:Y:S02]  /*92ec0*/  LOP3.LUT R164, R164, 0xffff, RZ, 0xc0, !PT ;  /* 0x0000ffffa4a47812 */ /* 0x000fe400078ec0ff */
[----:B------:R-:W-:Y:S02]  /*92ed0*/  LOP3.LUT R165, R165, 0xffff, RZ, 0xc0, !PT ;  /* 0x0000ffffa5a57812 */ /* 0x000fe400078ec0ff */
[----:B------:R-:W-:Y:S02]  /*92ee0*/  PRMT R153, R153, 0x3340, R0 ;  /* 0x0000334099997816 */ /* 0x000fe40000000000 */
[----:B------:R-:W-:-:S02]  /*92ef0*/  PRMT R164, R156, 0x3340, R164 ;  /* 0x000033409ca47816 */ /* 0x000fc400000000a4 */
[----:B------:R-:W-:Y:S02]  /*92f00*/  PRMT R156, R165, 0x3340, R0 ;  /* 0x00003340a59c7816 */ /* 0x000fe40000000000 */
[----:B------:R-:W-:Y:S02]  /*92f10*/  PRMT R152, R163, 0x5410, R153 ;  /* 0x00005410a3987816 */ /* 0x000fe40000000099 */
[----:B------:R-:W-:Y:S02]  /*92f20*/  PRMT R153, R162, 0x5410, R154 ;  /* 0x00005410a2997816 */ /* 0x000fe4000000009a */
[----:B------:R-:W-:Y:S01]  /*92f30*/  PRMT R156, R164, 0x5410, R156 ;  /* 0x00005410a49c7816 */ /* 0x000fe2000000009c */
[----:B0-----:R-:W-:Y:S01]  /*92f40*/  STL.64 [R1+0x480], R16 ;  /* 0x0004801001007387 */ /* 0x001fe20000100a00 */
[----:B------:R-:W-:Y:S02]  /*92f50*/  F2FP.SATFINITE.E5M2.F32.PACK_AB_MERGE_C R219, R235, R234, RZ ;  /* 0x000000eaebdb723e */ /* 0x000fe400048060ff */
[----:B------:R-:W-:Y:S01]  /*92f60*/  PRMT R152, R152, 0x5210, R175 ;  /* 0x0000521098987816 */ /* 0x000fe200000000af */
[----:B------:R-:W-:Y:S01]  /*92f70*/  STL.64 [R1+0x488], R18 ;  /* 0x0004881201007387 */ /* 0x000fe20000100a00 */
[----:B------:R-:W-:Y:S01]  /*92f80*/  BAR.SYNC.DEFER_BLOCKING 0x0 ;  /* 0x0000000000007b1d */ /* 0x000fe20000010000 */
[----:B------:R-:W-:-:S02]  /*92f90*/  PRMT R153, R153, 0x5210, R177 ;  /* 0x0000521099997816 */ /* 0x000fc400000000b1 */
[----:B------:R-:W-:Y:S02]  /*92fa0*/  PRMT R154, R157, 0x5210, R176 ;  /* 0x000052109d9a7816 */ /* 0x000fe400000000b0 */
[----:B------:R-:W-:Y:S02]  /*92fb0*/  PRMT R155, R156, 0x5210, R178 ;  /* 0x000052109c9b7816 */ /* 0x000fe400000000b2 */
[----:B------:R-:W-:Y:S01]  /*92fc0*/  F2FP.SATFINITE.E5M2.F32.PACK_AB_MERGE_C R225, R237, R236, RZ ;  /* 0x000000ecede1723e */ /* 0x000fe200048060ff */
[----:B------:R-:W3:Y:S01]  /*92fd0*/  LDL.LU R234, [R1+0xb58] ;  /* 0x000b580001ea7983 */ /* 0x000ee20000300800 */
[----:B------:R-:W-:-:S03]  /*92fe0*/  F2FP.SATFINITE.E5M2.F32.PACK_AB_MERGE_C R224, R239, R238, RZ ;  /* 0x000000eeefe0723e */ /* 0x000fc600048060ff */
[----:B------:R-:W3:Y:S04]  /*92ff0*/  LDL.LU R235, [R1+0xb5c] ;  /* 0x000b5c0001eb7983 */ /* 0x000ee80000300800 */
[----:B------:R-:W3:Y:S04]  /*93000*/  LDL.LU R236, [R1+0xb60] ;  /* 0x000b600001ec7983 */ /* 0x000ee80000300800 */
[----:B------:R2:W-:Y:S01]  /*93010*/  STSM.16.M88.4 [R222], R152 ;  /* 0x00000098de007844 */ /* 0x0005e20000000200 */
[----:B------:R-:W-:Y:S01]  /*93020*/  BAR.SYNC.DEFER_BLOCKING 0x0 ;  /* 0x0000000000007b1d */ /* 0x000fe20000010000 */
[----:B----4-:R-:W-:-:S05]  /*93030*/  LOP3.LUT R166, R244, 0xffff, RZ, 0xc0, !PT ;  /* 0x0000fffff4a67812 */ /* 0x010fca00078ec0ff */
[----:B------:R-:W0:Y:S01]  /*93040*/  LDS.128 R16, [R8] ;  /* 0x0000000008107984 */ /* 0x000e220000000c00 */
[----:B--2---:R-:W-:Y:S02]  /*93050*/  F2FP.SATFINITE.E5M2.F32.PACK_AB_MERGE_C R154, R241, R240, RZ ;  /* 0x000000f0f19a723e */ /* 0x004fe400048060ff */
[----:B---3--:R-:W-:Y:S02]  /*93060*/  F2FP.SATFINITE.E5M2.F32.PACK_AB_MERGE_C R153, R243, R242, RZ ;  /* 0x000000f2f399723e */ /* 0x008fe400048060ff */
[----:B------:R-:W-:Y:S02]  /*93070*/  LOP3.LUT R168, R245, 0xffff, RZ, 0xc0, !PT ;  /* 0x0000fffff5a87812 */ /* 0x000fe400078ec0ff */
[----:B------:R-:W-:Y:S02]  /*93080*/  LOP3.LUT R163, R246, 0xffff, RZ, 0xc0, !PT ;  /* 0x0000fffff6a37812 */ /* 0x000fe400078ec0ff */
[----:B------:R-:W-:Y:S02]  /*93090*/  LOP3.LUT R170, R247, 0xffff, RZ, 0xc0, !PT ;  /* 0x0000fffff7aa7812 */ /* 0x000fe400078ec0ff */
[----:B------:R-:W-:-:S02]  /*930a0*/  LOP3.LUT R165, R9, 0xffff, RZ, 0xc0, !PT ;  /* 0x0000ffff09a57812 */ /* 0x000fc400078ec0ff */
[----:B------:R-:W2:Y:S04]  /*930b0*/  LDL.LU R9, [R1+0xb64] ;  /* 0x000b640001097983 */ /* 0x000ea80000300800 */
[----:B------:R-:W3:Y:S04]  /*930c0*/  LDL.LU R237, [R1+0xb68] ;  /* 0x000b680001ed7983 */ /* 0x000ee80000300800 */
[----:B------:R-:W3:Y:S04]  /*930d0*/  LDL.LU R238, [R1+0xb6c] ;  /* 0x000b6c0001ee7983 */ /* 0x000ee80000300800 */
[----:B------:R-:W4:Y:S04]  /*930e0*/  LDL.LU R239, [R1+0xb70] ;  /* 0x000b700001ef7983 */ /* 0x000f280000300800 */
[----:B------:R-:W4:Y:S04]  /*930f0*/  LDL.LU R240, [R1+0xb74] ;  /* 0x000b740001f07983 */ /* 0x000f280000300800 */
[----:B------:R-:W3:Y:S04]  /*93100*/  LDL.LU R241, [R1+0xb78] ;  /* 0x000b780001f17983 */ /* 0x000ee80000300800 */
[----:B------:R-:W3:Y:S04]  /*93110*/  LDL.LU R242, [R1+0xb7c] ;  /* 0x000b7c0001f27983 */ /* 0x000ee80000300800 */
[----:B------:R-:W3:Y:S01]  /*93120*/  LDL.LU R243, [R1+0xb80] ;  /* 0x000b800001f37983 */ /* 0x000ee20000300800 */
[----:B------:R-:W-:-:S03]  /*93130*/  LOP3.LUT R174, R248, 0xffff, RZ, 0xc0, !PT ;  /* 0x0000fffff8ae7812 */ /* 0x000fc600078ec0ff */
[----:B------:R-:W3:Y:S01]  /*93140*/  LDL.LU R244, [R1+0xb84] ;  /* 0x000b840001f47983 */ /* 0x000ee20000300800 */
[----:B------:R-:W-:-:S03]  /*93150*/  LOP3.LUT R167, R12, 0xffff, RZ, 0xc0, !PT ;  /* 0x0000ffff0ca77812 */ /* 0x000fc600078ec0ff */
[----:B------:R-:W3:Y:S01]  /*93160*/  LDL.LU R245, [R1+0x8b0] ;  /* 0x0008b00001f57983 */ /* 0x000ee20000300800 */
[----:B------:R-:W-:-:S03]  /*93170*/  LOP3.LUT R164, R10, 0xffff, RZ, 0xc0, !PT ;  /* 0x0000ffff0aa47812 */ /* 0x000fc600078ec0ff */
[----:B------:R-:W3:Y:S04]  /*93180*/  LDL.LU R246, [R1+0x8b4] ;  /* 0x0008b40001f67983 */ /* 0x000ee80000300800 */
[----:B------:R-:W3:Y:S04]  /*93190*/  LDL.LU R247, [R1+0x8b8] ;  /* 0x0008b80001f77983 */ /* 0x000ee80000300800 */
[----:B------:R-:W3:Y:S04]  /*931a0*/  LDL.LU R248, [R1+0x8bc] ;  /* 0x0008bc0001f87983 */ /* 0x000ee80000300800 */
[----:B------:R-:W2:Y:S01]  /*931b0*/  LDL.LU R12, [R1+0x4b0] ;  /* 0x0004b000010c7983 */ /* 0x000ea20000300800 */
[----:B------:R-:W-:-:S03]  /*931c0*/  LOP3.LUT R173, R11, 0xffff, RZ, 0xc0, !PT ;  /* 0x0000ffff0bad7812 */ /* 0x000fc600078ec0ff */
[----:B------:R-:W2:Y:S01]  /*931d0*/  LDL.LU R10, [R1+0x4b4] ;  /* 0x0004b400010a7983 */ /* 0x000ea20000300800 */
        /* <DEDUP_REMOVED lines=61> */
[----:B----4-:R-:W-:-:S03]  /*935b0*/  F2FP.SATFINITE.E5M2.F32.PACK_AB_MERGE_C R158, R14, R11, RZ ;  /* 0x0000000b0e9e723e */ /* 0x010fc600048060ff */
        /* <DEDUP_REMOVED lines=19> */
[----:B------:R-:W-:Y:S02]  /*936f0*/  F2FP.SATFINITE.E5M2.F32.PACK_AB_MERGE_C R236, R240, R239, RZ ;  /* 0x000000eff0ec723e */ /* 0x000fe400048060ff */
[----:B------:R-:W-:Y:S01]  /*93700*/  F2FP.SATFINITE.E5M2.F32.PACK_AB_MERGE_C R231, R235, R234, RZ ;  /* 0x000000eaebe7723e */ /* 0x000fe200048060ff */
[----:B------:R-:W2:Y:S01]  /*93710*/  LDL.LU R239, [R1+0xb0] ;  /* 0x0000b00001ef7983 */ /* 0x000ea20000300800 */
[----:B0-----:R-:W-:-:S03]  /*93720*/  IADD3 R10, P2, R200, R4, RZ ;  /* 0x00000004c80a7210 */ /* 0x001fc60007f5e0ff */
[----:B------:R-:W2:Y:S01]  /*93730*/  LDL.LU R240, [R1+0xb4] ;  /* 0x0000b40001f07983 */ /* 0x000ea20000300800 */
[----:B---3--:R-:W-:Y:S01]  /*93740*/  F2FP.SATFINITE.E5M2.F32.PACK_AB_MERGE_C R234, R242, R241, RZ ;  /* 0x000000f1f2ea723e */ /* 0x008fe200048060ff */
        /* <DEDUP_REMOVED lines=48> */
[----:B------:R-:W-:Y:S02]  /*93a50*/  PRMT R153, R153, 0x3340, R0 ;  /* 0x0000334099997816 */ /* 0x000fe40000000000 */
[----:B------:R-:W-:-:S02]  /*93a60*/  PRMT R164, R156, 0x3340, R164 ;  /* 0x000033409ca47816 */ /* 0x000fc400000000a4 */
[--C-:B------:R-:W-:Y:S02]  /*93a70*/  PRMT R154, R154, 0x3340, R0.reuse ;  /* 0x000033409a9a7816 */ /* 0x100fe40000000000 */
        /* <DEDUP_REMOVED lines=11> */
[----:B------:R-:W-:-:S03]  /*93b30*/  F2FP.SATFINITE.E5M2.F32.PACK_AB_MERGE_C R233, R238, R237, RZ ;  /* 0x000000edeee9723e */ /* 0x000fc600048060ff */
        /* <DEDUP_REMOVED lines=83> */
[----:B------:R-:W-:-:S04]  /*94070*/  SHF.R.U32.HI R155, RZ, 0x8, R165 ;  /* 0x00000008ff9b7819 */ /* 0x000fc800000116a5 */
[----:B------:R-:W-:-:S04]  /*94080*/  LOP3.LUT R155, R155, 0xffff, RZ, 0xc0, !PT ;  /* 0x0000ffff9b9b7812 */ /* 0x000fc800078ec0ff */
        /* <DEDUP_REMOVED lines=62> */
[----:B------:R-:W-:Y:S02]  /*94470*/  SHF.R.U32.HI R163, RZ, 0x8, R163 ;  /* 0x00000008ffa37819 */ /* 0x000fe400000116a3 */
[----:B------:R-:W-:Y:S01]  /*94480*/  SHF.R.U32.HI R156, RZ, 0x8, R173 ;  /* 0x00000008ff9c7819 */ /* 0x000fe200000116ad */
[----:B------:R-:W0:Y:S01]  /*94490*/  LDS.128 R16, [R8] ;  /* 0x0000000008107984 */ /* 0x000e220000000c00 */
[----:B------:R-:W-:-:S02]  /*944a0*/  LOP3.LUT R154, R154, 0xffff, RZ, 0xc0, !PT ;  /* 0x0000ffff9a9a7812 */ /* 0x000fc400078ec0ff */
[----:B------:R-:W-:Y:S02]  /*944b0*/  LOP3.LUT R162, R162, 0xffff, RZ, 0xc0, !PT ;  /* 0x0000ffffa2a27812 */ /* 0x000fe400078ec0ff */
[----:B------:R-:W-:Y:S02]  /*944c0*/  LOP3.LUT R153, R153, 0xffff, RZ, 0xc0, !PT ;  /* 0x0000ffff99997812 */ /* 0x000fe400078ec0ff */
[----:B------:R-:W-:Y:S02]  /*944d0*/  LOP3.LUT R163, R163, 0xffff, RZ, 0xc0, !PT ;  /* 0x0000ffffa3a37812 */ /* 0x000fe400078ec0ff */
[----:B------:R-:W-:Y:S02]  /*944e0*/  LOP3.LUT R156, R156, 0xffff, RZ, 0xc0, !PT ;  /* 0x0000ffff9c9c7812 */ /* 0x000fe400078ec0ff */
[----:B------:R-:W-:Y:S02]  /*944f0*/  PRMT R162, R154, 0x3340, R162 ;  /* 0x000033409aa27816 */ /* 0x000fe400000000a2 */
[----:B------:R-:W-:-:S02]  /*94500*/  PRMT R163, R153, 0x3340, R163 ;  /* 0x0000334099a37816 */ /* 0x000fc400000000a3 */
        /* <DEDUP_REMOVED lines=9> */
[----:B------:R-:W-:Y:S02]  /*945a0*/  PRMT R153, R153, 0x3340, R0 ;  /* 0x0000334099997816 */ /* 0x000fe40000000000 */
[----:B------:R-:W-:Y:S02]  /*945b0*/  PRMT R164, R156, 0x3340, R164 ;  /* 0x000033409ca47816 */ /* 0x000fe400000000a4 */
[----:B------:R-:W-:-:S02]  /*945c0*/  PRMT R156, R165, 0x3340, R0 ;  /* 0x00003340a59c7816 */ /* 0x000fc40000000000 */
        /* <DEDUP_REMOVED lines=135> */
[----:B------:R-:W2:Y:S02]  /*94e40*/  LDL.LU R244, [R1+0xe54] ;  /* 0x000e540001f47983 */ /* 0x000ea40000300800 */
[----:B------:R-:W-:Y:S01]  /*94e50*/  IMAD.X R11, R155, 0x1, R13, P2 ;  /* 0x000000019b0b7824 */ /* 0x000fe200010e060d */
[----:B------:R-:W-:Y:S01]  /*94e60*/  IADD3 R14, P2, R209, R0, RZ ;  /* 0x00000000d10e7210 */ /* 0x000fe20007f5e0ff */
[----:B------:R-:W3:Y:S01]  /*94e70*/  LDL.LU R245, [R1+0x466c] ;  /* 0x00466c0001f57983 */ /* 0x000ee20000300800 */
[----:B------:R-:W-:-:S03]  /*94e80*/  F2FP.SATFINITE.E5M2.F32.PACK_AB_MERGE_C R160, R248, R247, RZ ;  /* 0x000000f7f8a0723e */ /* 0x000fc600048060ff */
[----:B------:R-:W3:Y:S01]  /*94e90*/  LDL.LU R246, [R1+0x4908] ;  /* 0x0049080001f67983 */ /* 0x000ee20000300800 */
[----:B------:R-:W-:-:S03]  /*94ea0*/  IMAD.X R15, R155, 0x1, R7, P2 ;  /* 0x000000019b0f7824 */ /* 0x000fc600010e0607 */
[----:B------:R-:W3:Y:S04]  /*94eb0*/  LDL.LU R247, [R1+0xe50] ;  /* 0x000e500001f77983 */ /* 0x000ee80000300800 */
[----:B------:R-:W3:Y:S04]  /*94ec0*/  LDL.LU R248, [R1+0x4668] ;  /* 0x0046680001f87983 */ /* 0x000ee80000300800 */
[----:B------:R0:W-:Y:S04]  /*94ed0*/  STL.64 [R1+0x10c8], R10 ;  /* 0x0010c80a01007387 */ /* 0x0001e80000100a00 */
[----:B0-----:R-:W3:Y:S04]  /*94ee0*/  LDL.LU R11, [R1+0x48e4] ;  /* 0x0048e400010b7983 */ /* 0x001ee80000300800 */
[----:B------:R-:W3:Y:S04]  /*94ef0*/  LDL.LU R12, [R1+0x1060] ;  /* 0x00106000010c7983 */ /* 0x000ee80000300800 */
[----:B------:R-:W3:Y:S04]  /*94f00*/  LDL.LU R10, [R1+0x48d8] ;  /* 0x0048d800010a7983 */ /* 0x000ee80000300800 */
[----:B------:R0:W-:Y:S02]  /*94f10*/  STL.64 [R1+0x10c0], R14 ;  /* 0x0010c00e01007387 */ /* 0x0001e40000100a00 */
[----:B0-----:R-:W-:-:S05]  /*94f20*/  IADD3 R14, P2, R209, R6, RZ ;  /* 0x00000006d10e7210 */ /* 0x001fca0007f5e0ff */
[----:B------:R-:W-:-:S05]  /*94f30*/  IMAD.X R15, R155, 0x1, R5, P2 ;  /* 0x000000019b0f7824 */ /* 0x000fca00010e0605 */
[----:B------:R0:W-:Y:S04]  /*94f40*/  STL.64 [R1+0x10b8], R14 ;  /* 0x0010b80e01007387 */ /* 0x0001e80000100a00 */
[----:B0-----:R-:W3:Y:S01]  /*94f50*/  LDL.LU R14, [R1+0x105c] ;  /* 0x00105c00010e7983 */ /* 0x001ee20000300800 */
[----:B------:R-:W-:-:S05]  /*94f60*/  IADD3 R16, P2, R209, R4, RZ ;  /* 0x00000004d1107210 */ /* 0x000fca0007f5e0ff */
        /* <DEDUP_REMOVED lines=30> */
[----:B------:R-:W-:Y:S02]  /*95150*/  PRMT R156, R164, 0x5410, R156 ;  /* 0x00005410a49c7816 */ /* 0x000fe4000000009c */
[----:B------:R-:W-:Y:S02]  /*95160*/  PRMT R152, R152, 0x5210, R175 ;  /* 0x0000521098987816 */ /* 0x000fe400000000af */
[----:B------:R-:W-:Y:S02]  /*95170*/  PRMT R153, R153, 0x5210, R177 ;  /* 0x0000521099997816 */ /* 0x000fe400000000b1 */
[----:B------:R-:W-:-:S02]  /*95180*/  PRMT R154, R157, 0x5210, R176 ;  /* 0x000052109d9a7816 */ /* 0x000fc400000000b0 */
[----:B------:R-:W-:Y:S01]  /*95190*/  PRMT R155, R156, 0x5210, R178 ;  /* 0x000052109c9b7816 */ /* 0x000fe200000000b2 */
[----:B------:R-:W-:Y:S06]  /*951a0*/  BAR.SYNC.DEFER_BLOCKING 0x0 ;  /* 0x0000000000007b1d */ /* 0x000fec0000010000 */
[----:B0-----:R4:W-:Y:S04]  /*951b0*/  STL.64 [R1+0x420], R16 ;  /* 0x0004201001007387 */ /* 0x0019e80000100a00 */
[----:B------:R2:W-:Y:S04]  /*951c0*/  STL.64 [R1+0x428], R18 ;  /* 0x0004281201007387 */ /* 0x0005e80000100a00 */
[----:B------:R-:W-:Y:S01]  /*951d0*/  STSM.16.M88.4 [R222], R152 ;  /* 0x00000098de007844 */ /* 0x000fe20000000200 */
[----:B------:R-:W-:-:S02]  /*951e0*/  F2FP.SATFINITE.E5M2.F32.PACK_AB_MERGE_C R186, R235, R232, RZ ;  /* 0x000000e8ebba723e */ /* 0x000fc400048060ff */
[----:B------:R-:W-:Y:S02]  /*951f0*/  F2FP.SATFINITE.E5M2.F32.PACK_AB_MERGE_C R183, R238, R237, RZ ;  /* 0x000000edeeb7723e */ /* 0x000fe400048060ff */
[----:B----4-:R-:W-:Y:S02]  /*95200*/  LOP3.LUT R16, R243, 0xffff, RZ, 0xc0, !PT ;  /* 0x0000fffff3107812 */ /* 0x010fe400078ec0ff */
[----:B--2---:R-:W-:-:S03]  /*95210*/  LOP3.LUT R19, R244, 0xffff, RZ, 0xc0, !PT ;  /* 0x0000fffff4137812 */ /* 0x004fc600078ec0ff */
[----:B------:R0:W-:Y:S01]  /*95220*/  STL [R1+0x5194], R16 ;  /* 0x0051941001007387 */ /* 0x0001e20000100800 */
[----:B---3--:R-:W-:-:S03]  /*95230*/  LOP3.LUT R18, R245, 0xffff, RZ, 0xc0, !PT ;  /* 0x0000fffff5127812 */ /* 0x008fc600078ec0ff */
[----:B------:R-:W-:Y:S01]  /*95240*/  STL [R1+0x51ac], R19 ;  /* 0x0051ac1301007387 */ /* 0x000fe20000100800 */
[----:B------:R-:W-:Y:S02]  /*95250*/  LOP3.LUT R15, R246, 0xffff, RZ, 0xc0, !PT ;  /* 0x0000fffff60f7812 */ /* 0x000fe400078ec0ff */
[----:B------:R-:W-:Y:S02]  /*95260*/  PRMT R162, R16, 0x3340, R18 ;  /* 0x0000334010a27816 */ /* 0x000fe40000000012 */
[----:B------:R-:W-:Y:S01]  /*95270*/  LOP3.LUT R17, R247, 0xffff, RZ, 0xc0, !PT ;  /* 0x0000fffff7117812 */ /* 0x000fe200078ec0ff */
[----:B------:R-:W-:Y:S01]  /*95280*/  STL [R1+0x5190], R18 ;  /* 0x0051901201007387 */ /* 0x000fe20000100800 */
[----:B0-----:R-:W-:-:S03]  /*95290*/  LOP3.LUT R16, R248, 0xffff, RZ, 0xc0, !PT ;  /* 0x0000fffff8107812 */ /* 0x001fc600078ec0ff */
[----:B------:R-:W-:Y:S01]  /*952a0*/  STL [R1+0x518c], R15 ;  /* 0x00518c0f01007387 */ /* 0x000fe20000100800 */
[----:B------:R-:W-:-:S03]  /*952b0*/  PRMT R157, R15, 0x3340, R16 ;  /* 0x000033400f9d7816 */ /* 0x000fc60000000010 */
[----:B------:R-:W-:Y:S04]  /*952c0*/  STL [R1+0x51a4], R17 ;  /* 0x0051a41101007387 */ /* 0x000fe80000100800 */
[----:B------:R0:W-:Y:S01]  /*952d0*/  STL [R1+0x5188], R16 ;  /* 0x0051881001007387 */ /* 0x0001e20000100800 */
[----:B------:R-:W-:Y:S02]  /*952e0*/  PRMT R152, R19, 0x3340, R0 ;  /* 0x0000334013987816 */ /* 0x000fe40000000000 */
[----:B------:R-:W-:Y:S02]  /*952f0*/  LOP3.LUT R11, R11, 0xffff, RZ, 0xc0, !PT ;  /* 0x0000ffff0b0b7812 */ /* 0x000fe400078ec0ff */
[----:B0-----:R-:W-:Y:S02]  /*95300*/  LOP3.LUT R16, R161, 0xffff, RZ, 0xc0, !PT ;  /* 0x0000ffffa1107812 */ /* 0x001fe400078ec0ff */
[----:B------:R-:W-:Y:S01]  /*95310*/  LOP3.LUT R15, R12, 0xffff, RZ, 0xc0, !PT ;  /* 0x0000ffff0c0f7812 */ /* 0x000fe200078ec0ff */
[----:B------:R0:W-:Y:S01]  /*95320*/  STL [R1+0x519c], R11 ;  /* 0x00519c0b01007387 */ /* 0x0001e20000100800 */
[----:B------:R-:W-:-:S02]  /*95330*/  LOP3.LUT R12, R160, 0xffff, RZ, 0xc0, !PT ;  /* 0x0000ffffa00c7812 */ /* 0x000fc400078ec0ff */
[----:B------:R-:W-:Y:S02]  /*95340*/  LOP3.LUT R10, R10, 0xffff, RZ, 0xc0, !PT ;  /* 0x0000ffff0a0a7812 */ /* 0x000fe400078ec0ff */
[----:B------:R-:W-:Y:S01]  /*95350*/  PRMT R156, R11, 0x3340, R15 ;  /* 0x000033400b9c7816 */ /* 0x000fe2000000000f */
[----:B------:R-:W-:Y:S01]  /*95360*/  STL [R1+0x51a0], R16 ;  /* 0x0051a01001007387 */ /* 0x000fe20000100800 */
[----:B------:R-:W-:-:S03]  /*95370*/  PRMT R162, R162, 0x5410, R152 ;  /* 0x00005410a2a27816 */ /* 0x000fc60000000098 */
[----:B------:R-:W-:Y:S01]  /*95380*/  STL [R1+0x5198], R15 ;  /* 0x0051980f01007387 */ /* 0x000fe20000100800 */
[----:B------:R-:W-:-:S03]  /*95390*/  PRMT R152, R17, 0x3340, R0 ;  /* 0x0000334011987816 */ /* 0x000fc60000000000 */
[----:B------:R-:W-:Y:S01]  /*953a0*/  STL [R1+0x51b0], R10 ;  /* 0x0051b00a01007387 */ /* 0x000fe20000100800 */
[----:B------:R-:W-:-:S03]  /*953b0*/  F2FP.SATFINITE.E5M2.F32.PACK_AB_MERGE_C R153, R242, R241, RZ ;  /* 0x000000f1f299723e */ /* 0x000fc600048060ff */
[----:B------:R1:W-:Y:S01]  /*953c0*/  STL [R1+0x51b4], R12 ;  /* 0x0051b40c01007387 */ /* 0x0003e20000100800 */
[----:B------:R-:W-:Y:S02]  /*953d0*/  PRMT R157, R157, 0x5410, R152 ;  /* 0x000054109d9d7816 */ /* 0x000fe40000000098 */
[----:B------:R-:W-:Y:S01]  /*953e0*/  PRMT R152, R16, 0x3340, R0 ;  /* 0x0000334010987816 */ /* 0x000fe20000000000 */
[----:B------:R-:W-:Y:S01]  /*953f0*/  BAR.SYNC.DEFER_BLOCKING 0x0 ;  /* 0x0000000000007b1d */ /* 0x000fe20000010000 */
[----:B------:R-:W-:Y:S02]  /*95400*/  F2FP.SATFINITE.E5M2.F32.PACK_AB_MERGE_C R154, R240, R239, RZ ;  /* 0x000000eff09a723e */ /* 0x000fe400048060ff */
[----:B------:R-:W-:Y:S02]  /*95410*/  PRMT R156, R156, 0x5410, R152 ;  /* 0x000054109c9c7816 */ /* 0x000fe40000000098 */
[----:B0-----:R-:W-:-:S05]  /*95420*/  LOP3.LUT R11, R14, 0xffff, RZ, 0xc0, !PT ;  /* 0x0000ffff0e0b7812 */ /* 0x001fca00078ec0ff */
[----:B------:R0:W-:Y:S04]  /*95430*/  STL [R1+0x51a8], R11 ;  /* 0x0051a80b01007387 */ /* 0x0001e80000100800 */
[----:B------:R-:W2:Y:S04]  /*95440*/  LDL.LU R235, [R1+0xbe8] ;  /* 0x000be80001eb7983 */ /* 0x000ea80000300800 */
[----:B------:R-:W2:Y:S04]  /*95450*/  LDL.LU R237, [R1+0xbec] ;  /* 0x000bec0001ed7983 */ /* 0x000ea80000300800 */
[----:B------:R-:W3:Y:S04]  /*95460*/  LDL.LU R242, [R1+0xbf0] ;  /* 0x000bf00001f27983 */ /* 0x000ee80000300800 */
[----:B------:R-:W3:Y:S04]  /*95470*/  LDL.LU R243, [R1+0xbf4] ;  /* 0x000bf40001f37983 */ /* 0x000ee80000300800 */
[----:B------:R-:W4:Y:S01]  /*95480*/  LDS.128 R16, [R8] ;  /* 0x0000000008107984 */ /* 0x000f220000000c00 */
[----:B------:R-:W-:-:S02]  /*95490*/  PRMT R152, R12, 0x3340, R0 ;  /* 0x000033400c987816 */ /* 0x000fc40000000000 */
[----:B------:R-:W-:Y:S01]  /*954a0*/  LOP3.LUT R14, R159, 0xffff, RZ, 0xc0, !PT ;  /* 0x0000ffff9f0e7812 */ /* 0x000fe200078ec0ff */
[----:B------:R-:W2:Y:S01]  /*954b0*/  LDL.LU R244, [R1+0xbf8] ;  /* 0x000bf80001f47983 */ /* 0x000ea20000300800 */
[----:B-1----:R-:W-:-:S03]  /*954c0*/  LOP3.LUT R12, R158, 0xffff, RZ, 0xc0, !PT ;  /* 0x0000ffff9e0c7812 */ /* 0x002fc600078ec0ff */
[----:B------:R-:W2:Y:S01]  /*954d0*/  LDL.LU R245, [R1+0xbfc] ;  /* 0x000bfc0001f57983 */ /* 0x000ea20000300800 */
[----:B------:R-:W-:Y:S02]  /*954e0*/  PRMT R155, R10, 0x3340, R11 ;  /* 0x000033400a9b7816 */ /* 0x000fe4000000000b */
[----:B0-----:R-:W-:Y:S01]  /*954f0*/  LOP3.LUT R11, R154, 0xffff, RZ, 0xc0, !PT ;  /* 0x0000ffff9a0b7812 */ /* 0x001fe200078ec0ff */
[----:B------:R-:W-:Y:S04]  /*95500*/  STL [R1+0x51c4], R14 ;  /* 0x0051c40e01007387 */ /* 0x000fe80000100800 */
[----:B------:R-:W-:Y:S04]  /*95510*/  STL [R1+0x51c0], R12 ;  /* 0x0051c00c01007387 */ /* 0x000fe80000100800 */
[----:B------:R-:W2:Y:S04]  /*95520*/  LDL.LU R238, [R1+0x8e0] ;  /* 0x0008e00001ee7983 */ /* 0x000ea80000300800 */
[----:B------:R-:W-:Y:S04]  /*95530*/  STL [R1+0x51bc], R11 ;  /* 0x0051bc0b01007387 */ /* 0x000fe80000100800 */
[----:B------:R-:W2:Y:S01]  /*95540*/  LDL.LU R239, [R1+0x8e4] ;  /* 0x0008e40001ef7983 */ /* 0x000ea20000300800 */
[----:B------:R-:W-:-:S05]  /*95550*/  LOP3.LUT R10, R153, 0xffff, RZ, 0xc0, !PT ;  /* 0x0000ffff990a7812 */ /* 0x000fca00078ec0ff */
[----:B------:R0:W-:Y:S01]  /*95560*/  STL [R1+0x51b8], R10 ;  /* 0x0051b80a01007387 */ /* 0x0001e20000100800 */
[----:B------:R-:W-:-:S03]  /*95570*/  PRMT R155, R155, 0x5410, R152 ;  /* 0x000054109b9b7816 */ /* 0x000fc60000000098 */
[----:B------:R-:W2:Y:S04]  /*95580*/  LDL.LU R246, [R1+0x8e8] ;  /* 0x0008e80001f67983 */ /* 0x000ea80000300800 */
[----:B------:R-:W2:Y:S01]  /*95590*/  LDL.LU R247, [R1+0x8ec] ;  /* 0x0008ec0001f77983 */ /* 0x000ea20000300800 */
[----:B------:R-:W-:Y:S02]  /*955a0*/  PRMT R152, R162, 0x4210, R14 ;  /* 0x00004210a2987816 */ /* 0x000fe4000000000e */
[----:B------:R-:W-:Y:S01]  /*955b0*/  PRMT R153, R157, 0x4210, R12 ;  /* 0x000042109d997816 */ /* 0x000fe2000000000c */
[----:B------:R-:W2:Y:S01]  /*955c0*/  LDL.LU R240, [R1+0x8f0] ;  /* 0x0008f00001f07983 */ /* 0x000ea20000300800 */
[----:B------:R-:W-:Y:S02]  /*955d0*/  PRMT R154, R156, 0x4210, R11 ;  /* 0x000042109c9a7816 */ /* 0x000fe4000000000b */
[----:B------:R-:W-:Y:S01]  /*955e0*/  PRMT R155, R155, 0x4210, R10 ;  /* 0x000042109b9b7816 */ /* 0x000fe2000000000a */
[----:B------:R-:W-:Y:S01]  /*955f0*/  BAR.SYNC.DEFER_BLOCKING 0x0 ;  /* 0x0000000000007b1d */ /* 0x000fe20000010000 */
[----:B0-----:R-:W-:-:S05]  /*95600*/  IADD3 R10, P2, R210, R2, RZ ;  /* 0x00000002d20a7210 */ /* 0x001fca0007f5e0ff */
[----:B------:R-:W2:Y:S04]  /*95610*/  LDL.LU R241, [R1+0x8f4] ;  /* 0x0008f40001f17983 */ /* 0x000ea80000300800 */
[----:B----4-:R-:W-:Y:S04]  /*95620*/  STL.64 [R1+0x410], R16 ;  /* 0x0004101001007387 */ /* 0x010fe80000100a00 */
[----:B------:R-:W-:Y:S04]  /*95630*/  STL.64 [R1+0x418], R18 ;  /* 0x0004181201007387 */ /* 0x000fe80000100a00 */
[----:B------:R-:W4:Y:S04]  /*95640*/  LDL.LU R248, [R1+0x8f8] ;  /* 0x0008f80001f87983 */ /* 0x000f280000300800 */
[----:B------:R0:W-:Y:S04]  /*95650*/  STSM.16.M88.4 [R222], R152 ;  /* 0x00000098de007844 */ /* 0x0001e80000000200 */
[----:B------:R-:W4:Y:S01]  /*95660*/  LDL.LU R12, [R1+0x8fc] ;  /* 0x0008fc00010c7983 */ /* 0x000f220000300800 */
[----:B0-----:R-:W-:-:S03]  /*95670*/  SHF.R.S32.HI R152, RZ, 0x1f, R210 ;  /* 0x0000001fff987819 */ /* 0x001fc600000114d2 */
[----:B------:R-:W-:Y:S02]  /*95680*/  STL [R1+0x53fc], R222 ;  /* 0x0053fcde01007387 */ /* 0x000fe40000100800 */
[----:B------:R-:W-:-:S05]  /*95690*/  IMAD.X R11, R152, 0x1, R13, P2 ;  /* 0x00000001980b7824 */ /* 0x000fca00010e060d */
[----:B------:R0:W-:Y:S04]  /*956a0*/  STL.64 [R1+0x10a8], R10 ;  /* 0x0010a80a01007387 */ /* 0x0001e80000100a00 */
[----:B0-----:R-:W4:Y:S04]  /*956b0*/  LDL.LU R10, [R1+0x900] ;  /* 0x00090000010a7983 */ /* 0x001f280000300800 */
[----:B------:R-:W4:Y:S04]  /*956c0*/  LDL.LU R11, [R1+0x904] ;  /* 0x00090400010b7983 */ /* 0x000f280000300800 */
[----:B------:R-:W4:Y:S04]  /*956d0*/  LDL.LU R14, [R1+0x908] ;  /* 0x00090800010e7983 */ /* 0x000f280000300800 */
[----:B------:R-:W4:Y:S01]  /*956e0*/  LDL.LU R8, [R1+0x90c] ;  /* 0x00090c0001087983 */ /* 0x000f220000300800 */
[----:B------:R-:W-:-:S05]  /*956f0*/  IADD3 R16, P2, R210, R0, RZ ;  /* 0x00000000d2107210 */ /* 0x000fca0007f5e0ff */
[----:B------:R-:W-:Y:S01]  /*95700*/  IMAD.X R17, R152, 0x1, R7, P2 ;  /* 0x0000000198117824 */ /* 0x000fe200010e0607 */
[----:B---3--:R-:W-:Y:S02]  /*95710*/  F2FP.SATFINITE.E5M2.F32.PACK_AB_MERGE_C R176, R243, R242, RZ ;  /* 0x000000f2f3b0723e */ /* 0x008fe400048060ff */
[----:B------:R-:W3:Y:S04]  /*95720*/  LDL.LU R242, [R1+0x910] ;  /* 0x0009100001f27983 */ /* 0x000ee80000300800 */
[----:B------:R-:W3:Y:S04]  /*95730*/  LDL.LU R243, [R1+0x914] ;  /* 0x0009140001f37983 */ /* 0x000ee80000300800 */
[----:B------:R0:W-:Y:S01]  /*95740*/  STL.64 [R1+0x10a0], R16 ;  /* 0x0010a01001007387 */ /* 0x0001e20000100a00 */
[----:B--2---:R-:W-:-:S03]  /*95750*/  F2FP.SATFINITE.E5M2.F32.PACK_AB_MERGE_C R177, R245, R244, RZ ;  /* 0x000000f4f5b1723e */ /* 0x004fc600048060ff */
[----:B------:R-:W2:Y:S04]  /*95760*/  LDL.LU R244, [R1+0x918] ;  /* 0x0009180001f47983 */ /* 0x000ea80000300800 */
[----:B------:R-:W2:Y:S01]  /*95770*/  LDL.LU R245, [R1+0x91c] ;  /* 0x00091c0001f57983 */ /* 0x000ea20000300800 */
[----:B0-----:R-:W-:-:S05]  /*95780*/  IADD3 R16, P2, R210, R6, RZ ;  /* 0x00000006d2107210 */ /* 0x001fca0007f5e0ff */
[----:B------:R-:W-:Y:S01]  /*95790*/  IMAD.X R17, R152, 0x1, R5, P2 ;  /* 0x0000000198117824 */ /* 0x000fe200010e0605 */
[----:B------:R-:W-:-:S05]  /*957a0*/  F2FP.SATFINITE.E5M2.F32.PACK_AB_MERGE_C R15, R239, R238, RZ ;  /* 0x000000eeef0f723e */ /* 0x000fca00048060ff */
[----:B------:R0:W-:Y:S04]  /*957b0*/  STL [R1+0x4878], R15 ;  /* 0x0048780f01007387 */ /* 0x0001e80000100800 */
[----:B------:R1:W-:Y:S01]  /*957c0*/  STL.64 [R1+0x1098], R16 ;  /* 0x0010981001007387 */ /* 0x0003e20000100a00 */
[----:B------:R-:W-:-:S03]  /*957d0*/  F2FP.SATFINITE.E5M2.F32.PACK_AB_MERGE_C R179, R237, R235, RZ ;  /* 0x000000ebedb3723e */ /* 0x000fc600048060ff */
[----:B------:R-:W2:Y:S01]  /*957e0*/  LDL.LU R235, [R1+0x920] ;  /* 0x0009200001eb7983 */ /* 0x000ea20000300800 */
[----:B0-----:R-:W-:-:S03]  /*957f0*/  F2FP.SATFINITE.E5M2.F32.PACK_AB_MERGE_C R15, R247, R246, RZ ;  /* 0x000000f6f70f723e */ /* 0x001fc600048060ff */
[----:B------:R-:W2:Y:S01]  /*95800*/  LDL.LU R237, [R1+0x924] ;  /* 0x0009240001ed7983 */ /* 0x000ea20000300800 */
[----:B-1----:R-:W-:-:S05]  /*95810*/  IADD3 R16, P2, R210, R4, RZ ;  /* 0x00000004d2107210 */ /* 0x002fca0007f5e0ff */
[----:B------:R-:W-:-:S05]  /*95820*/  IMAD.X R17, R152, 0x1, R3, P2 ;  /* 0x0000000198117824 */ /* 0x000fca00010e0603 */
[----:B------:R-:W-:Y:S04]  /*95830*/  STL.64 [R1+0x1090], R16 ;  /* 0x0010901001007387 */ /* 0x000fe80000100a00 */
[----:B------:R0:W-:Y:S04]  /*95840*/  STL [R1+0x48a4], R15 ;  /* 0x0048a40f01007387 */ /* 0x0001e80000100800 */
[----:B------:R-:W2:Y:S04]  /*95850*/  LDL.LU R246, [R1+0x928] ;  /* 0x0009280001f67983 */ /* 0x000ea80000300800 */
[----:B------:R-:W2:Y:S01]  /*95860*/  LDL.LU R247, [R1+0x92c] ;  /* 0x00092c0001f77983 */ /* 0x000ea20000300800 */
[----:B0-----:R-:W-:-:S03]  /*95870*/  F2FP.SATFINITE.E5M2.F32.PACK_AB_MERGE_C R15, R241, R240, RZ ;  /* 0x000000f0f10f723e */ /* 0x001fc600048060ff */
[----:B------:R-:W2:Y:S04]  /*95880*/  LDL.LU R240, [R1+0x930] ;  /* 0x0009300001f07983 */ /* 0x000ea80000300800 */
[----:B------:R-:W2:Y:S04]  /*95890*/  LDL.LU R241, [R1+0x934] ;  /* 0x0009340001f17983 */ /* 0x000ea80000300800 */
[----:B------:R4:W-:Y:S01]  /*958a0*/  STL [R1+0x4810], R15 ;  /* 0x0048100f01007387 */ /* 0x0009e20000100800 */
[----:B------:R-:W-:Y:S02]  /*958b0*/  SHF.R.S32.HI R152, RZ, 0x1f, R211 ;  /* 0x0000001fff987819 */ /* 0x000fe400000114d3 */
[----:B------:R-:W-:-:S02]  /*958c0*/  IADD3 R16, P2, R211, R2, RZ ;  /* 0x00000002d3107210 */ /* 0x000fc40007f5e0ff */
[----:B----4-:R-:W-:Y:S02]  /*958d0*/  F2FP.SATFINITE.E5M2.F32.PACK_AB_MERGE_C R15, R12, R248, RZ ;  /* 0x000000f80c0f723e */ /* 0x010fe400048060ff */
[----:B------:R-:W4:Y:S04]  /*958e0*/  LDL.LU R248, [R1+0x938] ;  /* 0x0009380001f87983 */ /* 0x000f280000300800 */
[----:B------:R-:W4:Y:S01]  /*958f0*/  LDL.LU R12, [R1+0x93c] ;  /* 0x00093c00010c7983 */ /* 0x000f220000300800 */
[----:B------:R-:W-:-:S03]  /*95900*/  IMAD.X R17, R152, 0x1, R13, P2 ;  /* 0x0000000198117824 */ /* 0x000fc600010e060d */
[----:B------:R0:W-:Y:S02]  /*95910*/  STL [R1+0x482c], R15 ;  /* 0x00482c0f01007387 */ /* 0x0001e40000100800 */
[----:B0-----:R-:W-:Y:S02]  /*95920*/  F2FP.SATFINITE.E5M2.F32.PACK_AB_MERGE_C R15, R11, R10, RZ ;  /* 0x0000000a0b0f723e */ /* 0x001fe400048060ff */
[----:B------:R-:W4:Y:S04]  /*95930*/  LDL.LU R10, [R1+0x940] ;  /* 0x00094000010a7983 */ /* 0x000f280000300800 */
[----:B------:R-:W4:Y:S01]  /*95940*/  LDL.LU R11, [R1+0x944] ;  /* 0x00094400010b7983 */ /* 0x000f220000300800 */
[----:B------:R-:W-:Y:S02]  /*95950*/  F2FP.SATFINITE.E5M2.F32.PACK_AB_MERGE_C R8, R8, R14, RZ ;  /* 0x0000000e0808723e */ /* 0x000fe400048060ff */
[----:B------:R-:W-:Y:S01]  /*95960*/  IADD3 R14, P2, R211, R0, RZ ;  /* 0x00000000d30e7210 */ /* 0x000fe20007f5e0ff */
[----:B------:R-:W-:Y:S04]  /*95970*/  STL.64 [R1+0x1088], R16 ;  /* 0x0010881001007387 */ /* 0x000fe80000100a00 */
[----:B------:R0:W-:Y:S04]  /*95980*/  STL [R1+0x4804], R15 ;  /* 0x0048040f01007387 */ /* 0x0001e80000100800 */
[----:B------:R-:W-:Y:S01]  /*95990*/  STL [R1+0x4808], R8 ;  /* 0x0048080801007387 */ /* 0x000fe20000100800 */
[----:B0-----:R-:W-:-:S05]  /*959a0*/  IMAD.X R15, R152, 0x1, R7, P2 ;  /* 0x00000001980f7824 */ /* 0x001fca00010e0607 */
[----:B------:R0:W-:Y:S04]  /*959b0*/  STL.64 [R1+0x1080], R14 ;  /* 0x0010800e01007387 */ /* 0x0001e80000100a00 */
[----:B0-----:R-:W4:Y:S04]  /*959c0*/  LDL.LU R14, [R1+0x948] ;  /* 0x00094800010e7983 */ /* 0x001f280000300800 */
[----:B------:R-:W4:Y:S04]  /*959d0*/  LDL.LU R8, [R1+0x94c] ;  /* 0x00094c0001087983 */ /* 0x000f280000300800 */
[----:B------:R-:W4:Y:S04]  /*959e0*/  LDL.LU R238, [R1+0x950] ;  /* 0x0009500001ee7983 */ /* 0x000f280000300800 */
[----:B------:R-:W4:Y:S01]  /*959f0*/  LDL.LU R239, [R1+0x954] ;  /* 0x0009540001ef7983 */ /* 0x000f220000300800 */
[----:B------:R-:W-:-:S05]  /*95a00*/  IADD3 R16, P2, R211, R6, RZ ;  /* 0x00000006d3107210 */ /* 0x000fca0007f5e0ff */
[----:B------:R-:W-:Y:S01]  /*95a10*/  IMAD.X R17, R152, 0x1, R5, P2 ;  /* 0x0000000198117824 */ /* 0x000fe200010e0605 */
[----:B---3--:R-:W-:-:S05]  /*95a20*/  F2FP.SATFINITE.E5M2.F32.PACK_AB_MERGE_C R15, R243, R242, RZ ;  /* 0x000000f2f30f723e */ /* 0x008fca00048060ff */
[----:B------:R2:W-:Y:S04]  /*95a30*/  STL [R1+0x47fc], R15 ;  /* 0x0047fc0f01007387 */ /* 0x0005e80000100800 */
[----:B------:R-:W3:Y:S04]  /*95a40*/  LDL.LU R242, [R1+0x958] ;  /* 0x0009580001f27983 */ /* 0x000ee80000300800 */
[----:B------:R-:W3:Y:S01]  /*95a50*/  LDL.LU R243, [R1+0x95c] ;  /* 0x00095c0001f37983 */ /* 0x000ee20000300800 */
[----:B--2---:R-:W-:-:S05]  /*95a60*/  F2FP.SATFINITE.E5M2.F32.PACK_AB_MERGE_C R15, R245, R244, RZ ;  /* 0x000000f4f50f723e */ /* 0x004fca00048060ff */
[----:B------:R-:W-:Y:S04]  /*95a70*/  STL [R1+0x4800], R15 ;  /* 0x0048000f01007387 */ /* 0x000fe80000100800 */
[----:B------:R-:W2:Y:S04]  /*95a80*/  LDL.LU R244, [R1+0x960] ;  /* 0x0009600001f47983 */ /* 0x000ea80000300800 */
[----:B------:R-:W2:Y:S04]  /*95a90*/  LDL.LU R245, [R1+0x964] ;  /* 0x0009640001f57983 */ /* 0x000ea80000300800 */
[----:B------:R0:W-:Y:S02]  /*95aa0*/  STL.64 [R1+0x1078], R16 ;  /* 0x0010781001007387 */ /* 0x0001e40000100a00 */
[----:B0-----:R-:W-:-:S05]  /*95ab0*/  IADD3 R16, P2, R211, R4, RZ ;  /* 0x00000004d3107210 */ /* 0x001fca0007f5e0ff */
[----:B------:R-:W-:-:S05]  /*95ac0*/  IMAD.X R17, R152, 0x1, R3, P2 ;  /* 0x0000000198117824 */ /* 0x000fca00010e0603 */
[----:B------:R0:W-:Y:S01]  /*95ad0*/  STL.64 [R1+0x1070], R16 ;  /* 0x0010701001007387 */ /* 0x0001e20000100a00 */
[----:B------:R-:W-:Y:S02]  /*95ae0*/  SHF.R.S32.HI R152, RZ, 0x1f, R212 ;  /* 0x0000001fff987819 */ /* 0x000fe400000114d4 */
[----:B0-----:R-:W-:Y:S02]  /*95af0*/  F2FP.SATFINITE.E5M2.F32.PACK_AB_MERGE_C R16, R237, R235, RZ ;  /* 0x000000ebed10723e */ /* 0x001fe400048060ff */
[----:B------:R-:W-:Y:S02]  /*95b00*/  F2FP.SATFINITE.E5M2.F32.PACK_AB_MERGE_C R15, R247, R246, RZ ;  /* 0x000000f6f70f723e */ /* 0x000fe400048060ff */
[----:B------:R-:W2:Y:S04]  /*95b10*/  LDL.LU R246, [R1+0x968] ;  /* 0x0009680001f67983 */ /* 0x000ea80000300800 */
[----:B------:R0:W-:Y:S04]  /*95b20*/  STL [R1+0x47f4], R16 ;  /* 0x0047f41001007387 */ /* 0x0001e80000100800 */
[----:B------:R-:W2:Y:S04]  /*95b30*/  LDL.LU R247, [R1+0x96c] ;  /* 0x00096c0001f77983 */ /* 0x000ea80000300800 */
[----:B------:R1:W-:Y:S01]  /*95b40*/  STL [R1+0x47f8], R15 ;  /* 0x0047f80f01007387 */ /* 0x0003e20000100800 */
[----:B0-----:R-:W-:-:S05]  /*95b50*/  IADD3 R16, P2, R212, R2, RZ ;  /* 0x00000002d4107210 */ /* 0x001fca0007f5e0ff */
[----:B------:R-:W-:Y:S01]  /*95b60*/  IMAD.X R17, R152, 0x1, R13, P2 ;  /* 0x0000000198117824 */ /* 0x000fe200010e060d */
[----:B-1----:R-:W-:Y:S02]  /*95b70*/  F2FP.SATFINITE.E5M2.F32.PACK_AB_MERGE_C R15, R241, R240, RZ ;  /* 0x000000f0f10f723e */ /* 0x002fe400048060ff */
[----:B----4-:R-:W-:-:S03]  /*95b80*/  F2FP.SATFINITE.E5M2.F32.PACK_AB_MERGE_C R12, R12, R248, RZ ;  /* 0x000000f80c0c723e */ /* 0x010fc600048060ff */
[----:B------:R0:W-:Y:S04]  /*95b90*/  STL [R1+0x47ec], R15 ;  /* 0x0047ec0f01007387 */ /* 0x0001e80000100800 */
[----:B------:R-:W4:Y:S04]  /*95ba0*/  LDL.LU R240, [R1+0x970] ;  /* 0x0009700001f07983 */ /* 0x000f280000300800 */
[----:B------:R-:W4:Y:S04]  /*95bb0*/  LDL.LU R241, [R1+0x974] ;  /* 0x0009740001f17983 */ /* 0x000f280000300800 */
[----:B------:R-:W-:Y:S04]  /*95bc0*/  STL.64 [R1+0x1068], R16 ;  /* 0x0010681001007387 */ /* 0x000fe80000100a00 */
[----:B------:R1:W-:Y:S04]  /*95bd0*/  STL [R1+0x47f0], R12 ;  /* 0x0047f00c01007387 */ /* 0x0003e80000100800 */
[----:B------:R-:W4:Y:S01]  /*95be0*/  LDL.LU R248, [R1+0x978] ;  /* 0x0009780001f87983 */ /* 0x000f220000300800 */
[----:B0-----:R-:W-:-:S02]  /*95bf0*/  F2FP.SATFINITE.E5M2.F32.PACK_AB_MERGE_C R15, R11, R10, RZ ;  /* 0x0000000a0b0f723e */ /* 0x001fc400048060ff */
[----:B------:R-:W-:Y:S01]  /*95c00*/  IADD3 R10, P2, R212, R0, RZ ;  /* 0x00000000d40a7210 */ /* 0x000fe20007f5e0ff */
[----:B-1----:R-:W4:Y:S04]  /*95c10*/  LDL.LU R12, [R1+0x97c] ;  /* 0x00097c00010c7983 */ /* 0x002f280000300800 */
[----:B------:R-:W-:Y:S01]  /*95c20*/  IMAD.X R11, R152, 0x1, R7, P2 ;  /* 0x00000001980b7824 */ /* 0x000fe200010e0607 */
[----:B------:R-:W-:Y:S04]  /*95c30*/  STL [R1+0x467c], R15 ;  /* 0x00467c0f01007387 */ /* 0x000fe80000100800 */
[----:B------:R0:W-:Y:S04]  /*95c40*/  STL.64 [R1+0x1060], R10 ;  /* 0x0010600a01007387 */ /* 0x0001e80000100a00 */
[----:B0-----:R-:W4:Y:S04]  /*95c50*/  LDL.LU R10, [R1+0x980] ;  /* 0x00098000010a7983 */ /* 0x001f280000300800 */
[----:B------:R-:W4:Y:S01]  /*95c60*/  LDL.LU R11, [R1+0x984] ;  /* 0x00098400010b7983 */ /* 0x000f220000300800 */
[----:B------:R-:W-:-:S03]  /*95c70*/  F2FP.SATFINITE.E5M2.F32.PACK_AB_MERGE_C R15, R8, R14, RZ ;  /* 0x0000000e080f723e */ /* 0x000fc600048060ff */
[----:B------:R-:W4:Y:S04]  /*95c80*/  LDL.LU R14, [R1+0x988] ;  /* 0x00098800010e7983 */ /* 0x000f280000300800 */
[----:B------:R-:W4:Y:S01]  /*95c90*/  LDL.LU R8, [R1+0x98c] ;  /* 0x00098c0001087983 */ /* 0x000f220000300800 */
[----:B------:R-:W-:-:S03]  /*95ca0*/  IADD3 R16, P2, R212, R6, RZ ;  /* 0x00000006d4107210 */ /* 0x000fc60007f5e0ff */
[----:B------:R0:W-:Y:S02]  /*95cb0*/  STL [R1+0x47e8], R15 ;  /* 0x0047e80f01007387 */ /* 0x0001e40000100800 */
[----:B------:R-:W-:Y:S01]  /*95cc0*/  IMAD.X R17, R152, 0x1, R5, P2 ;  /* 0x0000000198117824 */ /* 0x000fe200010e0605 */
[----:B0-----:R-:W-:-:S05]  /*95cd0*/  F2FP.SATFINITE.E5M2.F32.PACK_AB_MERGE_C R15, R239, R238, RZ ;  /* 0x000000eeef0f723e */ /* 0x001fca00048060ff */
[----:B------:R-:W-:Y:S04]  /*95ce0*/  STL [R1+0x4678], R15 ;  /* 0x0046780f01007387 */ /* 0x000fe80000100800 */
[----:B------:R0:W-:Y:S02]  /*95cf0*/  STL.64 [R1+0x1058], R16 ;  /* 0x0010581001007387 */ /* 0x0001e40000100a00 */
[----:B0-----:R-:W-:-:S05]  /*95d00*/  IADD3 R16, P2, R212, R4, RZ ;  /* 0x00000004d4107210 */ /* 0x001fca0007f5e0ff */
[----:B------:R-:W-:Y:S01]  /*95d10*/  IMAD.X R17, R152, 0x1, R3, P2 ;  /* 0x0000000198117824 */ /* 0x000fe200010e0603 */
[----:B------:R-:W-:-:S04]  /*95d20*/  F2FP.SATFINITE.E5M2.F32.PACK_AB_MERGE_C R187, R229, R226, RZ ;  /* 0x000000e2e5bb723e */ /* 0x000fc800048060ff */
[----:B------:R3:W-:Y:S04]  /*95d30*/  STL.64 [R1+0x1050], R16 ;  /* 0x0010501001007387 */ /* 0x0007e80000100a00 */
[----:B------:R-:W4:Y:S01]  /*95d40*/  LDL.LU R229, [R1+0x990] ;  /* 0x0009900001e57983 */ /* 0x000f220000300800 */
[----:B------:R-:W-:Y:S02]  /*95d50*/  SHF.R.S32.HI R152, RZ, 0x1f, R213 ;  /* 0x0000001fff987819 */ /* 0x000fe400000114d5 */
[----:B---3--:R-:W-:-:S05]  /*95d60*/  F2FP.SATFINITE.E5M2.F32.PACK_AB_MERGE_C R16, R243, R242, RZ ;  /* 0x000000f2f310723e */ /* 0x008fca00048060ff */
[----:B------:R0:W-:Y:S04]  /*95d70*/  STL [R1+0x4674], R16 ;  /* 0x0046741001007387 */ /* 0x0001e80000100800 */
[----:B------:R-:W3:Y:S01]  /*95d80*/  LDL.LU R232, [R1+0x994] ;  /* 0x0009940001e87983 */ /* 0x000ee20000300800 */
[----:B--2---:R-:W-:-:S05]  /*95d90*/  F2FP.SATFINITE.E5M2.F32.PACK_AB_MERGE_C R15, R245, R244, RZ ;  /* 0x000000f4f50f723e */ /* 0x004fca00048060ff */
[----:B------:R1:W-:Y:S04]  /*95da0*/  STL [R1+0x4664], R15 ;  /* 0x0046640f01007387 */ /* 0x0003e80000100800 */
[----:B------:R-:W2:Y:S04]  /*95db0*/  LDL.LU R235, [R1+0x998] ;  /* 0x0009980001eb7983 */ /* 0x000ea80000300800 */
[----:B------:R-:W2:Y:S04]  /*95dc0*/  LDL.LU R237, [R1+0x99c] ;  /* 0x00099c0001ed7983 */ /* 0x000ea80000300800 */
[----:B------:R-:W2:Y:S04]  /*95dd0*/  LDL.LU R242, [R1+0x9a0] ;  /* 0x0009a00001f27983 */ /* 0x000ea80000300800 */
[----:B------:R-:W2:Y:S01]  /*95de0*/  LDL.LU R243, [R1+0x9a4] ;  /* 0x0009a40001f37983 */ /* 0x000ea20000300800 */
[----:B0-----:R-:W-:-:S03]  /*95df0*/  IADD3 R16, P2, R213, R2, RZ ;  /* 0x00000002d5107210 */ /* 0x001fc60007f5e0ff */
[----:B------:R-:W2:Y:S04]  /*95e00*/  LDL.LU R244, [R1+0x9a8] ;  /* 0x0009a80001f47983 */ /* 0x000ea80000300800 */
[----:B------:R-:W2:Y:S01]  /*95e10*/  LDL.LU R245, [R1+0x9ac] ;  /* 0x0009ac0001f57983 */ /* 0x000ea20000300800 */
[----:B------:R-:W-:Y:S01]  /*95e20*/  IMAD.X R17, R152, 0x1, R13, P2 ;  /* 0x0000000198117824 */ /* 0x000fe200010e060d */
[----:B-1----:R-:W-:-:S05]  /*95e30*/  F2FP.SATFINITE.E5M2.F32.PACK_AB_MERGE_C R15, R247, R246, RZ ;  /* 0x000000f6f70f723e */ /* 0x002fca00048060ff */
[----:B------:R-:W-:Y:S04]  /*95e40*/  STL [R1+0x466c], R15 ;  /* 0x00466c0f01007387 */ /* 0x000fe80000100800 */
[----:B------:R-:W2:Y:S04]  /*95e50*/  LDL.LU R246, [R1+0x9b0] ;  /* 0x0009b00001f67983 */ /* 0x000ea80000300800 */
[----:B------:R-:W2:Y:S04]  /*95e60*/  LDL.LU R247, [R1+0x9b4] ;  /* 0x0009b40001f77983 */ /* 0x000ea80000300800 */
[----:B------:R4:W-:Y:S02]  /*95e70*/  STL.64 [R1+0x1048], R16 ;  /* 0x0010481001007387 */ /* 0x0009e40000100a00 */
[----:B----4-:R-:W-:-:S02]  /*95e80*/  F2FP.SATFINITE.E5M2.F32.PACK_AB_MERGE_C R16, R241, R240, RZ ;  /* 0x000000f0f110723e */ /* 0x010fc400048060ff */
[----:B------:R-:W-:Y:S02]  /*95e90*/  F2FP.SATFINITE.E5M2.F32.PACK_AB_MERGE_C R15, R12, R248, RZ ;  /* 0x000000f80c0f723e */ /* 0x000fe400048060ff */
[----:B------:R-:W4:Y:S04]  /*95ea0*/  LDL.LU R248, [R1+0x9b8] ;  /* 0x0009b80001f87983 */ /* 0x000f280000300800 */
[----:B------:R0:W-:Y:S04]  /*95eb0*/  STL [R1+0x4650], R16 ;  /* 0x0046501001007387 */ /* 0x0001e80000100800 */
[----:B------:R-:W4:Y:S04]  /*95ec0*/  LDL.LU R12, [R1+0x9bc] ;  /* 0x0009bc00010c7983 */ /* 0x000f280000300800 */
[----:B------:R-:W-:Y:S01]  /*95ed0*/  STL [R1+0x465c], R15 ;  /* 0x00465c0f01007387 */ /* 0x000fe20000100800 */
[----:B0-----:R-:W-:-:S03]  /*95ee0*/  IADD3 R16, P2, R213, R0, RZ ;  /* 0x00000000d5107210 */ /* 0x001fc60007f5e0ff */
[----:B------:R-:W4:Y:S04]  /*95ef0*/  LDL.LU R238, [R1+0x9c0] ;  /* 0x0009c00001ee7983 */ /* 0x000f280000300800 */
[----:B------:R-:W4:Y:S01]  /*95f00*/  LDL.LU R239, [R1+0x9c4] ;  /* 0x0009c40001ef7983 */ /* 0x000f220000300800 */
[----:B------:R-:W-:Y:S01]  /*95f10*/  IMAD.X R17, R152, 0x1, R7, P2 ;  /* 0x0000000198117824 */ /* 0x000fe200010e0607 */
[----:B------:R-:W-:-:S04]  /*95f20*/  F2FP.SATFINITE.E5M2.F32.PACK_AB_MERGE_C R10, R11, R10, RZ ;  /* 0x0000000a0b0a723e */ /* 0x000fc800048060ff */
[----:B------:R-:W-:Y:S04]  /*95f30*/  STL.64 [R1+0x1040], R16 ;  /* 0x0010401001007387 */ /* 0x000fe80000100a00 */
[----:B------:R0:W-:Y:S04]  /*95f40*/  STL [R1+0x4ac], R10 ;  /* 0x0004ac0a01007387 */ /* 0x0001e80000100800 */
[----:B------:R-:W4:Y:S04]  /*95f50*/  LDL.LU R240, [R1+0x9c8] ;  /* 0x0009c80001f07983 */ /* 0x000f280000300800 */
[----:B------:R-:W4:Y:S01]  /*95f60*/  LDL.LU R241, [R1+0x9cc] ;  /* 0x0009cc0001f17983 */ /* 0x000f220000300800 */
[----:B------:R-:W-:-:S05]  /*95f70*/  F2FP.SATFINITE.E5M2.F32.PACK_AB_MERGE_C R8, R8, R14, RZ ;  /* 0x0000000e0808723e */ /* 0x000fca00048060ff */
[----:B------:R1:W-:Y:S04]  /*95f80*/  STL [R1+0x4640], R8 ;  /* 0x0046400801007387 */ /* 0x0003e80000100800 */
[----:B0-----:R-:W4:Y:S04]  /*95f90*/  LDL.LU R10, [R1+0x9d0] ;  /* 0x0009d000010a7983 */ /* 0x001f280000300800 */
[----:B------:R-:W4:Y:S04]  /*95fa0*/  LDL.LU R11, [R1+0x9d4] ;  /* 0x0009d400010b7983 */ /* 0x000f280000300800 */
[----:B------:R-:W4:Y:S04]  /*95fb0*/  LDL.LU R14, [R1+0x9d8] ;  /* 0x0009d800010e7983 */ /* 0x000f280000300800 */
[----:B-1----:R-:W4:Y:S01]  /*95fc0*/  LDL.LU R8, [R1+0x9dc] ;  /* 0x0009dc0001087983 */ /* 0x002f220000300800 */
[----:B------:R-:W-:-:S05]  /*95fd0*/  IADD3 R16, P2, R213, R6, RZ ;  /* 0x00000006d5107210 */ /* 0x000fca0007f5e0ff */
[----:B------:R-:W-:-:S05]  /*95fe0*/  IMAD.X R17, R152, 0x1, R5, P2 ;  /* 0x0000000198117824 */ /* 0x000fca00010e0605 */
[----:B------:R0:W-:Y:S02]  /*95ff0*/  STL.64 [R1+0x1038], R16 ;  /* 0x0010381001007387 */ /* 0x0001e40000100a00 */
[----:B0-----:R-:W-:-:S05]  /*96000*/  IADD3 R16, P2, R213, R4, RZ ;  /* 0x00000004d5107210 */ /* 0x001fca0007f5e0ff */
[----:B------:R-:W-:-:S05]  /*96010*/  IMAD.X R17, R152, 0x1, R3, P2 ;  /* 0x0000000198117824 */ /* 0x000fca00010e0603 */
[----:B------:R3:W-:Y:S01]  /*96020*/  STL.64 [R1+0x1030], R16 ;  /* 0x0010301001007387 */ /* 0x0007e20000100a00 */
[----:B------:R-:W-:Y:S02]  /*96030*/  SHF.R.S32.HI R152, RZ, 0x1f, R214 ;  /* 0x0000001fff987819 */ /* 0x000fe400000114d6 */
[----:B---3--:R-:W-:-:S05]  /*96040*/  F2FP.SATFINITE.E5M2.F32.PACK_AB_MERGE_C R17, R232, R229, RZ ;  /* 0x000000e5e811723e */ /* 0x008fca00048060ff */
[----:B------:R-:W-:Y:S01]  /*96050*/  STL [R1+0x4a4], R17 ;  /* 0x0004a41101007387 */ /* 0x000fe20000100800 */
[----:B--2---:R-:W-:-:S05]  /*96060*/  F2FP.SATFINITE.E5M2.F32.PACK_AB_MERGE_C R16, R237, R235, RZ ;  /* 0x000000ebed10723e */ /* 0x004fca00048060ff */
[----:B------:R0:W-:Y:S01]  /*96070*/  STL [R1+0x4a8], R16 ;  /* 0x0004a81001007387 */ /* 0x0001e20000100800 */
[----:B------:R-:W-:Y:S02]  /*96080*/  F2FP.SATFINITE.E5M2.F32.PACK_AB_MERGE_C R15, R243, R242, RZ ;  /* 0x000000f2f30f723e */ /* 0x000fe400048060ff */
[----:B0-----:R-:W-:-:S03]  /*96090*/  IADD3 R16, P2, R214, R2, RZ ;  /* 0x00000002d6107210 */ /* 0x001fc60007f5e0ff */
[----:B------:R-:W-:Y:S02]  /*960a0*/  STL [R1+0xdc], R15 ;  /* 0x0000dc0f01007387 */ /* 0x000fe40000100800 */
[----:B------:R-:W-:-:S05]  /*960b0*/  IMAD.X R17, R152, 0x1, R13, P2 ;  /* 0x0000000198117824 */ /* 0x000fca00010e060d */
[----:B------:R0:W-:Y:S04]  /*960c0*/  STL.64 [R1+0x1028], R16 ;  /* 0x0010281001007387 */ /* 0x0001e80000100a00 */
[----:B------:R-:W2:Y:S01]  /*960d0*/  LDL.LU R242, [R1+0x9e0] ;  /* 0x0009e00001f27983 */ /* 0x000ea20000300800 */
[----:B0-----:R-:W-:-:S05]  /*960e0*/  F2FP.SATFINITE.E5M2.F32.PACK_AB_MERGE_C R16, R245, R244, RZ ;  /* 0x000000f4f510723e */ /* 0x001fca00048060ff */
[----:B------:R0:W-:Y:S04]  /*960f0*/  STL [R1+0x4a0], R16 ;  /* 0x0004a01001007387 */ /* 0x0001e80000100800 */
[----:B------:R-:W2:Y:S01]  /*96100*/  LDL.LU R243, [R1+0x9e4] ;  /* 0x0009e40001f37983 */ /* 0x000ea20000300800 */
[----:B------:R-:W-:Y:S02]  /*96110*/  F2FP.SATFINITE.E5M2.F32.PACK_AB_MERGE_C R15, R247, R246, RZ ;  /* 0x000000f6f70f723e */ /* 0x000fe400048060ff */
[----:B0-----:R-:W-:-:S03]  /*96120*/  IADD3 R16, P2, R214, R0, RZ ;  /* 0x00000000d6107210 */ /* 0x001fc60007f5e0ff */
[----:B------:R-:W-:Y:S02]  /*96130*/  STL [R1+0xcc], R15 ;  /* 0x0000cc0f01007387 */ /* 0x000fe40000100800 */
[----:B------:R-:W-:Y:S02]  /*96140*/  IMAD.X R17, R152, 0x1, R7, P2 ;  /* 0x0000000198117824 */ /* 0x000fe400010e0607 */
[----:B------:R-:W3:Y:S04]  /*96150*/  LDL.LU R244, [R1+0x9e8] ;  /* 0x0009e80001f47983 */ /* 0x000ee80000300800 */
[----:B------:R-:W3:Y:S04]  /*96160*/  LDL.LU R245, [R1+0x9ec] ;  /* 0x0009ec0001f57983 */ /* 0x000ee80000300800 */
[----:B------:R-:W3:Y:S04]  /*96170*/  LDL.LU R246, [R1+0x9f0] ;  /* 0x0009f00001f67983 */ /* 0x000ee80000300800 */
[----:B------:R-:W3:Y:S04]  /*96180*/  LDL.LU R247, [R1+0x9f4] ;  /* 0x0009f40001f77983 */ /* 0x000ee80000300800 */
[----:B------:R0:W-:Y:S02]  /*96190*/  STL.64 [R1+0x1020], R16 ;  /* 0x0010201001007387 */ /* 0x0001e40000100a00 */
[----:B0-----:R-:W-:-:S02]  /*961a0*/  IADD3 R16, P2, R214, R6, RZ ;  /* 0x00000006d6107210 */ /* 0x001fc40007f5e0ff */
[----:B----4-:R-:W-:-:S03]  /*961b0*/  F2FP.SATFINITE.E5M2.F32.PACK_AB_MERGE_C R12, R12, R248, RZ ;  /* 0x000000f80c0c723e */ /* 0x010fc600048060ff */
[----:B------:R-:W-:Y:S02]  /*961c0*/  IMAD.X R17, R152, 0x1, R5, P2 ;  /* 0x0000000198117824 */ /* 0x000fe400010e0605 */
[----:B------:R0:W-:Y:S04]  /*961d0*/  STL [R1+0xd4], R12 ;  /* 0x0000d40c01007387 */ /* 0x0001e80000100800 */
[----:B------:R-:W4:Y:S01]  /*961e0*/  LDL.LU R248, [R1+0x9f8] ;  /* 0x0009f80001f87983 */ /* 0x000f220000300800 */
[----:B------:R-:W-:-:S03]  /*961f0*/  F2FP.SATFINITE.E5M2.F32.PACK_AB_MERGE_C R15, R239, R238, RZ ;  /* 0x000000eeef0f723e */ /* 0x000fc600048060ff */
[----:B0-----:R-:W4:Y:S04]  /*96200*/  LDL.LU R12, [R1+0x9fc] ;  /* 0x0009fc00010c7983 */ /* 0x001f280000300800 */
[----:B------:R-:W-:Y:S04]  /*96210*/  STL [R1+0xc4], R15 ;  /* 0x0000c40f01007387 */ /* 0x000fe80000100800 */
[----:B------:R0:W-:Y:S02]  /*96220*/  STL.64 [R1+0x1018], R16 ;  /* 0x0010181001007387 */ /* 0x0001e40000100a00 */
[----:B0-----:R-:W-:-:S05]  /*96230*/  IADD3 R16, P2, R214, R4, RZ ;  /* 0x00000004d6107210 */ /* 0x001fca0007f5e0ff */
[----:B------:R-:W-:Y:S01]  /*96240*/  IMAD.X R17, R152, 0x1, R3, P2 ;  /* 0x0000000198117824 */ /* 0x000fe200010e0603 */
[----:B------:R-:W-:-:S04]  /*96250*/  SHF.R.S32.HI R152, RZ, 0x1f, R215 ;  /* 0x0000001fff987819 */ /* 0x000fc800000114d7 */
[----:B------:R0:W-:Y:S01]  /*96260*/  STL.64 [R1+0x1010], R16 ;  /* 0x0010101001007387 */ /* 0x0001e20000100a00 */
[----:B------:R-:W-:Y:S02]  /*96270*/  F2FP.SATFINITE.E5M2.F32.PACK_AB_MERGE_C R15, R11, R10, RZ ;  /* 0x0000000a0b0f723e */ /* 0x000fe400048060ff */
[----:B------:R-:W-:Y:S02]  /*96280*/  IADD3 R10, P2, R215, R2, RZ ;  /* 0x00000002d70a7210 */ /* 0x000fe40007f5e0ff */
[----:B------:R-:W-:Y:S02]  /*96290*/  F2FP.SATFINITE.E5M2.F32.PACK_AB_MERGE_C R8, R8, R14, RZ ;  /* 0x0000000e0808723e */ /* 0x000fe400048060ff */
[----:B0-----:R-:W-:Y:S01]  /*962a0*/  F2FP.SATFINITE.E5M2.F32.PACK_AB_MERGE_C R16, R241, R240, RZ ;  /* 0x000000f0f110723e */ /* 0x001fe200048060ff */
[----:B------:R-:W-:Y:S01]  /*962b0*/  STL [R1+0x550c], R15 ;  /* 0x00550c0f01007387 */ /* 0x000fe20000100800 */
[----:B------:R-:W-:-:S03]  /*962c0*/  IMAD.X R11, R152, 0x1, R13, P2 ;  /* 0x00000001980b7824 */ /* 0x000fc600010e060d */
[----:B------:R-:W-:Y:S04]  /*962d0*/  STL [R1+0xc8], R16 ;  /* 0x0000c81001007387 */ /* 0x000fe80000100800 */
[----:B------:R-:W-:Y:S04]  /*962e0*/  STL [R1+0xc0], R8 ;  /* 0x0000c00801007387 */ /* 0x000fe80000100800 */
[----:B------:R-:W4:Y:S04]  /*962f0*/  LDL.LU R229, [R1+0x600] ;  /* 0x0006000001e57983 */ /* 0x000f280000300800 */
[----:B------:R-:W4:Y:S04]  /*96300*/  LDL.LU R232, [R1+0x604] ;  /* 0x0006040001e87983 */ /* 0x000f280000300800 */
[----:B------:R-:W4:Y:S04]  /*96310*/  LDL.LU R235, [R1+0x608] ;  /* 0x0006080001eb7983 */ /* 0x000f280000300800 */
[----:B------:R0:W-:Y:S04]  /*96320*/  STL.64 [R1+0x1008], R10 ;  /* 0x0010080a01007387 */ /* 0x0001e80000100a00 */
[----:B------:R-:W4:Y:S04]  /*96330*/  LDL.LU R237, [R1+0x60c] ;  /* 0x00060c0001ed7983 */ /* 0x000f280000300800 */
[----:B------:R-:W4:Y:S04]  /*96340*/  LDL.LU R238, [R1+0x610] ;  /* 0x0006100001ee7983 */ /* 0x000f280000300800 */
[----:B------:R-:W4:Y:S04]  /*96350*/  LDL.LU R239, [R1+0x614] ;  /* 0x0006140001ef7983 */ /* 0x000f280000300800 */
[----:B0-----:R-:W4:Y:S04]  /*96360*/  LDL.LU R10, [R1+0x618] ;  /* 0x00061800010a7983 */ /* 0x001f280000300800 */
[----:B------:R-:W4:Y:S04]  /*96370*/  LDL.LU R11, [R1+0x61c] ;  /* 0x00061c00010b7983 */ /* 0x000f280000300800 */
[----:B------:R-:W4:Y:S04]  /*96380*/  LDL.LU R14, [R1+0x620] ;  /* 0x00062000010e7983 */ /* 0x000f280000300800 */
[----:B------:R-:W4:Y:S01]  /*96390*/  LDL.LU R8, [R1+0x624] ;  /* 0x0006240001087983 */ /* 0x000f220000300800 */
[----:B--2---:R-:W-:-:S05]  /*963a0*/  F2FP.SATFINITE.E5M2.F32.PACK_AB_MERGE_C R16, R243, R242, RZ ;  /* 0x000000f2f310723e */ /* 0x004fca00048060ff */
[----:B------:R0:W-:Y:S02]  /*963b0*/  STL [R1+0x5518], R16 ;  /* 0x0055181001007387 */ /* 0x0001e40000100800 */
[----:B0-----:R-:W-:Y:S02]  /*963c0*/  IADD3 R16, P2, R215, R0, RZ ;  /* 0x00000000d7107210 */ /* 0x001fe40007f5e0ff */
[----:B---3--:R-:W-:-:S03]  /*963d0*/  F2FP.SATFINITE.E5M2.F32.PACK_AB_MERGE_C R15, R245, R244, RZ ;  /* 0x000000f4f50f723e */ /* 0x008fc600048060ff */
[----:B------:R-:W-:Y:S02]  /*963e0*/  IMAD.X R17, R152, 0x1, R7, P2 ;  /* 0x0000000198117824 */ /* 0x000fe400010e0607 */
[----:B------:R0:W-:Y:S01]  /*963f0*/  STL [R1+0x551c], R15 ;  /* 0x00551c0f01007387 */ /* 0x0001e20000100800 */
[----:B------:R-:W-:Y:S02]  /*96400*/  IADD3 R18, P2, R215, R6, RZ ;  /* 0x00000006d7127210 */ /* 0x000fe40007f5e0ff */
[----:B0-----:R-:W-:-:S05]  /*96410*/  F2FP.SATFINITE.E5M2.F32.PACK_AB_MERGE_C R15, R247, R246, RZ ;  /* 0x000000f6f70f723e */ /* 0x001fca00048060ff */
[----:B------:R-:W-:Y:S04]  /*96420*/  STL [R1+0x5520], R15 ;  /* 0x0055200f01007387 */ /* 0x000fe80000100800 */
[----:B------:R4:W-:Y:S04]  /*96430*/  STL.64 [R1+0x1000], R16 ;  /* 0x0010001001007387 */ /* 0x0009e80000100a00 */
[----:B------:R-:W2:Y:S01]  /*96440*/  LDL.LU R242, [R1+0x628] ;  /* 0x0006280001f27983 */ /* 0x000ea20000300800 */
[----:B------:R-:W-:-:S03]  /*96450*/  IMAD.X R19, R152, 0x1, R5, P2 ;  /* 0x0000000198137824 */ /* 0x000fc600010e0605 */
[----:B------:R-:W2:Y:S04]  /*96460*/  LDL.LU R243, [R1+0x62c] ;  /* 0x00062c0001f37983 */ /* 0x000ea80000300800 */
[----:B------:R-:W3:Y:S04]  /*96470*/  LDL.LU R244, [R1+0x630] ;  /* 0x0006300001f47983 */ /* 0x000ee80000300800 */
[----:B------:R-:W3:Y:S01]  /*96480*/  LDL.LU R245, [R1+0x634] ;  /* 0x0006340001f57983 */ /* 0x000ee20000300800 */
[----:B----4-:R-:W-:-:S05]  /*96490*/  F2FP.SATFINITE.E5M2.F32.PACK_AB_MERGE_C R16, R12, R248, RZ ;  /* 0x000000f80c10723e */ /* 0x010fca00048060ff */
[----:B------:R0:W-:Y:S04]  /*964a0*/  STL [R1+0x5524], R16 ;  /* 0x0055241001007387 */ /* 0x0001e80000100800 */
[----:B------:R-:W4:Y:S01]  /*964b0*/  LDL.LU R240, [R1+0x638] ;  /* 0x0006380001f07983 */ /* 0x000f220000300800 */
[----:B0-----:R-:W-:-:S03]  /*964c0*/  IADD3 R16, P2, R215, R4, RZ ;  /* 0x00000004d7107210 */ /* 0x001fc60007f5e0ff */
[----:B------:R0:W-:Y:S02]  /*964d0*/  STL.64 [R1+0xff8], R18 ;  /* 0x000ff81201007387 */ /* 0x0001e40000100a00 */
[----:B------:R-:W-:Y:S02]  /*964e0*/  IMAD.X R17, R152, 0x1, R3, P2 ;  /* 0x0000000198117824 */ /* 0x000fe400010e0603 */
[----:B------:R-:W4:Y:S04]  /*964f0*/  LDL.LU R241, [R1+0x63c] ;  /* 0x00063c0001f17983 */ /* 0x000f280000300800 */
[----:B------:R-:W4:Y:S01]  /*96500*/  LDL.LU R246, [R1+0x640] ;  /* 0x0006400001f67983 */ /* 0x000f220000300800 */
[----:B------:R-:W-:-:S03]  /*96510*/  SHF.R.S32.HI R152, RZ, 0x1f, R249 ;  /* 0x0000001fff987819 */ /* 0x000fc600000114f9 */
[----:B------:R1:W-:Y:S01]  /*96520*/  STL.64 [R1+0xff0], R16 ;  /* 0x000ff01001007387 */ /* 0x0003e20000100a00 */
[----:B0-----:R-:W-:-:S03]  /*96530*/  IADD3 R18, P2, R249, R2, RZ ;  /* 0x00000002f9127210 */ /* 0x001fc60007f5e0ff */
[----:B------:R-:W4:Y:S04]  /*96540*/  LDL.LU R247, [R1+0x644] ;  /* 0x0006440001f77983 */ /* 0x000f280000300800 */
[----:B------:R-:W4:Y:S04]  /*96550*/  LDL.LU R248, [R1+0x648] ;  /* 0x0006480001f87983 */ /* 0x000f280000300800 */
[----:B------:R-:W4:Y:S01]  /*96560*/  LDL.LU R12, [R1+0x64c] ;  /* 0x00064c00010c7983 */ /* 0x000f220000300800 */
[----:B------:R-:W-:Y:S01]  /*96570*/  IMAD.X R19, R152, 0x1, R13, P2 ;  /* 0x0000000198137824 */ /* 0x000fe200010e060d */
[----:B------:R-:W-:-:S05]  /*96580*/  F2FP.SATFINITE.E5M2.F32.PACK_AB_MERGE_C R15, R232, R229, RZ ;  /* 0x000000e5e80f723e */ /* 0x000fca00048060ff */
[----:B------:R-:W-:Y:S01]  /*96590*/  STL [R1+0x5528], R15 ;  /* 0x0055280f01007387 */ /* 0x000fe20000100800 */
[----:B-1----:R-:W-:-:S05]  /*965a0*/  F2FP.SATFINITE.E5M2.F32.PACK_AB_MERGE_C R17, R237, R235, RZ ;  /* 0x000000ebed11723e */ /* 0x002fca00048060ff */
[----:B------:R0:W-:Y:S01]  /*965b0*/  STL [R1+0x552c], R17 ;  /* 0x00552c1101007387 */ /* 0x0001e20000100800 */
[----:B------:R-:W-:-:S05]  /*965c0*/  F2FP.SATFINITE.E5M2.F32.PACK_AB_MERGE_C R16, R239, R238, RZ ;  /* 0x000000eeef10723e */ /* 0x000fca00048060ff */
[----:B------:R-:W-:Y:S01]  /*965d0*/  STL [R1+0x5530], R16 ;  /* 0x0055301001007387 */ /* 0x000fe20000100800 */
[----:B------:R-:W-:Y:S02]  /*965e0*/  F2FP.SATFINITE.E5M2.F32.PACK_AB_MERGE_C R10, R11, R10, RZ ;  /* 0x0000000a0b0a723e */ /* 0x000fe400048060ff */
[----:B0-----:R-:W-:-:S05]  /*965f0*/  F2FP.SATFINITE.E5M2.F32.PACK_AB_MERGE_C R17, R8, R14, RZ ;  /* 0x0000000e0811723e */ /* 0x001fca00048060ff */
[----:B------:R-:W-:Y:S04]  /*96600*/  STL [R1+0x5534], R17 ;  /* 0x0055341101007387 */ /* 0x000fe80000100800 */
[----:B------:R-:W-:Y:S04]  /*96610*/  STL.64 [R1+0xfe8], R18 ;  /* 0x000fe81201007387 */ /* 0x000fe80000100a00 */
[----:B------:R0:W-:Y:S02]  /*96620*/  STL [R1+0x47e4], R10 ;  /* 0x0047e40a01007387 */ /* 0x0001e40000100800 */
[----:B0-----:R-:W-:-:S05]  /*96630*/  IADD3 R10, P2, R249, R0, RZ ;  /* 0x00000000f90a7210 */ /* 0x001fca0007f5e0ff */
        /* <DEDUP_REMOVED lines=8> */
[----:B------:R-:W-:Y:S02]  /*966c0*/  IADD3 R16, P2, R249, R4, RZ ;  /* 0x00000004f9107210 */ /* 0x000fe40007f5e0ff */
[----:B--2---:R-:W-:Y:S02]  /*966d0*/  F2FP.SATFINITE.E5M2.F32.PACK_AB_MERGE_C R15, R243, R242, RZ ;  /* 0x000000f2f30f723e */ /* 0x004fe400048060ff */
[----:B---3--:R-:W-:-:S03]  /*966e0*/  F2FP.SATFINITE.E5M2.F32.PACK_AB_MERGE_C R17, R245, R244, RZ ;  /* 0x000000f4f511723e */ /* 0x008fc600048060ff */
[----:B------:R-:W-:Y:S04]  /*966f0*/  STL [R1+0x5538], R15 ;  /* 0x0055380f01007387 */ /* 0x000fe80000100800 */
[----:B------:R0:W-:Y:S04]  /*96700*/  STL [R1+0x553c], R17 ;  /* 0x00553c1101007387 */ /* 0x0001e80000100800 */
[----:B------:R-:W-:Y:S04]  /*96710*/  STL [R1+0x5284], R249 ;  /* 0x005284f901007387 */ /* 0x000fe80000100800 */
[----:B------:R-:W-:Y:S01]  /*96720*/  STL.64 [R1+0xfd8], R18 ;  /* 0x000fd81201007387 */ /* 0x000fe20000100a00 */
[----:B0-----:R-:W-:-:S03]  /*96730*/  IMAD.X R17, R152, 0x1, R3, P2 ;  /* 0x0000000198117824 */ /* 0x001fc600010e0603 */
[----:B------:R-:W2:Y:S04]  /*96740*/  LDL.LU R242, [R1+0x660] ;  /* 0x0006600001f27983 */ /* 0x000ea80000300800 */
[----:B------:R-:W2:Y:S04]  /*96750*/  LDL.LU R243, [R1+0x664] ;  /* 0x0006640001f37983 */ /* 0x000ea80000300800 */
[----:B------:R-:W3:Y:S04]  /*96760*/  LDL.LU R244, [R1+0x668] ;  /* 0x0006680001f47983 */ /* 0x000ee80000300800 */
[----:B------:R4:W-:Y:S01]  /*96770*/  STL.64 [R1+0xfd0], R16 ;  /* 0x000fd01001007387 */ /* 0x0009e20000100a00 */
[----:B------:R-:W-:-:S03]  /*96780*/  SHF.R.S32.HI R152, RZ, 0x1f, R250 ;  /* 0x0000001fff987819 */ /* 0x000fc600000114fa */
[----:B------:R-:W3:Y:S01]  /*96790*/  LDL.LU R245, [R1+0x66c] ;  /* 0x00066c0001f57983 */ /* 0x000ee20000300800 */
[----:B----4-:R-:W-:Y:S02]  /*967a0*/  F2FP.SATFINITE.E5M2.F32.PACK_AB_MERGE_C R16, R241, R240, RZ ;  /* 0x000000f0f110723e */ /* 0x010fe400048060ff */
[----:B------:R-:W-:-:S03]  /*967b0*/  F2FP.SATFINITE.E5M2.F32.PACK_AB_MERGE_C R17, R247, R246, RZ ;  /* 0x000000f6f711723e */ /* 0x000fc600048060ff */
[----:B------:R0:W-:Y:S01]  /*967c0*/  STL [R1+0x5540], R16 ;  /* 0x0055401001007387 */ /* 0x0001e20000100800 */
[----:B------:R-:W-:-:S03]  /*967d0*/  F2FP.SATFINITE.E5M2.F32.PACK_AB_MERGE_C R15, R12, R248, RZ ;  /* 0x000000f80c0f723e */ /* 0x000fc600048060ff */
[----:B------:R1:W-:Y:S01]  /*967e0*/  STL [R1+0x5544], R17 ;  /* 0x0055441101007387 */ /* 0x0003e20000100800 */
[----:B0-----:R-:W-:-:S03]  /*967f0*/  IADD3 R16, P2, R250, R2, RZ ;  /* 0x00000002fa107210 */ /* 0x001fc60007f5e0ff */
[----:B------:R-:W-:Y:S02]  /*96800*/  STL [R1+0x5548], R15 ;  /* 0x0055480f01007387 */ /* 0x000fe40000100800 */
[----:B-1----:R-:W-:Y:S02]  /*96810*/  IMAD.X R17, R152, 0x1, R13, P2 ;  /* 0x0000000198117824 */ /* 0x002fe400010e060d */
[----:B------:R-:W4:Y:S04]  /*96820*/  LDL.LU R229, [R1+0x670] ;  /* 0x0006700001e57983 */ /* 0x000f280000300800 */
[----:B------:R-:W4:Y:S04]  /*96830*/  LDL.LU R232, [R1+0x674] ;  /* 0x0006740001e87983 */ /* 0x000f280000300800 */
[----:B------:R-:W4:Y:S04]  /*96840*/  LDL.LU R235, [R1+0x678] ;  /* 0x0006780001eb7983 */ /* 0x000f280000300800 */
[----:B------:R0:W-:Y:S04]  /*96850*/  STL.64 [R1+0xfc8], R16 ;  /* 0x000fc81001007387 */ /* 0x0001e80000100a00 */
[----:B------:R-:W4:Y:S04]  /*96860*/  LDL.LU R237, [R1+0x67c] ;  /* 0x00067c0001ed7983 */ /* 0x000f280000300800 */
[----:B------:R-:W4:Y:S04]  /*96870*/  LDL.LU R238, [R1+0x680] ;  /* 0x0006800001ee7983 */ /* 0x000f280000300800 */
[----:B------:R-:W4:Y:S01]  /*96880*/  LDL.LU R241, [R1+0x684] ;  /* 0x0006840001f17983 */ /* 0x000f220000300800 */
[----:B0-----:R-:W-:-:S02]  /*96890*/  F2FP.SATFINITE.E5M2.F32.PACK_AB_MERGE_C R16, R11, R10, RZ ;  /* 0x0000000a0b10723e */ /* 0x001fc400048060ff */
[----:B------:R-:W-:Y:S02]  /*968a0*/  IADD3 R10, P2, R250, R0, RZ ;  /* 0x00000000fa0a7210 */ /* 0x000fe40007f5e0ff */
[----:B------:R-:W-:Y:S01]  /*968b0*/  F2FP.SATFINITE.E5M2.F32.PACK_AB_MERGE_C R8, R8, R14, RZ ;  /* 0x0000000e0808723e */ /* 0x000fe200048060ff */
[----:B------:R-:W-:Y:S02]  /*968c0*/  STL [R1+0x554c], R16 ;  /* 0x00554c1001007387 */ /* 0x000fe40000100800 */
[----:B------:R-:W-:Y:S02]  /*968d0*/  IMAD.X R11, R152, 0x1, R7, P2 ;  /* 0x00000001980b7824 */ /* 0x000fe400010e0607 */
[----:B------:R-:W-:Y:S04]  /*968e0*/  STL [R1+0x4668], R8 ;  /* 0x0046680801007387 */ /* 0x000fe80000100800 */
[----:B------:R-:W4:Y:S04]  /*968f0*/  LDL.LU R246, [R1+0x688] ;  /* 0x0006880001f67983 */ /* 0x000f280000300800 */
[----:B------:R-:W4:Y:S04]  /*96900*/  LDL.LU R247, [R1+0x68c] ;  /* 0x00068c0001f77983 */ /* 0x000f280000300800 */
[----:B------:R-:W4:Y:S04]  /*96910*/  LDL.LU R12, [R1+0x690] ;  /* 0x00069000010c7983 */ /* 0x000f280000300800 */
[----:B------:R0:W-:Y:S04]  /*96920*/  STL.64 [R1+0xfc0], R10 ;  /* 0x000fc00a01007387 */ /* 0x0001e80000100a00 */
[----:B0-----:R-:W4:Y:S04]  /*96930*/  LDL.LU R11, [R1+0x694] ;  /* 0x00069400010b7983 */ /* 0x001f280000300800 */
[----:B------:R-:W4:Y:S04]  /*96940*/  LDL.LU R248, [R1+0x698] ;  /* 0x0006980001f87983 */ /* 0x000f280000300800 */
[----:B------:R-:W4:Y:S04]  /*96950*/  LDL.LU R10, [R1+0x69c] ;  /* 0x00069c00010a7983 */ /* 0x000f280000300800 */
[----:B------:R-:W4:Y:S04]  /*96960*/  LDL.LU R14, [R1+0x6a0] ;  /* 0x0006a000010e7983 */ /* 0x000f280000300800 */
[----:B------:R-:W4:Y:S01]  /*96970*/  LDL.LU R8, [R1+0x6a4] ;  /* 0x0006a40001087983 */ /* 0x000f220000300800 */
[----:B------:R-:W-:-:S05]  /*96980*/  IADD3 R18, P2, R250, R6, RZ ;  /* 0x00000006fa127210 */ /* 0x000fca0007f5e0ff */
[----:B------:R-:W-:Y:S01]  /*96990*/  IMAD.X R19, R152, 0x1, R5, P2 ;  /* 0x0000000198137824 */ /* 0x000fe200010e0605 */
[----:B------:R-:W-:Y:S02]  /*969a0*/  IADD3 R16, P2, R250, R4, RZ ;  /* 0x00000004fa107210 */ /* 0x000fe40007f5e0ff */
[----:B--2---:R-:W-:-:S05]  /*969b0*/  F2FP.SATFINITE.E5M2.F32.PACK_AB_MERGE_C R15, R243, R242, RZ ;  /* 0x000000f2f30f723e */ /* 0x004fca00048060ff */
[----:B------:R-:W-:Y:S01]  /*969c0*/  STL [R1+0x5550], R15 ;  /* 0x0055500f01007387 */ /* 0x000fe20000100800 */
[----:B---3--:R-:W-:-:S05]  /*969d0*/  F2FP.SATFINITE.E5M2.F32.PACK_AB_MERGE_C R17, R245, R244, RZ ;  /* 0x000000f4f511723e */ /* 0x008fca00048060ff */
        /* <DEDUP_REMOVED lines=8> */
[----:B----4-:R-:W-:-:S03]  /*96a60*/  F2FP.SATFINITE.E5M2.F32.PACK_AB_MERGE_C R15, R232, R229, RZ ;  /* 0x000000e5e80f723e */ /* 0x010fc600048060ff */
[----:B------:R-:W3:Y:S04]  /*96a70*/  LDL.LU R243, [R1+0x6b4] ;  /* 0x0006b40001f37983 */ /* 0x000ee80000300800 */
[----:B------:R-:W4:Y:S01]  /*96a80*/  LDL.LU R244, [R1+0x6b8] ;  /* 0x0006b80001f47983 */ /* 0x000f220000300800 */
[----:B------:R-:W-:-:S03]  /*96a90*/  SHF.R.S32.HI R152, RZ, 0x1f, R251 ;  /* 0x0000001fff987819 */ /* 0x000fc600000114fb */
[----:B------:R-:W4:Y:S01]  /*96aa0*/  LDL.LU R245, [R1+0x6bc] ;  /* 0x0006bc0001f57983 */ /* 0x000f220000300800 */
[----:B0-----:R-:W-:-:S03]  /*96ab0*/  F2FP.SATFINITE.E5M2.F32.PACK_AB_MERGE_C R16, R237, R235, RZ ;  /* 0x000000ebed10723e */ /* 0x001fc600048060ff */
[----:B------:R0:W-:Y:S04]  /*96ac0*/  STL [R1+0x5558], R15 ;  /* 0x0055580f01007387 */ /* 0x0001e80000100800 */
[----:B------:R1:W-:Y:S01]  /*96ad0*/  STL [R1+0x555c], R16 ;  /* 0x00555c1001007387 */ /* 0x0003e20000100800 */
[----:B0-----:R-:W-:Y:S02]  /*96ae0*/  F2FP.SATFINITE.E5M2.F32.PACK_AB_MERGE_C R15, R241, R238, RZ ;  /* 0x000000eef10f723e */ /* 0x001fe400048060ff */
[----:B-1----:R-:W-:-:S03]  /*96af0*/  IADD3 R16, P2, R251, R2, RZ ;  /* 0x00000002fb107210 */ /* 0x002fc60007f5e0ff */
[----:B------:R-:W-:Y:S02]  /*96b00*/  STL [R1+0x5560], R15 ;  /* 0x0055600f01007387 */ /* 0x000fe40000100800 */
[----:B------:R-:W-:Y:S01]  /*96b10*/  IMAD.X R17, R152, 0x1, R13, P2 ;  /* 0x0000000198117824 */ /* 0x000fe200010e060d */
[----:B------:R-:W-:-:S04]  /*96b20*/  IADD3 R18, P2, R251, R0, RZ ;  /* 0x00000000fb127210 */ /* 0x000fc80007f5e0ff */
[----:B------:R0:W-:Y:S01]  /*96b30*/  STL.64 [R1+0xfa8], R16 ;  /* 0x000fa81001007387 */ /* 0x0001e20000100a00 */
[----:B------:R-:W-:Y:S01]  /*96b40*/  IMAD.X R19, R152, 0x1, R7, P2 ;  /* 0x0000000198137824 */ /* 0x000fe200010e0607 */
[----:B0-----:R-:W-:-:S05]  /*96b50*/  F2FP.SATFINITE.E5M2.F32.PACK_AB_MERGE_C R17, R247, R246, RZ ;  /* 0x000000f6f711723e */ /* 0x001fca00048060ff */
[----:B------:R0:W-:Y:S01]  /*96b60*/  STL [R1+0x5564], R17 ;  /* 0x0055641101007387 */ /* 0x0001e20000100800 */
[----:B------:R-:W-:-:S05]  /*96b70*/  F2FP.SATFINITE.E5M2.F32.PACK_AB_MERGE_C R16, R11, R12, RZ ;  /* 0x0000000c0b10723e */ /* 0x000fca00048060ff */
[----:B------:R-:W-:Y:S04]  /*96b80*/  STL [R1+0x5568], R16 ;  /* 0x0055681001007387 */ /* 0x000fe80000100800 */
[----:B------:R-:W4:Y:S04]  /*96b90*/  LDL.LU R246, [R1+0x6c0] ;  /* 0x0006c00001f67983 */ /* 0x000f280000300800 */
[----:B------:R-:W4:Y:S04]  /*96ba0*/  LDL.LU R247, [R1+0x6c4] ;  /* 0x0006c40001f77983 */ /* 0x000f280000300800 */
[----:B------:R-:W4:Y:S04]  /*96bb0*/  LDL.LU R12, [R1+0x6c8] ;  /* 0x0006c800010c7983 */ /* 0x000f280000300800 */
[----:B------:R-:W-:Y:S04]  /*96bc0*/  STL.64 [R1+0xfa0], R18 ;  /* 0x000fa01201007387 */ /* 0x000fe80000100a00 */
[----:B------:R-:W4:Y:S01]  /*96bd0*/  LDL.LU R11, [R1+0x6cc] ;  /* 0x0006cc00010b7983 */ /* 0x000f220000300800 */
[----:B0-----:R-:W-:-:S02]  /*96be0*/  F2FP.SATFINITE.E5M2.F32.PACK_AB_MERGE_C R17, R8, R14, RZ ;  /* 0x0000000e0811723e */ /* 0x001fc400048060ff */
[C---:B------:R-:W-:Y:S02]  /*96bf0*/  IADD3 R14, P2, R251.reuse, R6, RZ ;  /* 0x00000006fb0e7210 */ /* 0x040fe40007f5e0ff */
[----:B------:R-:W-:Y:S01]  /*96c00*/  F2FP.SATFINITE.E5M2.F32.PACK_AB_MERGE_C R10, R10, R248, RZ ;  /* 0x000000f80a0a723e */ /* 0x000fe200048060ff */
[----:B------:R-:W-:Y:S02]  /*96c10*/  STL [R1+0x556c], R17 ;  /* 0x00556c1101007387 */ /* 0x000fe40000100800 */
[----:B------:R-:W-:Y:S02]  /*96c20*/  IMAD.X R15, R152, 0x1, R5, P2 ;  /* 0x00000001980f7824 */ /* 0x000fe400010e0605 */
[----:B------:R0:W-:Y:S04]  /*96c30*/  STL [R1+0x4654], R10 ;  /* 0x0046540a01007387 */ /* 0x0001e80000100800 */
[----:B------:R-:W4:Y:S04]  /*96c40*/  LDL.LU R248, [R1+0x6d0] ;  /* 0x0006d00001f87983 */ /* 0x000f280000300800 */
[----:B0-----:R-:W4:Y:S04]  /*96c50*/  LDL.LU R10, [R1+0x6d4] ;  /* 0x0006d400010a7983 */ /* 0x001f280000300800 */
[----:B------:R0:W-:Y:S04]  /*96c60*/  STL.64 [R1+0xf98], R14 ;  /* 0x000f980e01007387 */ /* 0x0001e80000100a00 */
[----:B0-----:R-:W4:Y:S04]  /*96c70*/  LDL.LU R14, [R1+0x6d8] ;  /* 0x0006d800010e7983 */ /* 0x001f280000300800 */
[----:B------:R-:W4:Y:S01]  /*96c80*/  LDL.LU R8, [R1+0x6dc] ;  /* 0x0006dc0001087983 */ /* 0x000f220000300800 */
[----:B------:R-:W-:-:S03]  /*96c90*/  IADD3 R16, P2, R251, R4, RZ ;  /* 0x00000004fb107210 */ /* 0x000fc60007f5e0ff */
[----:B------:R-:W-:Y:S02]  /*96ca0*/  STL [R1+0x528c], R251 ;  /* 0x00528cfb01007387 */ /* 0x000fe40000100800 */
[----:B------:R-:W-:Y:S02]  /*96cb0*/  IMAD.X R17, R152, 0x1, R3, P2 ;  /* 0x0000000198117824 */ /* 0x000fe400010e0603 */
[----:B------:R-:W4:Y:S01]  /*96cc0*/  LDL.LU R241, [R1] ;  /* 0x0000000001f17983 */ /* 0x000f220000300800 */
[----:B------:R-:W-:Y:S02]  /*96cd0*/  SHF.R.S32.HI R152, RZ, 0x1f, R252 ;  /* 0x0000001fff987819 */ /* 0x000fe400000114fc */
[----:B------:R-:W-:-:S05]  /*96ce0*/  IADD3 R18, P2, R252, R2, RZ ;  /* 0x00000002fc127210 */ /* 0x000fca0007f5e0ff */
[----:B------:R-:W-:Y:S01]  /*96cf0*/  IMAD.X R19, R152, 0x1, R13, P2 ;  /* 0x0000000198137824 */ /* 0x000fe200010e060d */
[----:B--2---:R-:W-:-:S05]  /*96d00*/  F2FP.SATFINITE.E5M2.F32.PACK_AB_MERGE_C R15, R240, R239, RZ ;  /* 0x000000eff00f723e */ /* 0x004fca00048060ff */
[----:B------:R-:W-:Y:S04]  /*96d10*/  STL [R1+0x5570], R15 ;  /* 0x0055700f01007387 */ /* 0x000fe80000100800 */
[----:B------:R3:W-:Y:S02]  /*96d20*/  STL.64 [R1+0xf90], R16 ;  /* 0x000f901001007387 */ /* 0x0007e40000100a00 */
[----:B---3--:R-:W-:Y:S02]  /*96d30*/  F2FP.SATFINITE.E5M2.F32.PACK_AB_MERGE_C R17, R243, R242, RZ ;  /* 0x000000f2f311723e */ /* 0x008fe400048060ff */
[----:B----4-:R-:W-:-:S03]  /*96d40*/  F2FP.SATFINITE.E5M2.F32.PACK_AB_MERGE_C R16, R245, R244, RZ ;  /* 0x000000f4f510723e */ /* 0x010fc600048060ff */
[----:B------:R-:W-:Y:S04]  /*96d50*/  STL [R1+0x5574], R17 ;  /* 0x0055741101007387 */ /* 0x000fe80000100800 */
[----:B------:R0:W-:Y:S04]  /*96d60*/  STL [R1+0x5578], R16 ;  /* 0x0055781001007387 */ /* 0x0001e80000100800 */
[----:B------:R-:W2:Y:S04]  /*96d70*/  LDL.LU R223, [R1+0x6e0] ;  /* 0x0006e00001df7983 */ /* 0x000ea80000300800 */
[----:B------:R-:W2:Y:S04]  /*96d80*/  LDL.LU R232, [R1+0x6e4] ;  /* 0x0006e40001e87983 */ /* 0x000ea80000300800 */
[----:B------:R-:W3:Y:S04]  /*96d90*/  LDL.LU R235, [R1+0x6e8] ;  /* 0x0006e80001eb7983 */ /* 0x000ee80000300800 */
[----:B------:R-:W-:Y:S04]  /*96da0*/  STL.64 [R1+0xf88], R18 ;  /* 0x000f881201007387 */ /* 0x000fe80000100a00 */
[----:B------:R-:W3:Y:S01]  /*96db0*/  LDL.LU R239, [R1+0x6ec] ;  /* 0x0006ec0001ef7983 */ /* 0x000ee20000300800 */
[----:B0-----:R-:W-:-:S03]  /*96dc0*/  IADD3 R16, P2, R252, R0, RZ ;  /* 0x00000000fc107210 */ /* 0x001fc60007f5e0ff */
[----:B------:R-:W4:Y:S04]  /*96dd0*/  LDL.LU R240, [R1+0x6f0] ;  /* 0x0006f00001f07983 */ /* 0x000f280000300800 */
[----:B------:R-:W4:Y:S01]  /*96de0*/  LDL.LU R242, [R1+0x6f4] ;  /* 0x0006f40001f27983 */ /* 0x000f220000300800 */
[----:B------:R-:W-:-:S05]  /*96df0*/  F2FP.SATFINITE.E5M2.F32.PACK_AB_MERGE_C R17, R247, R246, RZ ;  /* 0x000000f6f711723e */ /* 0x000fca00048060ff */
[----:B------:R0:W-:Y:S01]  /*96e00*/  STL [R1+0x557c], R17 ;  /* 0x00557c1101007387 */ /* 0x0001e20000100800 */
[----:B------:R-:W-:Y:S01]  /*96e10*/  F2FP.SATFINITE.E5M2.F32.PACK_AB_MERGE_C R15, R11, R12, RZ ;  /* 0x0000000c0b0f723e */ /* 0x000fe200048060ff */
[----:B0-----:R-:W-:-:S04]  /*96e20*/  IMAD.X R17, R152, 0x1, R7, P2 ;  /* 0x0000000198117824 */ /* 0x001fc800010e0607 */
[----:B------:R-:W-:Y:S04]  /*96e30*/  STL [R1+0x5580], R15 ;  /* 0x0055800f01007387 */ /* 0x000fe80000100800 */
[----:B------:R-:W4:Y:S04]  /*96e40*/  LDL.LU R246, [R1+0x6f8] ;  /* 0x0006f80001f67983 */ /* 0x000f280000300800 */
[----:B------:R-:W4:Y:S04]  /*96e50*/  LDL.LU R247, [R1+0x6fc] ;  /* 0x0006fc0001f77983 */ /* 0x000f280000300800 */
[----:B------:R-:W4:Y:S04]  /*96e60*/  LDL.LU R12, [R1+0x700] ;  /* 0x00070000010c7983 */ /* 0x000f280000300800 */
[----:B------:R0:W-:Y:S04]  /*96e70*/  STL.64 [R1+0xf80], R16 ;  /* 0x000f801001007387 */ /* 0x0001e80000100a00 */
[----:B------:R-:W4:Y:S01]  /*96e80*/  LDL.LU R11, [R1+0x704] ;  /* 0x00070400010b7983 */ /* 0x000f220000300800 */
[----:B0-----:R-:W-:-:S02]  /*96e90*/  F2FP.SATFINITE.E5M2.F32.PACK_AB_MERGE_C R16, R10, R248, RZ ;  /* 0x000000f80a10723e */ /* 0x001fc400048060ff */
[----:B------:R-:W-:Y:S02]  /*96ea0*/  F2FP.SATFINITE.E5M2.F32.PACK_AB_MERGE_C R8, R8, R14, RZ ;  /* 0x0000000e0808723e */ /* 0x000fe400048060ff */
[----:B------:R-:W-:Y:S01]  /*96eb0*/  IADD3 R14, P2, R252, R6, RZ ;  /* 0x00000006fc0e7210 */ /* 0x000fe20007f5e0ff */
[----:B------:R-:W-:Y:S04]  /*96ec0*/  STL [R1+0x5584], R16 ;  /* 0x0055841001007387 */ /* 0x000fe80000100800 */
[----:B------:R-:W-:Y:S01]  /*96ed0*/  IMAD.X R15, R152, 0x1, R5, P2 ;  /* 0x00000001980f7824 */ /* 0x000fe200010e0605 */
[----:B------:R0:W-:Y:S04]  /*96ee0*/  STL [R1+0x4644], R8 ;  /* 0x0046440801007387 */ /* 0x0001e80000100800 */
[----:B------:R-:W4:Y:S04]  /*96ef0*/  LDL.LU R226, [R1+0x708] ;  /* 0x0007080001e27983 */ /* 0x000f280000300800 */
[----:B------:R-:W4:Y:S04]  /*96f00*/  LDL.LU R229, [R1+0x70c] ;  /* 0x00070c0001e57983 */ /* 0x000f280000300800 */
[----:B------:R-:W4:Y:S04]  /*96f10*/  LDL.LU R237, [R1+0x710] ;  /* 0x0007100001ed7983 */ /* 0x000f280000300800 */
[----:B------:R1:W-:Y:S04]  /*96f20*/  STL.64 [R1+0xf78], R14 ;  /* 0x000f780e01007387 */ /* 0x0003e80000100a00 */
[----:B------:R-:W4:Y:S04]  /*96f30*/  LDL.LU R238, [R1+0x714] ;  /* 0x0007140001ee7983 */ /* 0x000f280000300800 */
[----:B0-----:R-:W4:Y:S04]  /*96f40*/  LDL.LU R8, [R1+0x4] ;  /* 0x0000040001087983 */ /* 0x001f280000300800 */
[----:B------:R-:W-:Y:S04]  /*96f50*/  STL [R1+0x5290], R252 ;  /* 0x005290fc01007387 */ /* 0x000fe80000100800 */
[----:B------:R-:W4:Y:S04]  /*96f60*/  LDL.LU R243, [R1+0x718] ;  /* 0x0007180001f37983 */ /* 0x000f280000300800 */
[----:B------:R-:W4:Y:S01]  /*96f70*/  LDL.LU R244, [R1+0x71c] ;  /* 0x00071c0001f47983 */ /* 0x000f220000300800 */
[----:B-1----:R-:W-:-:S03]  /*96f80*/  IADD3 R14, P2, R252, R4, RZ ;  /* 0x00000004fc0e7210 */ /* 0x002fc60007f5e0ff */
[----:B------:R-:W4:Y:S02]  /*96f90*/  LDL.LU R245, [R1+0x720] ;  /* 0x0007200001f57983 */ /* 0x000f240000300800 */
[----:B------:R-:W-:-:S05]  /*96fa0*/  IMAD.X R15, R152, 0x1, R3, P2 ;  /* 0x00000001980f7824 */ /* 0x000fca00010e0603 */
[----:B------:R0:W-:Y:S04]  /*96fb0*/  STL.64 [R1+0xf70], R14 ;  /* 0x000f700e01007387 */ /* 0x0001e80000100a00 */
[----:B------:R-:W4:Y:S04]  /*96fc0*/  LDL.LU R248, [R1+0x724] ;  /* 0x0007240001f87983 */ /* 0x000f280000300800 */
[----:B------:R-:W4:Y:S04]  /*96fd0*/  LDL.LU R10, [R1+0x728] ;  /* 0x00072800010a7983 */ /* 0x000f280000300800 */
[----:B0-----:R-:W4:Y:S01]  /*96fe0*/  LDL.LU R14, [R1+0x72c] ;  /* 0x00072c00010e7983 */ /* 0x001f220000300800 */
[----:B------:R-:W-:-:S02]  /*96ff0*/  SHF.R.S32.HI R152, RZ, 0x1f, R241 ;  /* 0x0000001fff987819 */ /* 0x000fc400000114f1 */
[----:B------:R-:W-:Y:S02]  /*97000*/  IADD3 R16, P2, R241, R2, RZ ;  /* 0x00000002f1107210 */ /* 0x000fe40007f5e0ff */
[----:B--2---:R-:W-:-:S05]  /*97010*/  F2FP.SATFINITE.E5M2.F32.PACK_AB_MERGE_C R15, R232, R223, RZ ;  /* 0x000000dfe80f723e */ /* 0x004fca00048060ff */
[----:B------:R-:W-:Y:S01]  /*97020*/  STL [R1+0x5588], R15 ;  /* 0x0055880f01007387 */ /* 0x000fe20000100800 */
[----:B---3--:R-:W-:-:S05]  /*97030*/  F2FP.SATFINITE.E5M2.F32.PACK_AB_MERGE_C R17, R239, R235, RZ ;  /* 0x000000ebef11723e */ /* 0x008fca00048060ff */
[----:B------:R0:W-:Y:S04]  /*97040*/  STL [R1+0x558c], R17 ;  /* 0x00558c1101007387 */ /* 0x0001e80000100800 */
[----:B------:R-:W2:Y:S04]  /*97050*/  LDL.LU R232, [R1+0x730] ;  /* 0x0007300001e87983 */ /* 0x000ea80000300800 */
[----:B------:R-:W2:Y:S01]  /*97060*/  LDL.LU R235, [R1+0x734] ;  /* 0x0007340001eb7983 */ /* 0x000ea20000300800 */
[----:B0-----:R-:W-:Y:S01]  /*97070*/  IMAD.X R17, R152, 0x1, R13, P2 ;  /* 0x0000000198117824 */ /* 0x001fe200010e060d */
[----:B------:R-:W-:-:S02]  /*97080*/  IADD3 R20, P2, R241, R0, RZ ;  /* 0x00000000f1147210 */ /* 0x000fc40007f5e0ff */
[----:B----4-:R-:W-:Y:S02]  /*97090*/  F2FP.SATFINITE.E5M2.F32.PACK_AB_MERGE_C R15, R242, R240, RZ ;  /* 0x000000f0f20f723e */ /* 0x010fe400048060ff */
[----:B------:R-:W3:Y:S01]  /*970a0*/  LDL.LU R240, [R1+0x738] ;  /* 0x0007380001f07983 */ /* 0x000ee20000300800 */
[----:B------:R-:W-:-:S03]  /*970b0*/  IMAD.X R21, R152, 0x1, R7, P2 ;  /* 0x0000000198157824 */ /* 0x000fc600010e0607 */
[----:B------:R0:W-:Y:S04]  /*970c0*/  STL.64 [R1+0xf68], R16 ;  /* 0x000f681001007387 */ /* 0x0001e80000100a00 */
[----:B------:R-:W3:Y:S01]  /*970d0*/  LDL.LU R242, [R1+0x73c] ;  /* 0x00073c0001f27983 */ /* 0x000ee20000300800 */
[----:B0-----:R-:W-:-:S03]  /*970e0*/  F2FP.SATFINITE.E5M2.F32.PACK_AB_MERGE_C R16, R247, R246, RZ ;  /* 0x000000f6f710723e */ /* 0x001fc600048060ff */
[----:B------:R-:W4:Y:S04]  /*970f0*/  LDL.LU R246, [R1+0x740] ;  /* 0x0007400001f67983 */ /* 0x000f280000300800 */
[----:B------:R-:W4:Y:S01]  /*97100*/  LDL.LU R247, [R1+0x744] ;  /* 0x0007440001f77983 */ /* 0x000f220000300800 */
[----:B------:R-:W-:-:S03]  /*97110*/  F2FP.SATFINITE.E5M2.F32.PACK_AB_MERGE_C R18, R11, R12, RZ ;  /* 0x0000000c0b12723e */ /* 0x000fc600048060ff */
[----:B------:R-:W4:Y:S04]  /*97120*/  LDL.LU R12, [R1+0x748] ;  /* 0x00074800010c7983 */ /* 0x000f280000300800 */
[----:B------:R0:W-:Y:S04]  /*97130*/  STL.64 [R1+0xf60], R20 ;  /* 0x000f601401007387 */ /* 0x0001e80000100a00 */
[----:B------:R-:W4:Y:S04]  /*97140*/  LDL.LU R11, [R1+0x74c] ;  /* 0x00074c00010b7983 */ /* 0x000f280000300800 */
[----:B------:R-:W4:Y:S01]  /*97150*/  LDL.LU R239, [R1+0x8] ;  /* 0x0000080001ef7983 */ /* 0x000f220000300800 */
[----:B0-----:R-:W-:-:S05]  /*97160*/  IADD3 R20, P2, R241, R6, RZ ;  /* 0x00000006f1147210 */ /* 0x001fca0007f5e0ff */
[----:B------:R-:W-:-:S05]  /*97170*/  IMAD.X R21, R152, 0x1, R5, P2 ;  /* 0x0000000198157824 */ /* 0x000fca00010e0605 */
[----:B------:R0:W-:Y:S04]  /*97180*/  STL.64 [R1+0xf58], R20 ;  /* 0x000f581401007387 */ /* 0x0001e80000100a00 */
[----:B------:R-:W4:Y:S01]  /*97190*/  LDL.LU R223, [R1+0x750] ;  /* 0x0007500001df7983 */ /* 0x000f220000300800 */
[----:B0-----:R-:W-:-:S05]  /*971a0*/  IADD3 R20, P2, R241, R4, RZ ;  /* 0x00000004f1147210 */ /* 0x001fca0007f5e0ff */
[----:B------:R-:W-:Y:S01]  /*971b0*/  IMAD.X R21, R152, 0x1, R3, P2 ;  /* 0x0000000198157824 */ /* 0x000fe200010e0603 */
[----:B------:R-:W-:Y:S02]  /*971c0*/  F2FP.SATFINITE.E5M2.F32.PACK_AB_MERGE_C R185, R238, R237, RZ ;  /* 0x000000edeeb9723e */ /* 0x000fe400048060ff */
[----:B------:R-:W4:Y:S04]  /*971d0*/  LDL.LU R237, [R1+0x754] ;  /* 0x0007540001ed7983 */ /* 0x000f280000300800 */
[----:B------:R0:W-:Y:S01]  /*971e0*/  STL.64 [R1+0xf50], R20 ;  /* 0x000f501401007387 */ /* 0x0001e20000100a00 */
[----:B------:R-:W-:-:S05]  /*971f0*/  F2FP.SATFINITE.E5M2.F32.PACK_AB_MERGE_C R19, R244, R243, RZ ;  /* 0x000000f3f413723e */ /* 0x000fca00048060ff */
[----:B------:R-:W-:Y:S04]  /*97200*/  STL [R1+0x463c], R19 ;  /* 0x00463c1301007387 */ /* 0x000fe80000100800 */
[----:B------:R-:W4:Y:S04]  /*97210*/  LDL.LU R238, [R1+0x758] ;  /* 0x0007580001ee7983 */ /* 0x000f280000300800 */
[----:B------:R-:W4:Y:S01]  /*97220*/  LDL.LU R241, [R1+0x75c] ;  /* 0x00075c0001f17983 */ /* 0x000f220000300800 */
[----:B------:R-:W-:Y:S02]  /*97230*/  SHF.R.S32.HI R152, RZ, 0x1f, R8 ;  /* 0x0000001fff987819 */ /* 0x000fe40000011408 */
[----:B0-----:R-:W-:Y:S01]  /*97240*/  IADD3 R20, P2, R8, R2, RZ ;  /* 0x0000000208147210 */ /* 0x001fe20007f5e0ff */
[----:B------:R-:W4:Y:S01]  /*97250*/  LDL.LU R243, [R1+0x760] ;  /* 0x0007600001f37983 */ /* 0x000f220000300800 */
[----:B------:R-:W-:-:S03]  /*97260*/  F2FP.SATFINITE.E5M2.F32.PACK_AB_MERGE_C R178, R248, R245, RZ ;  /* 0x000000f5f8b2723e */ /* 0x000fc600048060ff */
[----:B------:R-:W-:Y:S01]  /*97270*/  IMAD.X R21, R152, 0x1, R13, P2 ;  /* 0x0000000198157824 */ /* 0x000fe200010e060d */
[----:B------:R-:W4:Y:S01]  /*97280*/  LDL.LU R244, [R1+0x764] ;  /* 0x0007640001f47983 */ /* 0x000f220000300800 */
[----:B------:R-:W-:-:S03]  /*97290*/  F2FP.SATFINITE.E5M2.F32.PACK_AB_MERGE_C R184, R14, R10, RZ ;  /* 0x0000000a0eb8723e */ /* 0x000fc600048060ff */
[----:B------:R-:W4:Y:S04]  /*972a0*/  LDL.LU R245, [R1+0x768] ;  /* 0x0007680001f57983 */ /* 0x000f280000300800 */
[----:B------:R-:W4:Y:S04]  /*972b0*/  LDL.LU R248, [R1+0x76c] ;  /* 0x00076c0001f87983 */ /* 0x000f280000300800 */
[----:B------:R-:W4:Y:S04]  /*972c0*/  LDL.LU R10, [R1+0x770] ;  /* 0x00077000010a7983 */ /* 0x000f280000300800 */
[----:B------:R0:W-:Y:S04]  /*972d0*/  STL.64 [R1+0xf48], R20 ;  /* 0x000f481401007387 */ /* 0x0001e80000100a00 */
[----:B------:R-:W4:Y:S01]  /*972e0*/  LDL.LU R14, [R1+0x774] ;  /* 0x00077400010e7983 */ /* 0x000f220000300800 */
[----:B------:R-:W-:-:S03]  /*972f0*/  F2FP.SATFINITE.E5M2.F32.PACK_AB_MERGE_C R17, R229, R226, RZ ;  /* 0x000000e2e511723e */ /* 0x000fc600048060ff */
[----:B------:R-:W4:Y:S01]  /*97300*/  LDL.LU R226, [R1+0x778] ;  /* 0x0007780001e27983 */ /* 0x000f220000300800 */
[----:B0-----:R-:W-:-:S03]  /*97310*/  IADD3 R20, P2, R8, R0, RZ ;  /* 0x0000000008147210 */ /* 0x001fc60007f5e0ff */
[----:B------:R-:W4:Y:S02]  /*97320*/  LDL.LU R229, [R1+0x77c] ;  /* 0x00077c0001e57983 */ /* 0x000f240000300800 */
[----:B------:R-:W-:Y:S01]  /*97330*/  IMAD.X R21, R152, 0x1, R7, P2 ;  /* 0x0000000198157824 */ /* 0x000fe200010e0607 */
[----:B--2---:R-:W-:Y:S02]  /*97340*/  F2FP.SATFINITE.E5M2.F32.PACK_AB_MERGE_C R174, R235, R232, RZ ;  /* 0x000000e8ebae723e */ /* 0x004fe400048060ff */
[----:B------:R-:W2:Y:S04]  /*97350*/  LDL.LU R232, [R1+0x780] ;  /* 0x0007800001e87983 */ /* 0x000ea80000300800 */
[----:B------:R0:W-:Y:S04]  /*97360*/  STL.64 [R1+0xf40], R20 ;  /* 0x000f401401007387 */ /* 0x0001e80000100a00 */
[----:B------:R-:W2:Y:S01]  /*97370*/  LDL.LU R235, [R1+0x784] ;  /* 0x0007840001eb7983 */ /* 0x000ea20000300800 */
[----:B0-----:R-:W-:-:S02]  /*97380*/  IADD3 R20, P2, R8, R6, RZ ;  /* 0x0000000608147210 */ /* 0x001fc40007f5e0ff */
[----:B---3--:R-:W-:Y:S02]  /*97390*/  F2FP.SATFINITE.E5M2.F32.PACK_AB_MERGE_C R175, R242, R240, RZ ;  /* 0x000000f0f2af723e */ /* 0x008fe400048060ff */
[----:B------:R-:W3:Y:S01]  /*973a0*/  LDL.LU R240, [R1+0x788] ;  /* 0x0007880001f07983 */ /* 0x000ee20000300800 */
[----:B------:R-:W-:-:S03]  /*973b0*/  IMAD.X R21, R152, 0x1, R5, P2 ;  /* 0x0000000198157824 */ /* 0x000fc600010e0605 */
[----:B------:R-:W3:Y:S01]  /*973c0*/  LDL.LU R242, [R1+0x78c] ;  /* 0x00078c0001f27983 */ /* 0x000ee20000300800 */
[----:B----4-:R-:W-:-:S03]  /*973d0*/  F2FP.SATFINITE.E5M2.F32.PACK_AB_MERGE_C R172, R247, R246, RZ ;  /* 0x000000f6f7ac723e */ /* 0x010fc600048060ff */
[----:B------:R-:W4:Y:S04]  /*973e0*/  LDL.LU R246, [R1+0x790] ;  /* 0x0007900001f67983 */ /* 0x000f280000300800 */
[----:B------:R0:W-:Y:S04]  /*973f0*/  STL.64 [R1+0xf38], R20 ;  /* 0x000f381401007387 */ /* 0x0001e80000100a00 */
[----:B------:R-:W4:Y:S01]  /*97400*/  LDL.LU R247, [R1+0x794] ;  /* 0x0007940001f77983 */ /* 0x000f220000300800 */
[----:B------:R-:W-:-:S03]  /*97410*/  F2FP.SATFINITE.E5M2.F32.PACK_AB_MERGE_C R173, R11, R12, RZ ;  /* 0x0000000c0bad723e */ /* 0x000fc600048060ff */
[----:B------:R-:W4:Y:S04]  /*97420*/  LDL.LU R12, [R1+0x798] ;  /* 0x00079800010c7983 */ /* 0x000f280000300800 */
[----:B------:R-:W4:Y:S01]  /*97430*/  LDL.LU R11, [R1+0x79c] ;  /* 0x00079c00010b7983 */ /* 0x000f220000300800 */
[----:B0-----:R-:W-:-:S03]  /*97440*/  IADD3 R20, P2, R8, R4, RZ ;  /* 0x0000000408147210 */ /* 0x001fc60007f5e0ff */
[----:B------:R-:W4:Y:S02]  /*97450*/  LDL.LU R8, [R1+0xc] ;  /* 0x00000c0001087983 */ /* 0x000f240000300800 */
[----:B------:R-:W-:Y:S01]  /*97460*/  IMAD.X R21, R152, 0x1, R3, P2 ;  /* 0x0000000198157824 */ /* 0x000fe200010e0603 */
[----:B------:R-:W-:-:S04]  /*97470*/  SHF.R.S32.HI R152, RZ, 0x1f, R239 ;  /* 0x0000001fff987819 */ /* 0x000fc800000114ef */
[----:B------:R0:W-:Y:S02]  /*97480*/  STL.64 [R1+0xf30], R20 ;  /* 0x000f301401007387 */ /* 0x0001e40000100a00 */
[----:B0-----:R-:W-:-:S05]  /*97490*/  IADD3 R20, P2, R239, R2, RZ ;  /* 0x00000002ef147210 */ /* 0x001fca0007f5e0ff */
[----:B------:R-:W-:Y:S01]  /*974a0*/  IMAD.X R21, R152, 0x1, R13, P2 ;  /* 0x0000000198157824 */ /* 0x000fe200010e060d */
[----:B------:R-:W-:Y:S02]  /*974b0*/  F2FP.SATFINITE.E5M2.F32.PACK_AB_MERGE_C R171, R237, R223, RZ ;  /* 0x000000dfedab723e */ /* 0x000fe400048060ff */
[----:B------:R-:W-:-:S05]  /*974c0*/  F2FP.SATFINITE.E5M2.F32.PACK_AB_MERGE_C R19, R241, R238, RZ ;  /* 0x000000eef113723e */ /* 0x000fca00048060ff */
[----:B------:R-:W-:Y:S04]  /*974d0*/  STL [R1+0x4634], R19 ;  /* 0x0046341301007387 */ /* 0x000fe80000100800 */
[----:B------:R-:W4:Y:S04]  /*974e0*/  LDL.LU R237, [R1+0x7a0] ;  /* 0x0007a00001ed7983 */ /* 0x000f280000300800 */
[----:B------:R-:W4:Y:S04]  /*974f0*/  LDL.LU R238, [R1+0x7a4] ;  /* 0x0007a40001ee7983 */ /* 0x000f280000300800 */
[----:B------:R-:W4:Y:S04]  /*97500*/  LDL.LU R241, [R1+0x7a8] ;  /* 0x0007a80001f17983 */ /* 0x000f280000300800 */
[----:B------:R0:W-:Y:S01]  /*97510*/  STL.64 [R1+0xf28], R20 ;  /* 0x000f281401007387 */ /* 0x0001e20000100a00 */
[----:B------:R-:W-:-:S02]  /*97520*/  F2FP.SATFINITE.E5M2.F32.PACK_AB_MERGE_C R169, R244, R243, RZ ;  /* 0x000000f3f4a9723e */ /* 0x000fc400048060ff */
[----:B------:R-:W-:Y:S01]  /*97530*/  F2FP.SATFINITE.E5M2.F32.PACK_AB_MERGE_C R170, R248, R245, RZ ;  /* 0x000000f5f8aa723e */ /* 0x000fe200048060ff */
[----:B------:R-:W4:Y:S04]  /*97540*/  LDL.LU R244, [R1+0x7ac] ;  /* 0x0007ac0001f47983 */ /* 0x000f280000300800 */
[----:B------:R-:W4:Y:S01]  /*97550*/  LDL.LU R245, [R1+0x7b0] ;  /* 0x0007b00001f57983 */ /* 0x000f220000300800 */
[----:B0-----:R-:W-:-:S03]  /*97560*/  IADD3 R20, P2, R239, R0, RZ ;  /* 0x00000000ef147210 */ /* 0x001fc60007f5e0ff */
[----:B------:R-:W4:Y:S01]  /*97570*/  LDL.LU R248, [R1+0x7b4] ;  /* 0x0007b40001f87983 */ /* 0x000f220000300800 */
[----:B------:R-:W-:Y:S01]  /*97580*/  F2FP.SATFINITE.E5M2.F32.PACK_AB_MERGE_C R167, R14, R10, RZ ;  /* 0x0000000a0ea7723e */ /* 0x000fe200048060ff */
[----:B------:R-:W-:Y:S02]  /*97590*/  IMAD.X R21, R152, 0x1, R7, P2 ;  /* 0x0000000198157824 */ /* 0x000fe400010e0607 */
[----:B------:R-:W4:Y:S04]  /*975a0*/  LDL.LU R10, [R1+0x7b8] ;  /* 0x0007b800010a7983 */ /* 0x000f280000300800 */
[----:B------:R0:W-:Y:S04]  /*975b0*/  STL.64 [R1+0xf20], R20 ;  /* 0x000f201401007387 */ /* 0x0001e80000100a00 */
[----:B------:R-:W4:Y:S04]  /*975c0*/  LDL.LU R14, [R1+0x7bc] ;  /* 0x0007bc00010e7983 */ /* 0x000f280000300800 */
[----:B------:R-:W4:Y:S01]  /*975d0*/  LDL.LU R243, [R1+0x10] ;  /* 0x0000100001f37983 */ /* 0x000f220000300800 */
[----:B0-----:R-:W-:-:S05]  /*975e0*/  IADD3 R20, P2, R239, R6, RZ ;  /* 0x00000006ef147210 */ /* 0x001fca0007f5e0ff */
[----:B------:R-:W-:-:S05]  /*975f0*/  IMAD.X R21, R152, 0x1, R5, P2 ;  /* 0x0000000198157824 */ /* 0x000fca00010e0605 */
[----:B------:R0:W-:Y:S01]  /*97600*/  STL.64 [R1+0xf18], R20 ;  /* 0x000f181401007387 */ /* 0x0001e20000100a00 */
[----:B------:R-:W-:Y:S02]  /*97610*/  F2FP.SATFINITE.E5M2.F32.PACK_AB_MERGE_C R168, R229, R226, RZ ;  /* 0x000000e2e5a8723e */ /* 0x000fe400048060ff */
[----:B0-----:R-:W-:-:S05]  /*97620*/  IADD3 R20, P2, R239, R4, RZ ;  /* 0x00000004ef147210 */ /* 0x001fca0007f5e0ff */
[----:B------:R-:W-:-:S05]  /*97630*/  IMAD.X R21, R152, 0x1, R3, P2 ;  /* 0x0000000198157824 */ /* 0x000fca00010e0603 */
[----:B------:R-:W-:Y:S04]  /*97640*/  STL.64 [R1+0xf10], R20 ;  /* 0x000f101401007387 */ /* 0x000fe80000100a00 */
[----:B------:R-:W4:Y:S04]  /*97650*/  LDL.LU R226, [R1+0x7c0] ;  /* 0x0007c00001e27983 */ /* 0x000f280000300800 */
[----:B------:R-:W4:Y:S01]  /*97660*/  LDL.LU R229, [R1+0x7c4] ;  /* 0x0007c40001e57983 */ /* 0x000f220000300800 */
[----:B--2---:R-:W-:Y:S02]  /*97670*/  F2FP.SATFINITE.E5M2.F32.PACK_AB_MERGE_C R165, R235, R232, RZ ;  /* 0x000000e8eba5723e */ /* 0x004fe400048060ff */
[----:B---3--:R-:W-:-:S02]  /*97680*/  F2FP.SATFINITE.E5M2.F32.PACK_AB_MERGE_C R166, R242, R240, RZ ;  /* 0x000000f0f2a6723e */ /* 0x008fc400048060ff */
[----:B----4-:R-:W-:Y:S02]  /*97690*/  F2FP.SATFINITE.E5M2.F32.PACK_AB_MERGE_C R164, R247, R246, RZ ;  /* 0x000000f6f7a4723e */ /* 0x010fe400048060ff */
[----:B------:R-:W-:-:S05]  /*976a0*/  F2FP.SATFINITE.E5M2.F32.PACK_AB_MERGE_C R11, R11, R12, RZ ;  /* 0x0000000c0b0b723e */ /* 0x000fca00048060ff */
[----:B------:R0:W-:Y:S04]  /*976b0*/  STL [R1+0xd8], R11 ;  /* 0x0000d80b01007387 */ /* 0x0001e80000100800 */
[----:B------:R-:W2:Y:S04]  /*976c0*/  LDL.LU R232, [R1+0x7c8] ;  /* 0x0007c80001e87983 */ /* 0x000ea80000300800 */
[----:B------:R-:W2:Y:S04]  /*976d0*/  LDL.LU R239, [R1+0x7cc] ;  /* 0x0007cc0001ef7983 */ /* 0x000ea80000300800 */
[----:B------:R-:W3:Y:S04]  /*976e0*/  LDL.LU R240, [R1+0x7d0] ;  /* 0x0007d00001f07983 */ /* 0x000ee80000300800 */
[----:B------:R-:W3:Y:S04]  /*976f0*/  LDL.LU R242, [R1+0x7d4] ;  /* 0x0007d40001f27983 */ /* 0x000ee80000300800 */
[----:B------:R-:W4:Y:S04]  /*97700*/  LDL.LU R246, [R1+0x7d8] ;  /* 0x0007d80001f67983 */ /* 0x000f280000300800 */
[----:B------:R-:W4:Y:S04]  /*97710*/  LDL.LU R247, [R1+0x7dc] ;  /* 0x0007dc0001f77983 */ /* 0x000f280000300800 */
[----:B------:R-:W2:Y:S04]  /*97720*/  LDL.LU R12, [R1+0x7e0] ;  /* 0x0007e000010c7983 */ /* 0x000ea80000300800 */
[----:B0-----:R-:W2:Y:S01]  /*97730*/  LDL.LU R11, [R1+0x7e4] ;  /* 0x0007e400010b7983 */ /* 0x001ea20000300800 */
[----:B------:R-:W-:-:S02]  /*97740*/  SHF.R.S32.HI R152, RZ, 0x1f, R8 ;  /* 0x0000001fff987819 */ /* 0x000fc40000011408 */
[----:B------:R-:W-:-:S05]  /*97750*/  IADD3 R20, P2, R8, R2, RZ ;  /* 0x0000000208147210 */ /* 0x000fca0007f5e0ff */
[----:B------:R-:W-:-:S05]  /*97760*/  IMAD.X R21, R152, 0x1, R13, P2 ;  /* 0x0000000198157824 */ /* 0x000fca00010e060d */
[----:B------:R0:W-:Y:S04]  /*97770*/  STL.64 [R1+0xf08], R20 ;  /* 0x000f081401007387 */ /* 0x0001e80000100a00 */
[----:B------:R-:W2:Y:S01]  /*97780*/  LDL.LU R235, [R1+0x7e8] ;  /* 0x0007e80001eb7983 */ /* 0x000ea20000300800 */
[----:B0-----:R-:W-:-:S05]  /*97790*/  IADD3 R20, P2, R8, R0, RZ ;  /* 0x0000000008147210 */ /* 0x001fca0007f5e0ff */
[----:B------:R-:W-:Y:S01]  /*977a0*/  IMAD.X R21, R152, 0x1, R7, P2 ;  /* 0x0000000198157824 */ /* 0x000fe200010e0607 */
[----:B------:R-:W-:Y:S02]  /*977b0*/  F2FP.SATFINITE.E5M2.F32.PACK_AB_MERGE_C R162, R238, R237, RZ ;  /* 0x000000edeea2723e */ /* 0x000fe400048060ff */
[----:B------:R-:W2:Y:S04]  /*977c0*/  LDL.LU R237, [R1+0x7ec] ;  /* 0x0007ec0001ed7983 */ /* 0x000ea80000300800 */
[----:B------:R-:W2:Y:S04]  /*977d0*/  LDL.LU R238, [R1+0x7f0] ;  /* 0x0007f00001ee7983 */ /* 0x000ea80000300800 */
[----:B------:R0:W-:Y:S01]  /*977e0*/  STL.64 [R1+0xf00], R20 ;  /* 0x000f001401007387 */ /* 0x0001e20000100a00 */
[----:B------:R-:W-:-:S03]  /*977f0*/  F2FP.SATFINITE.E5M2.F32.PACK_AB_MERGE_C R163, R244, R241, RZ ;  /* 0x000000f1f4a3723e */ /* 0x000fc600048060ff */
[----:B------:R-:W2:Y:S01]  /*97800*/  LDL.LU R241, [R1+0x7f4] ;  /* 0x0007f40001f17983 */ /* 0x000ea20000300800 */
[----:B0-----:R-:W-:-:S05]  /*97810*/  IADD3 R20, P2, R8, R6, RZ ;  /* 0x0000000608147210 */ /* 0x001fca0007f5e0ff */
[----:B------:R-:W-:Y:S01]  /*97820*/  IMAD.X R21, R152, 0x1, R5, P2 ;  /* 0x0000000198157824 */ /* 0x000fe200010e0605 */
[----:B------:R-:W-:-:S04]  /*97830*/  F2FP.SATFINITE.E5M2.F32.PACK_AB_MERGE_C R160, R248, R245, RZ ;  /* 0x000000f5f8a0723e */ /* 0x000fc800048060ff */
[----:B------:R0:W-:Y:S01]  /*97840*/  STL.64 [R1+0xef8], R20 ;  /* 0x000ef81401007387 */ /* 0x0001e20000100a00 */
[----:B------:R-:W-:-:S03]  /*97850*/  F2FP.SATFINITE.E5M2.F32.PACK_AB_MERGE_C R161, R14, R10, RZ ;  /* 0x0000000a0ea1723e */ /* 0x000fc600048060ff */
[----:B------:R-:W2:Y:S04]  /*97860*/  LDL.LU R244, [R1+0x7f8] ;  /* 0x0007f80001f47983 */ /* 0x000ea80000300800 */
[----:B------:R-:W2:Y:S04]  /*97870*/  LDL.LU R245, [R1+0x7fc] ;  /* 0x0007fc0001f57983 */ /* 0x000ea80000300800 */
[----:B------:R-:W2:Y:S04]  /*97880*/  LDL.LU R248, [R1+0x4e0] ;  /* 0x0004e00001f87983 */ /* 0x000ea80000300800 */
[----:B------:R-:W2:Y:S01]  /*97890*/  LDL.LU R10, [R1+0x4e4] ;  /* 0x0004e400010a7983 */ /* 0x000ea20000300800 */
[----:B0-----:R-:W-:-:S03]  /*978a0*/  IADD3 R20, P2, R8, R4, RZ ;  /* 0x0000000408147210 */ /* 0x001fc60007f5e0ff */
[----:B------:R-:W2:Y:S02]  /*978b0*/  LDL.LU R14, [R1+0x4e8] ;  /* 0x0004e800010e7983 */ /* 0x000ea40000300800 */
[----:B------:R-:W-:Y:S02]  /*978c0*/  IMAD.X R21, R152, 0x1, R3, P2 ;  /* 0x0000000198157824 */ /* 0x000fe400010e0603 */
[----:B------:R-:W2:Y:S01]  /*978d0*/  LDL.LU R8, [R1+0x4ec] ;  /* 0x0004ec0001087983 */ /* 0x000ea20000300800 */
[----:B------:R-:W-:-:S03]  /*978e0*/  SHF.R.S32.HI R152, RZ, 0x1f, R243 ;  /* 0x0000001fff987819 */ /* 0x000fc600000114f3 */
[----:B------:R-:W2:Y:S04]  /*978f0*/  LDL.LU R223, [R1+0x14] ;  /* 0x0000140001df7983 */ /* 0x000ea80000300800 */
[----:B------:R0:W-:Y:S02]  /*97900*/  STL.64 [R1+0xef0], R20 ;  /* 0x000ef01401007387 */ /* 0x0001e40000100a00 */
[----:B0-----:R-:W-:-:S05]  /*97910*/  IADD3 R20, P2, R243, R2, RZ ;  /* 0x00000002f3147210 */ /* 0x001fca0007f5e0ff */
[----:B------:R-:W-:-:S05]  /*97920*/  IMAD.X R21, R152, 0x1, R13, P2 ;  /* 0x0000000198157824 */ /* 0x000fca00010e060d */
[----:B------:R0:W-:Y:S02]  /*97930*/  STL.64 [R1+0xee8], R20 ;  /* 0x000ee81401007387 */ /* 0x0001e40000100a00 */
[----:B0-----:R-:W-:-:S05]  /*97940*/  IADD3 R20, P2, R243, R0, RZ ;  /* 0x00000000f3147210 */ /* 0x001fca0007f5e0ff */
[----:B------:R-:W-:Y:S01]  /*97950*/  IMAD.X R21, R152, 0x1, R7, P2 ;  /* 0x0000000198157824 */ /* 0x000fe200010e0607 */
[----:B---3--:R-:W-:Y:S02]  /*97960*/  F2FP.SATFINITE.E5M2.F32.PACK_AB_MERGE_C R157, R242, R240, RZ ;  /* 0x000000f0f29d723e */ /* 0x008fe400048060ff */
[----:B----4-:R-:W-:-:S05]  /*97970*/  F2FP.SATFINITE.E5M2.F32.PACK_AB_MERGE_C R19, R247, R246, RZ ;  /* 0x000000f6f713723e */ /* 0x010fca00048060ff */
[----:B------:R-:W-:Y:S04]  /*97980*/  STL [R1+0xd0], R19 ;  /* 0x0000d01301007387 */ /* 0x000fe80000100800 */
[----:B------:R-:W3:Y:S04]  /*97990*/  LDL.LU R22, [R1+0x4f0] ;  /* 0x0004f00001167983 */ /* 0x000ee80000300800 */
[----:B------:R-:W3:Y:S04]  /*979a0*/  LDL.LU R221, [R1+0x4f4] ;  /* 0x0004f40001dd7983 */ /* 0x000ee80000300800 */
[----:B------:R-:W4:Y:S04]  /*979b0*/  LDL.LU R240, [R1+0x4f8] ;  /* 0x0004f80001f07983 */ /* 0x000f280000300800 */
[----:B------:R0:W-:Y:S04]  /*979c0*/  STL.64 [R1+0xee0], R20 ;  /* 0x000ee01401007387 */ /* 0x0001e80000100a00 */
[----:B------:R-:W4:Y:S01]  /*979d0*/  LDL.LU R242, [R1+0x4fc] ;  /* 0x0004fc0001f27983 */ /* 0x000f220000300800 */
[----:B--2---:R-:W-:-:S03]  /*979e0*/  F2FP.SATFINITE.E5M2.F32.PACK_AB_MERGE_C R156, R11, R12, RZ ;  /* 0x0000000c0b9c723e */ /* 0x004fc600048060ff */
[----:B------:R-:W2:Y:S04]  /*979f0*/  LDL.LU R246, [R1+0x500] ;  /* 0x0005000001f67983 */ /* 0x000ea80000300800 */
[----:B------:R-:W2:Y:S04]  /*97a00*/  LDL.LU R247, [R1+0x504] ;  /* 0x0005040001f77983 */ /* 0x000ea80000300800 */
[----:B------:R-:W2:Y:S04]  /*97a10*/  LDL.LU R12, [R1+0x508] ;  /* 0x00050800010c7983 */ /* 0x000ea80000300800 */
[----:B------:R-:W2:Y:S01]  /*97a20*/  LDL.LU R11, [R1+0x50c] ;  /* 0x00050c00010b7983 */ /* 0x000ea20000300800 */
[----:B0-----:R-:W-:-:S02]  /*97a30*/  IADD3 R20, P2, R243, R6, RZ ;  /* 0x00000006f3147210 */ /* 0x001fc40007f5e0ff */
[----:B------:R-:W-:Y:S02]  /*97a40*/  F2FP.SATFINITE.E5M2.F32.PACK_AB_MERGE_C R159, R239, R232, RZ ;  /* 0x000000e8ef9f723e */ /* 0x000fe400048060ff */
[----:B------:R-:W2:Y:S01]  /*97a50*/  LDL.LU R239, [R1+0x18] ;  /* 0x0000180001ef7983 */ /* 0x000ea20000300800 */
[----:B------:R-:W-:-:S05]  /*97a60*/  IMAD.X R21, R152, 0x1, R5, P2 ;  /* 0x0000000198157824 */ /* 0x000fca00010e0605 */
[----:B------:R0:W-:Y:S01]  /*97a70*/  STL.64 [R1+0xed8], R20 ;  /* 0x000ed81401007387 */ /* 0x0001e20000100a00 */
[----:B------:R-:W-:-:S03]  /*97a80*/  F2FP.SATFINITE.E5M2.F32.PACK_AB_MERGE_C R158, R229, R226, RZ ;  /* 0x000000e2e59e723e */ /* 0x000fc600048060ff */
[----:B------:R-:W2:Y:S01]  /*97a90*/  LDL.LU R226, [R1+0x510] ;  /* 0x0005100001e27983 */ /* 0x000ea20000300800 */
[----:B0-----:R-:W-:-:S05]  /*97aa0*/  IADD3 R20, P2, R243, R4, RZ ;  /* 0x00000004f3147210 */ /* 0x001fca0007f5e0ff */
[----:B------:R-:W-:Y:S01]  /*97ab0*/  IMAD.X R21, R152, 0x1, R3, P2 ;  /* 0x0000000198157824 */ /* 0x000fe200010e0603 */
[----:B------:R-:W-:-:S04]  /*97ac0*/  F2FP.SATFINITE.E5M2.F32.PACK_AB_MERGE_C R155, R237, R235, RZ ;  /* 0x000000ebed9b723e */ /* 0x000fc800048060ff */
[----:B------:R0:W-:Y:S04]  /*97ad0*/  STL.64 [R1+0xed0], R20 ;  /* 0x000ed01401007387 */ /* 0x0001e80000100a00 */
[----:B------:R-:W2:Y:S01]  /*97ae0*/  LDL.LU R229, [R1+0x514] ;  /* 0x0005140001e57983 */ /* 0x000ea20000300800 */
[----:B------:R-:W-:-:S05]  /*97af0*/  F2FP.SATFINITE.E5M2.F32.PACK_AB_MERGE_C R10, R10, R248, RZ ;  /* 0x000000f80a0a723e */ /* 0x000fca00048060ff */
[----:B------:R1:W-:Y:S04]  /*97b00*/  STL [R1+0x499c], R10 ;  /* 0x00499c0a01007387 */ /* 0x0003e80000100800 */
[----:B------:R-:W2:Y:S04]  /*97b10*/  LDL.LU R232, [R1+0x518] ;  /* 0x0005180001e87983 */ /* 0x000ea80000300800 */
[----:B------:R-:W2:Y:S01]  /*97b20*/  LDL.LU R235, [R1+0x51c] ;  /* 0x00051c0001eb7983 */ /* 0x000ea20000300800 */
[----:B------:R-:W-:-:S03]  /*97b30*/  F2FP.SATFINITE.E5M2.F32.PACK_AB_MERGE_C R154, R241, R238, RZ ;  /* 0x000000eef19a723e */ /* 0x000fc600048060ff */
[----:B------:R-:W2:Y:S01]  /*97b40*/  LDL.LU R237, [R1+0x520] ;  /* 0x0005200001ed7983 */ /* 0x000ea20000300800 */
[----:B------:R-:W-:-:S03]  /*97b50*/  F2FP.SATFINITE.E5M2.F32.PACK_AB_MERGE_C R8, R8, R14, RZ ;  /* 0x0000000e0808723e */ /* 0x000fc600048060ff */
[----:B------:R-:W2:Y:S01]  /*97b60*/  LDL.LU R238, [R1+0x524] ;  /* 0x0005240001ee7983 */ /* 0x000ea20000300800 */
[----:B------:R-:W-:-:S03]  /*97b70*/  F2FP.SATFINITE.E5M2.F32.PACK_AB_MERGE_C R153, R245, R244, RZ ;  /* 0x000000f4f599723e */ /* 0x000fc600048060ff */
[----:B------:R-:W2:Y:S04]  /*97b80*/  LDL.LU R241, [R1+0x528] ;  /* 0x0005280001f17983 */ /* 0x000ea80000300800 */
[----:B------:R-:W2:Y:S01]  /*97b90*/  LDL.LU R243, [R1+0x52c] ;  /* 0x00052c0001f37983 */ /* 0x000ea20000300800 */
[----:B------:R-:W-:-:S03]  /*97ba0*/  SHF.R.S32.HI R152, RZ, 0x1f, R223 ;  /* 0x0000001fff987819 */ /* 0x000fc600000114df */
[----:B------:R1:W-:Y:S01]  /*97bb0*/  STL [R1+0x4998], R8 ;  /* 0x0049980801007387 */ /* 0x0003e20000100800 */
[----:B0-----:R-:W-:-:S03]  /*97bc0*/  IADD3 R20, P2, R223, R2, RZ ;  /* 0x00000002df147210 */ /* 0x001fc60007f5e0ff */
[----:B------:R-:W2:Y:S04]  /*97bd0*/  LDL.LU R244, [R1+0x530] ;  /* 0x0005300001f47983 */ /* 0x000ea80000300800 */
[----:B------:R-:W2:Y:S04]  /*97be0*/  LDL.LU R245, [R1+0x534] ;  /* 0x0005340001f57983 */ /* 0x000ea80000300800 */
[----:B------:R-:W2:Y:S01]  /*97bf0*/  LDL.LU R248, [R1+0x538] ;  /* 0x0005380001f87983 */ /* 0x000ea20000300800 */
[----:B------:R-:W-:-:S03]  /*97c00*/  IMAD.X R21, R152, 0x1, R13, P2 ;  /* 0x0000000198157824 */ /* 0x000fc600010e060d */
[----:B-1----:R-:W2:Y:S04]  /*97c10*/  LDL.LU R10, [R1+0x53c] ;  /* 0x00053c00010a7983 */ /* 0x002ea80000300800 */
[----:B------:R-:W2:Y:S04]  /*97c20*/  LDL.LU R14, [R1+0x540] ;  /* 0x00054000010e7983 */ /* 0x000ea80000300800 */
[----:B------:R-:W2:Y:S04]  /*97c30*/  LDL.LU R8, [R1+0x544] ;  /* 0x0005440001087983 */ /* 0x000ea80000300800 */
[----:B------:R0:W-:Y:S02]  /*97c40*/  STL.64 [R1+0xec8], R20 ;  /* 0x000ec81401007387 */ /* 0x0001e40000100a00 */
[----:B0-----:R-:W-:-:S05]  /*97c50*/  IADD3 R20, P2, R223, R0, RZ ;  /* 0x00000000df147210 */ /* 0x001fca0007f5e0ff */
[----:B------:R-:W-:Y:S01]  /*97c60*/  IMAD.X R21, R152, 0x1, R7, P2 ;  /* 0x0000000198157824 */ /* 0x000fe200010e0607 */
[----:B---3--:R-:W-:-:S05]  /*97c70*/  F2FP.SATFINITE.E5M2.F32.PACK_AB_MERGE_C R22, R221, R22, RZ ;  /* 0x00000016dd16723e */ /* 0x008fca00048060ff */
[----:B------:R-:W-:Y:S01]  /*97c80*/  STL [R1+0x49b8], R22 ;  /* 0x0049b81601007387 */ /* 0x000fe20000100800 */
[----:B----4-:R-:W-:-:S05]  /*97c90*/  F2FP.SATFINITE.E5M2.F32.PACK_AB_MERGE_C R19, R242, R240, RZ ;  /* 0x000000f0f213723e */ /* 0x010fca00048060ff */
[----:B------:R2:W-:Y:S04]  /*97ca0*/  STL [R1+0x49b0], R19 ;  /* 0x0049b01301007387 */ /* 0x0005e80000100800 */
[----:B------:R0:W-:Y:S01]  /*97cb0*/  STL.64 [R1+0xec0], R20 ;  /* 0x000ec01401007387 */ /* 0x0001e20000100a00 */
[----:B--2---:R-:W-:Y:S02]  /*97cc0*/  F2FP.SATFINITE.E5M2.F32.PACK_AB_MERGE_C R19, R247, R246, RZ ;  /* 0x000000f6f713723e */ /* 0x004fe400048060ff */
[----:B------:R-:W-:Y:S02]  /*97cd0*/  F2FP.SATFINITE.E5M2.F32.PACK_AB_MERGE_C R11, R11, R12, RZ ;  /* 0x0000000c0b0b723e */ /* 0x000fe400048060ff */
[C---:B0-----:R-:W-:Y:S01]  /*97ce0*/  IADD3 R20, P2, R223.reuse, R6, RZ ;  /* 0x00000006df147210 */ /* 0x041fe20007f5e0ff */
[----:B------:R-:W-:Y:S04]  /*97cf0*/  STL [R1+0x49c0], R19 ;  /* 0x0049c01301007387 */ /* 0x000fe80000100800 */
[----:B------:R-:W-:Y:S01]  /*97d00*/  IMAD.X R21, R152, 0x1, R5, P2 ;  /* 0x0000000198157824 */ /* 0x000fe200010e0605 */
[----:B------:R0:W-:Y:S04]  /*97d10*/  STL [R1+0x49bc], R11 ;  /* 0x0049bc0b01007387 */ /* 0x0001e80000100800 */
[----:B------:R-:W2:Y:S04]  /*97d20*/  LDL.LU R240, [R1+0x548] ;  /* 0x0005480001f07983 */ /* 0x000ea80000300800 */
[----:B------:R-:W2:Y:S04]  /*97d30*/  LDL.LU R242, [R1+0x54c] ;  /* 0x00054c0001f27983 */ /* 0x000ea80000300800 */
[----:B------:R-:W3:Y:S04]  /*97d40*/  LDL.LU R246, [R1+0x550] ;  /* 0x0005500001f67983 */ /* 0x000ee80000300800 */
[----:B------:R1:W-:Y:S04]  /*97d50*/  STL.64 [R1+0xeb8], R20 ;  /* 0x000eb81401007387 */ /* 0x0003e80000100a00 */
[----:B------:R-:W3:Y:S04]  /*97d60*/  LDL.LU R247, [R1+0x554] ;  /* 0x0005540001f77983 */ /* 0x000ee80000300800 */
[----:B------:R-:W4:Y:S04]  /*97d70*/  LDL.LU R12, [R1+0x558] ;  /* 0x00055800010c7983 */ /* 0x000f280000300800 */
[----:B0-----:R-:W4:Y:S01]  /*97d80*/  LDL.LU R11, [R1+0x55c] ;  /* 0x00055c00010b7983 */ /* 0x001f220000300800 */
[----:B-1----:R-:W-:-:S05]  /*97d90*/  IADD3 R20, P2, R223, R4, RZ ;  /* 0x00000004df147210 */ /* 0x002fca0007f5e0ff */
[----:B------:R-:W-:-:S05]  /*97da0*/  IMAD.X R21, R152, 0x1, R3, P2 ;  /* 0x0000000198157824 */ /* 0x000fca00010e0603 */
[----:B------:R0:W-:Y:S01]  /*97db0*/  STL.64 [R1+0xeb0], R20 ;  /* 0x000eb01401007387 */ /* 0x0001e20000100a00 */
[----:B------:R-:W-:Y:S02]  /*97dc0*/  SHF.R.S32.HI R152, RZ, 0x1f, R239 ;  /* 0x0000001fff987819 */ /* 0x000fe400000114ef */
[----:B0-----:R-:W-:Y:S02]  /*97dd0*/  F2FP.SATFINITE.E5M2.F32.PACK_AB_MERGE_C R21, R229, R226, RZ ;  /* 0x000000e2e515723e */ /* 0x001fe400048060ff */
[----:B------:R-:W-:-:S03]  /*97de0*/  F2FP.SATFINITE.E5M2.F32.PACK_AB_MERGE_C R20, R235, R232, RZ ;  /* 0x000000e8eb14723e */ /* 0x000fc600048060ff */
[----:B------:R-:W-:Y:S04]  /*97df0*/  STL [R1+0x49d4], R21 ;  /* 0x0049d41501007387 */ /* 0x000fe80000100800 */
[----:B------:R-:W4:Y:S04]  /*97e00*/  LDL.LU R221, [R1+0x1c] ;  /* 0x00001c0001dd7983 */ /* 0x000f280000300800 */
[----:B------:R0:W-:Y:S01]  /*97e10*/  STL [R1+0x49d0], R20 ;  /* 0x0049d01401007387 */ /* 0x0001e20000100800 */
[----:B------:R-:W-:Y:S02]  /*97e20*/  F2FP.SATFINITE.E5M2.F32.PACK_AB_MERGE_C R19, R238, R237, RZ ;  /* 0x000000edee13723e */ /* 0x000fe400048060ff */
[----:B0-----:R-:W-:-:S03]  /*97e30*/  IADD3 R20, P2, R239, R2, RZ ;  /* 0x00000002ef147210 */ /* 0x001fc60007f5e0ff */
[----:B------:R0:W-:Y:S02]  /*97e40*/  STL [R1+0x49e0], R19 ;  /* 0x0049e01301007387 */ /* 0x0001e40000100800 */
[----:B------:R-:W-:Y:S01]  /*97e50*/  IMAD.X R21, R152, 0x1, R13, P2 ;  /* 0x0000000198157824 */ /* 0x000fe200010e060d */
[----:B------:R-:W-:-:S04]  /*97e60*/  F2FP.SATFINITE.E5M2.F32.PACK_AB_MERGE_C R22, R243, R241, RZ ;  /* 0x000000f1f316723e */ /* 0x000fc800048060ff */
[----:B------:R1:W-:Y:S01]  /*97e70*/  STL.64 [R1+0xea8], R20 ;  /* 0x000ea81401007387 */ /* 0x0003e20000100a00 */
[----:B0-----:R-:W-:Y:S02]  /*97e80*/  F2FP.SATFINITE.E5M2.F32.PACK_AB_MERGE_C R19, R245, R244, RZ ;  /* 0x000000f4f513723e */ /* 0x001fe400048060ff */
[----:B------:R-:W-:Y:S01]  /*97e90*/  F2FP.SATFINITE.E5M2.F32.PACK_AB_MERGE_C R10, R10, R248, RZ ;  /* 0x000000f80a0a723e */ /* 0x000fe200048060ff */
[----:B------:R0:W-:Y:S01]  /*97ea0*/  STL [R1+0x49dc], R22 ;  /* 0x0049dc1601007387 */ /* 0x0001e20000100800 */
[----:B-1----:R-:W-:-:S03]  /*97eb0*/  IADD3 R20, P2, R239, R0, RZ ;  /* 0x00000000ef147210 */ /* 0x002fc60007f5e0ff */
[----:B------:R-:W-:Y:S01]  /*97ec0*/  STL [R1+0x49f8], R19 ;  /* 0x0049f81301007387 */ /* 0x000fe20000100800 */
[----:B------:R-:W-:Y:S01]  /*97ed0*/  F2FP.SATFINITE.E5M2.F32.PACK_AB_MERGE_C R8, R8, R14, RZ ;  /* 0x0000000e0808723e */ /* 0x000fe200048060ff */
[----:B------:R-:W-:Y:S02]  /*97ee0*/  IMAD.X R21, R152, 0x1, R7, P2 ;  /* 0x0000000198157824 */ /* 0x000fe400010e0607 */
[----:B0-----:R-:W4:Y:S04]  /*97ef0*/  LDL.LU R22, [R1+0x560] ;  /* 0x0005600001167983 */ /* 0x001f280000300800 */
[----:B------:R0:W-:Y:S04]  /*97f00*/  STL.64 [R1+0xea0], R20 ;  /* 0x000ea01401007387 */ /* 0x0001e80000100a00 */
[----:B------:R1:W-:Y:S04]  /*97f10*/  STL [R1+0x49ec], R10 ;  /* 0x0049ec0a01007387 */ /* 0x0003e80000100800 */
[----:B------:R-:W4:Y:S04]  /*97f20*/  LDL.LU R243, [R1+0x564] ;  /* 0x0005640001f37983 */ /* 0x000f280000300800 */
[----:B------:R1:W-:Y:S01]  /*97f30*/  STL [R1+0x4a14], R8 ;  /* 0x004a140801007387 */ /* 0x0003e20000100800 */
[----:B0-----:R-:W-:-:S03]  /*97f40*/  IADD3 R20, P2, R239, R6, RZ ;  /* 0x00000006ef147210 */ /* 0x001fc60007f5e0ff */
[----:B------:R-:W4:Y:S04]  /*97f50*/  LDL.LU R244, [R1+0x568] ;  /* 0x0005680001f47983 */ /* 0x000f280000300800 */
[----:B------:R-:W4:Y:S01]  /*97f60*/  LDL.LU R245, [R1+0x56c] ;  /* 0x00056c0001f57983 */ /* 0x000f220000300800 */
[----:B------:R-:W-:-:S03]  /*97f70*/  IMAD.X R21, R152, 0x1, R5, P2 ;  /* 0x0000000198157824 */ /* 0x000fc600010e0605 */
[----:B------:R-:W4:Y:S04]  /*97f80*/  LDL.LU R248, [R1+0x570] ;  /* 0x0005700001f87983 */ /* 0x000f280000300800 */
[----:B-1----:R-:W4:Y:S04]  /*97f90*/  LDL.LU R10, [R1+0x574] ;  /* 0x00057400010a7983 */ /* 0x002f280000300800 */
[----:B------:R-:W4:Y:S04]  /*97fa0*/  LDL.LU R14, [R1+0x578] ;  /* 0x00057800010e7983 */ /* 0x000f280000300800 */
[----:B------:R-:W4:Y:S04]  /*97fb0*/  LDL.LU R8, [R1+0x57c] ;  /* 0x00057c0001087983 */ /* 0x000f280000300800 */
[----:B------:R-:W4:Y:S04]  /*97fc0*/  LDL.LU R241, [R1+0x404] ;  /* 0x0004040001f17983 */ /* 0x000f280000300800 */
[----:B------:R0:W-:Y:S02]  /*97fd0*/  STL.64 [R1+0xe98], R20 ;  /* 0x000e981401007387 */ /* 0x0001e40000100a00 */
[----:B0-----:R-:W-:-:S05]  /*97fe0*/  IADD3 R20, P2, R239, R4, RZ ;  /* 0x00000004ef147210 */ /* 0x001fca0007f5e0ff */
[----:B------:R-:W-:-:S05]  /*97ff0*/  IMAD.X R21, R152, 0x1, R3, P2 ;  /* 0x0000000198157824 */ /* 0x000fca00010e0603 */
[----:B------:R2:W-:Y:S02]  /*98000*/  STL.64 [R1+0xe90], R20 ;  /* 0x000e901401007387 */ /* 0x0005e40000100a00 */
[----:B--2---:R-:W-:-:S05]  /*98010*/  F2FP.SATFINITE.E5M2.F32.PACK_AB_MERGE_C R20, R242, R240, RZ ;  /* 0x000000f0f214723e */ /* 0x004fca00048060ff */
[----:B------:R-:W-:Y:S04]  /*98020*/  STL [R1+0x4a10], R20 ;  /* 0x004a101401007387 */ /* 0x000fe80000100800 */
[----:B------:R-:W2:Y:S01]  /*98030*/  LDL.LU R223, [R1+0x580] ;  /* 0x0005800001df7983 */ /* 0x000ea20000300800 */
[----:B---3--:R-:W-:-:S05]  /*98040*/  F2FP.SATFINITE.E5M2.F32.PACK_AB_MERGE_C R19, R247, R246, RZ ;  /* 0x000000f6f713723e */ /* 0x008fca00048060ff */
[----:B------:R-:W-:Y:S01]  /*98050*/  STL [R1+0x4a28], R19 ;  /* 0x004a281301007387 */ /* 0x000fe20000100800 */
[----:B----4-:R-:W-:-:S03]  /*98060*/  F2FP.SATFINITE.E5M2.F32.PACK_AB_MERGE_C R11, R11, R12, RZ ;  /* 0x0000000c0b0b723e */ /* 0x010fc600048060ff */
        /* <DEDUP_REMOVED lines=14> */
[----:B------:R-:W-:-:S02]  /*98150*/  SHF.R.S32.HI R152, RZ, 0x1f, R221 ;  /* 0x0000001fff987819 */ /* 0x000fc400000114dd */
[----:B------:R-:W-:-:S05]  /*98160*/  IADD3 R20, P2, R221, R2, RZ ;  /* 0x00000002dd147210 */ /* 0x000fca0007f5e0ff */
[----:B------:R-:W-:-:S05]  /*98170*/  IMAD.X R21, R152, 0x1, R13, P2 ;  /* 0x0000000198157824 */ /* 0x000fca00010e060d */
[----:B------:R0:W-:Y:S02]  /*98180*/  STL.64 [R1+0xe88], R20 ;  /* 0x000e881401007387 */ /* 0x0001e40000100a00 */
[----:B0-----:R-:W-:-:S05]  /*98190*/  IADD3 R20, P2, R221, R0, RZ ;  /* 0x00000000dd147210 */ /* 0x001fca0007f5e0ff */
[----:B------:R-:W-:Y:S01]  /*981a0*/  IMAD.X R21, R152, 0x1, R7, P2 ;  /* 0x0000000198157824 */ /* 0x000fe200010e0607 */
[----:B------:R-:W-:-:S05]  /*981b0*/  F2FP.SATFINITE.E5M2.F32.PACK_AB_MERGE_C R22, R243, R22, RZ ;  /* 0x00000016f316723e */ /* 0x000fca00048060ff */
[----:B------:R-:W-:Y:S01]  /*981c0*/  STL [R1+0x4a3c], R22 ;  /* 0x004a3c1601007387 */ /* 0x000fe20000100800 */
[----:B------:R-:W-:-:S05]  /*981d0*/  F2FP.SATFINITE.E5M2.F32.PACK_AB_MERGE_C R19, R245, R244, RZ ;  /* 0x000000f4f513723e */ /* 0x000fca00048060ff */
[----:B------:R-:W-:Y:S01]  /*981e0*/  STL [R1+0x4a38], R19 ;  /* 0x004a381301007387 */ /* 0x000fe20000100800 */
[----:B------:R-:W-:-:S03]  /*981f0*/  F2FP.SATFINITE.E5M2.F32.PACK_AB_MERGE_C R10, R10, R248, RZ ;  /* 0x000000f80a0a723e */ /* 0x000fc600048060ff */
[----:B------:R-:W4:Y:S04]  /*98200*/  LDL.LU R243, [R1+0x5b8] ;  /* 0x0005b80001f37983 */ /* 0x000f280000300800 */
[----:B------:R0:W-:Y:S01]  /*98210*/  STL.64 [R1+0xe80], R20 ;  /* 0x000e801401007387 */ /* 0x0001e20000100a00 */
[----:B------:R-:W-:-:S03]  /*98220*/  F2FP.SATFINITE.E5M2.F32.PACK_AB_MERGE_C R8, R8, R14, RZ ;  /* 0x0000000e0808723e */ /* 0x000fc600048060ff */
[----:B------:R1:W-:Y:S04]  /*98230*/  STL [R1+0x4a5c], R10 ;  /* 0x004a5c0a01007387 */ /* 0x0003e80000100800 */
[----:B------:R-:W4:Y:S01]  /*98240*/  LDL.LU R244, [R1+0x5bc] ;  /* 0x0005bc0001f47983 */ /* 0x000f220000300800 */
[----:B0-----:R-:W-:-:S03]  /*98250*/  IADD3 R20, P2, R221, R6, RZ ;  /* 0x00000006dd147210 */ /* 0x001fc60007f5e0ff */
[----:B------:R0:W-:Y:S04]  /*98260*/  STL [R1+0x4a54], R8 ;  /* 0x004a540801007387 */ /* 0x0001e80000100800 */
[----:B------:R-:W4:Y:S01]  /*98270*/  LDL.LU R245, [R1+0x5c0] ;  /* 0x0005c00001f57983 */ /* 0x000f220000300800 */
[----:B------:R-:W-:-:S03]  /*98280*/  IMAD.X R21, R152, 0x1, R5, P2 ;  /* 0x0000000198157824 */ /* 0x000fc600010e0605 */
[----:B------:R-:W4:Y:S04]  /*98290*/  LDL.LU R248, [R1+0x5c4] ;  /* 0x0005c40001f87983 */ /* 0x000f280000300800 */
[----:B-1----:R-:W4:Y:S04]  /*982a0*/  LDL.LU R10, [R1+0x5c8] ;  /* 0x0005c800010a7983 */ /* 0x002f280000300800 */
[----:B------:R-:W4:Y:S04]  /*982b0*/  LDL.LU R14, [R1+0x5cc] ;  /* 0x0005cc00010e7983 */ /* 0x000f280000300800 */
[----:B0-----:R-:W4:Y:S04]  /*982c0*/  LDL.LU R8, [R1+0x408] ;  /* 0x0004080001087983 */ /* 0x001f280000300800 */
[----:B------:R0:W-:Y:S02]  /*982d0*/  STL.64 [R1+0xe78], R20 ;  /* 0x000e781401007387 */ /* 0x0001e40000100a00 */
[----:B0-----:R-:W-:-:S05]  /*982e0*/  IADD3 R20, P2, R221, R4, RZ ;  /* 0x00000004dd147210 */ /* 0x001fca0007f5e0ff */
[----:B------:R-:W-:-:S05]  /*982f0*/  IMAD.X R21, R152, 0x1, R3, P2 ;  /* 0x0000000198157824 */ /* 0x000fca00010e0603 */
[----:B------:R2:W-:Y:S01]  /*98300*/  STL.64 [R1+0xe70], R20 ;  /* 0x000e701401007387 */ /* 0x0005e20000100a00 */
[----:B------:R-:W-:Y:S02]  /*98310*/  SHF.R.S32.HI R152, RZ, 0x1f, R241 ;  /* 0x0000001fff987819 */ /* 0x000fe400000114f1 */
[----:B--2---:R-:W-:-:S05]  /*98320*/  F2FP.SATFINITE.E5M2.F32.PACK_AB_MERGE_C R21, R226, R223, RZ ;  /* 0x000000dfe215723e */ /* 0x004fca00048060ff */
[----:B------:R-:W-:Y:S01]  /*98330*/  STL [R1+0x4a78], R21 ;  /* 0x004a781501007387 */ /* 0x000fe20000100800 */
[----:B---3--:R-:W-:-:S05]  /*98340*/  F2FP.SATFINITE.E5M2.F32.PACK_AB_MERGE_C R20, R232, R229, RZ ;  /* 0x000000e5e814723e */ /* 0x008fca00048060ff */
[----:B------:R0:W-:Y:S01]  /*98350*/  STL [R1+0x4a70], R20 ;  /* 0x004a701401007387 */ /* 0x0001e20000100800 */
[----:B----4-:R-:W-:Y:S02]  /*98360*/  F2FP.SATFINITE.E5M2.F32.PACK_AB_MERGE_C R19, R237, R235, RZ ;  /* 0x000000ebed13723e */ /* 0x010fe400048060ff */
        /* <DEDUP_REMOVED lines=9> */
[----:B------:R-:W-:Y:S02]  /*98400*/  IMAD.X R21, R152, 0x1, R7, P2 ;  /* 0x0000000198157824 */ /* 0x000fe400010e0607 */
[----:B0-----:R-:W2:Y:S01]  /*98410*/  LDL.LU R22, [R1+0x5d0] ;  /* 0x0005d00001167983 */ /* 0x001ea20000300800 */
[----:B------:R-:W-:Y:S02]  /*98420*/  F2FP.SATFINITE.E5M2.F32.PACK_AB_MERGE_C R11, R11, R12, RZ ;  /* 0x0000000c0b0b723e */ /* 0x000fe400048060ff */
[----:B-1----:R-:W-:Y:S01]  /*98430*/  F2FP.SATFINITE.E5M2.F32.PACK_AB_MERGE_C R19, R247, R246, RZ ;  /* 0x000000f6f713723e */ /* 0x002fe200048060ff */
[----:B------:R0:W-:Y:S04]  /*98440*/  STL.64 [R1+0xe60], R20 ;  /* 0x000e601401007387 */ /* 0x0001e80000100a00 */
[----:B------:R-:W-:Y:S04]  /*98450*/  STL [R1+0x4aa4], R19 ;  /* 0x004aa41301007387 */ /* 0x000fe80000100800 */
[----:B------:R-:W2:Y:S01]  /*98460*/  LDL.LU R221, [R1+0x5d4] ;  /* 0x0005d40001dd7983 */ /* 0x000ea20000300800 */
[----:B0-----:R-:W-:-:S03]  /*98470*/  IADD3 R20, P2, R241, R6, RZ ;  /* 0x00000006f1147210 */ /* 0x001fc60007f5e0ff */
[----:B------:R0:W-:Y:S04]  /*98480*/  STL [R1+0x4ac0], R11 ;  /* 0x004ac00b01007387 */ /* 0x0001e80000100800 */
[----:B------:R-:W3:Y:S01]  /*98490*/  LDL.LU R239, [R1+0x5d8] ;  /* 0x0005d80001ef7983 */ /* 0x000ee20000300800 */
[----:B------:R-:W-:-:S03]  /*984a0*/  IMAD.X R21, R152, 0x1, R5, P2 ;  /* 0x0000000198157824 */ /* 0x000fc600010e0605 */
[----:B------:R-:W3:Y:S04]  /*984b0*/  LDL.LU R242, [R1+0x5dc] ;  /* 0x0005dc0001f27983 */ /* 0x000ee80000300800 */
[----:B------:R-:W4:Y:S04]  /*984c0*/  LDL.LU R246, [R1+0x5e0] ;  /* 0x0005e00001f67983 */ /* 0x000f280000300800 */
[----:B------:R-:W4:Y:S04]  /*984d0*/  LDL.LU R247, [R1+0x5e4] ;  /* 0x0005e40001f77983 */ /* 0x000f280000300800 */
[----:B------:R-:W4:Y:S04]  /*984e0*/  LDL.LU R12, [R1+0x5e8] ;  /* 0x0005e800010c7983 */ /* 0x000f280000300800 */
[----:B------:R1:W-:Y:S04]  /*984f0*/  STL.64 [R1+0xe58], R20 ;  /* 0x000e581401007387 */ /* 0x0003e80000100a00 */
[----:B0-----:R-:W4:Y:S04]  /*98500*/  LDL.LU R11, [R1+0x5ec] ;  /* 0x0005ec00010b7983 */ /* 0x001f280000300800 */
[----:B------:R-:W4:Y:S01]  /*98510*/  LDL.LU R238, [R1+0x40c] ;  /* 0x00040c0001ee7983 */ /* 0x000f220000300800 */
[----:B-1----:R-:W-:-:S05]  /*98520*/  IADD3 R20, P2, R241, R4, RZ ;  /* 0x00000004f1147210 */ /* 0x002fca0007f5e0ff */
[----:B------:R-:W-:-:S05]  /*98530*/  IMAD.X R21, R152, 0x1, R3, P2 ;  /* 0x0000000198157824 */ /* 0x000fca00010e0603 */
[----:B------:R0:W-:Y:S02]  /*98540*/  STL.64 [R1+0xe50], R20 ;  /* 0x000e501401007387 */ /* 0x0001e40000100a00 */
[----:B0-----:R-:W-:Y:S02]  /*98550*/  F2FP.SATFINITE.E5M2.F32.PACK_AB_MERGE_C R20, R244, R243, RZ ;  /* 0x000000f3f414723e */ /* 0x001fe400048060ff */
[----:B------:R-:W-:-:S03]  /*98560*/  F2FP.SATFINITE.E5M2.F32.PACK_AB_MERGE_C R19, R248, R245, RZ ;  /* 0x000000f5f813723e */ /* 0x000fc600048060ff */
[----:B------:R0:W-:Y:S01]  /*98570*/  STL [R1+0x4ac8], R20 ;  /* 0x004ac81401007387 */ /* 0x0001e20000100800 */
[----:B------:R-:W-:-:S03]  /*98580*/  F2FP.SATFINITE.E5M2.F32.PACK_AB_MERGE_C R10, R14, R10, RZ ;  /* 0x0000000a0e0a723e */ /* 0x000fc600048060ff */
[----:B------:R-:W4:Y:S04]  /*98590*/  LDL.LU R223, [R1+0x5f0] ;  /* 0x0005f00001df7983 */ /* 0x000f280000300800 */
[----:B------:R-:W-:Y:S04]  /*985a0*/  STL [R1+0x4af0], R19 ;  /* 0x004af01301007387 */ /* 0x000fe80000100800 */
[----:B------:R-:W4:Y:S04]  /*985b0*/  LDL.LU R226, [R1+0x5f4] ;  /* 0x0005f40001e27983 */ /* 0x000f280000300800 */
[----:B------:R1:W-:Y:S04]  /*985c0*/  STL [R1+0x4ae8], R10 ;  /* 0x004ae80a01007387 */ /* 0x0003e80000100800 */
[----:B------:R-:W4:Y:S01]  /*985d0*/  LDL.LU R229, [R1+0x5f8] ;  /* 0x0005f80001e57983 */ /* 0x000f220000300800 */
[----:B------:R-:W-:-:S03]  /*985e0*/  SHF.R.S32.HI R152, RZ, 0x1f, R8 ;  /* 0x0000001fff987819 */ /* 0x000fc60000011408 */
[----:B------:R-:W4:Y:S01]  /*985f0*/  LDL.LU R232, [R1+0x5fc] ;  /* 0x0005fc0001e87983 */ /* 0x000f220000300800 */
[----:B0-----:R-:W-:-:S03]  /*98600*/  IADD3 R20, P2, R8, R2, RZ ;  /* 0x0000000208147210 */ /* 0x001fc60007f5e0ff */
[----:B------:R-:W4:Y:S02]  /*98610*/  LDL.LU R235, [R1+0x200] ;  /* 0x0002000001eb7983 */ /* 0x000f240000300800 */
[----:B------:R-:W-:Y:S02]  /*98620*/  IMAD.X R21, R152, 0x1, R13, P2 ;  /* 0x0000000198157824 */ /* 0x000fe400010e060d */
[----:B------:R-:W4:Y:S04]  /*98630*/  LDL.LU R237, [R1+0x204] ;  /* 0x0002040001ed7983 */ /* 0x000f280000300800 */
[----:B------:R-:W4:Y:S04]  /*98640*/  LDL.LU R244, [R1+0x208] ;  /* 0x0002080001f47983 */ /* 0x000f280000300800 */
[----:B------:R-:W4:Y:S04]  /*98650*/  LDL.LU R248, [R1+0x20c] ;  /* 0x00020c0001f87983 */ /* 0x000f280000300800 */
[----:B-1----:R-:W4:Y:S04]  /*98660*/  LDL.LU R10, [R1+0x210] ;  /* 0x00021000010a7983 */ /* 0x002f280000300800 */
[----:B------:R0:W-:Y:S04]  /*98670*/  STL.64 [R1+0xe48], R20 ;  /* 0x000e481401007387 */ /* 0x0001e80000100a00 */
[----:B------:R-:W4:Y:S04]  /*98680*/  LDL.LU R14, [R1+0x214] ;  /* 0x00021400010e7983 */ /* 0x000f280000300800 */
[----:B------:R-:W4:Y:S04]  /*98690*/  LDL.LU R240, [R1+0x218] ;  /* 0x0002180001f07983 */ /* 0x000f280000300800 */
[----:B------:R-:W4:Y:S04]  /*986a0*/  LDL.LU R241, [R1+0x21c] ;  /* 0x00021c0001f17983 */ /* 0x000f280000300800 */
[----:B------:R-:W4:Y:S04]  /*986b0*/  LDL.LU R243, [R1+0x220] ;  /* 0x0002200001f37983 */ /* 0x000f280000300800 */
[----:B------:R-:W4:Y:S01]  /*986c0*/  LDL.LU R245, [R1+0x224] ;  /* 0x0002240001f57983 */ /* 0x000f220000300800 */
[----:B------:R-:W-:-:S05]  /*986d0*/  IADD3 R196, P2, R8, R0, RZ ;  /* 0x0000000008c47210 */ /* 0x000fca0007f5e0ff */
[----:B------:R-:W-:Y:S01]  /*986e0*/  IMAD.X R197, R152, 0x1, R7, P2 ;  /* 0x0000000198c57824 */ /* 0x000fe200010e0607 */
[----:B0-----:R-:W-:Y:S02]  /*986f0*/  IADD3 R20, P2, R8, R6, RZ ;  /* 0x0000000608147210 */ /* 0x001fe40007f5e0ff */
[----:B--2---:R-:W-:-:S05]  /*98700*/  F2FP.SATFINITE.E5M2.F32.PACK_AB_MERGE_C R22, R221, R22, RZ ;  /* 0x00000016dd16723e */ /* 0x004fca00048060ff */
[----:B------:R-:W-:Y:S01]  /*98710*/  STL [R1+0x5294], R22 ;  /* 0x0052941601007387 */ /* 0x000fe20000100800 */
[----:B---3--:R-:W-:-:S05]  /*98720*/  F2FP.SATFINITE.E5M2.F32.PACK_AB_MERGE_C R21, R242, R239, RZ ;  /* 0x000000eff215723e */ /* 0x008fca00048060ff */
[----:B------:R0:W-:Y:S01]  /*98730*/  STL [R1+0x5298], R21 ;  /* 0x0052981501007387 */ /* 0x0001e20000100800 */
[----:B----4-:R-:W-:-:S03]  /*98740*/  F2FP.SATFINITE.E5M2.F32.PACK_AB_MERGE_C R19, R247, R246, RZ ;  /* 0x000000f6f713723e */ /* 0x010fc600048060ff */
[----:B------:R-:W-:Y:S04]  /*98750*/  STL.64 [R1+0xe40], R196 ;  /* 0x000e40c401007387 */ /* 0x000fe80000100a00 */
[----:B------:R-:W-:Y:S01]  /*98760*/  STL [R1+0x4c14], R19 ;  /* 0x004c141301007387 */ /* 0x000fe20000100800 */
[----:B0-----:R-:W-:Y:S01]  /*98770*/  IMAD.X R21, R152, 0x1, R5, P2 ;  /* 0x0000000198157824 */ /* 0x001fe200010e0605 */
[----:B------:R-:W-:-:S05]  /*98780*/  F2FP.SATFINITE.E5M2.F32.PACK_AB_MERGE_C R11, R11, R12, RZ ;  /* 0x0000000c0b0b723e */ /* 0x000fca00048060ff */
        /* <DEDUP_REMOVED lines=8> */
[----:B-1----:R-:W-:-:S03]  /*98810*/  IADD3 R20, P2, R8, R4, RZ ;  /* 0x0000000408147210 */ /* 0x002fc60007f5e0ff */
[----:B------:R-:W4:Y:S02]  /*98820*/  LDL.LU R8, [R1+0xc70] ;  /* 0x000c700001087983 */ /* 0x000f240000300800 */
[----:B------:R-:W-:-:S05]  /*98830*/  IMAD.X R21, R152, 0x1, R3, P2 ;  /* 0x0000000198157824 */ /* 0x000fca00010e0603 */
[----:B------:R0:W-:Y:S01]  /*98840*/  STL.64 [R1+0xe30], R20 ;  /* 0x000e301401007387 */ /* 0x0001e20000100a00 */
[----:B------:R-:W-:Y:S02]  /*98850*/  SHF.R.S32.HI R152, RZ, 0x1f, R238 ;  /* 0x0000001fff987819 */ /* 0x000fe400000114ee */
[----:B0-----:R-:W-:Y:S02]  /*98860*/  F2FP.SATFINITE.E5M2.F32.PACK_AB_MERGE_C R21, R226, R223, RZ ;  /* 0x000000dfe215723e */ /* 0x001fe400048060ff */
[----:B------:R-:W-:-:S03]  /*98870*/  F2FP.SATFINITE.E5M2.F32.PACK_AB_MERGE_C R20, R232, R229, RZ ;  /* 0x000000e5e814723e */ /* 0x000fc600048060ff */
[----:B------:R-:W-:Y:S04]  /*98880*/  STL [R1+0x4c34], R21 ;  /* 0x004c341501007387 */ /* 0x000fe80000100800 */
[----:B------:R0:W-:Y:S01]  /*98890*/  STL [R1+0x4c30], R20 ;  /* 0x004c301401007387 */ /* 0x0001e20000100800 */
[----:B------:R-:W-:Y:S02]  /*988a0*/  F2FP.SATFINITE.E5M2.F32.PACK_AB_MERGE_C R19, R237, R235, RZ ;  /* 0x000000ebed13723e */ /* 0x000fe400048060ff */
[----:B0-----:R-:W-:-:S03]  /*988b0*/  IADD3 R20, P2, R238, R2, RZ ;  /* 0x00000002ee147210 */ /* 0x001fc60007f5e0ff */
[----:B------:R0:W-:Y:S02]  /*988c0*/  STL [R1+0x4c54], R19 ;  /* 0x004c541301007387 */ /* 0x0001e40000100800 */
[----:B------:R-:W-:Y:S01]  /*988d0*/  IMAD.X R21, R152, 0x1, R13, P2 ;  /* 0x0000000198157824 */ /* 0x000fe200010e060d */
[----:B0-----:R-:W-:Y:S02]  /*988e0*/  F2FP.SATFINITE.E5M2.F32.PACK_AB_MERGE_C R19, R248, R244, RZ ;  /* 0x000000f4f813723e */ /* 0x001fe400048060ff */
[----:B------:R-:W-:Y:S01]  /*988f0*/  F2FP.SATFINITE.E5M2.F32.PACK_AB_MERGE_C R10, R14, R10, RZ ;  /* 0x0000000a0e0a723e */ /* 0x000fe200048060ff */
[----:B------:R-:W4:Y:S04]  /*98900*/  LDL.LU R244, [R1+0x240] ;  /* 0x0002400001f47983 */ /* 0x000f280000300800 */
[----:B------:R0:W-:Y:S04]  /*98910*/  STL.64 [R1+0xe28], R20 ;  /* 0x000e281401007387 */ /* 0x0001e80000100a00 */
[----:B------:R-:W-:Y:S04]  /*98920*/  STL [R1+0x4c4c], R19 ;  /* 0x004c4c1301007387 */ /* 0x000fe80000100800 */
[----:B------:R-:W4:Y:S01]  /*98930*/  LDL.LU R248, [R1+0x244] ;  /* 0x0002440001f87983 */ /* 0x000f220000300800 */
[----:B0-----:R-:W-:-:S03]  /*98940*/  IADD3 R20, P2, R238, R0, RZ ;  /* 0x00000000ee147210 */ /* 0x001fc60007f5e0ff */
[----:B------:R0:W-:Y:S02]  /*98950*/  STL [R1+0x4c74], R10 ;  /* 0x004c740a01007387 */ /* 0x0001e40000100800 */
[----:B------:R-:W-:Y:S02]  /*98960*/  IMAD.X R21, R152, 0x1, R7, P2 ;  /* 0x0000000198157824 */ /* 0x000fe400010e0607 */
[----:B0-----:R-:W4:Y:S04]  /*98970*/  LDL.LU R10, [R1+0x248] ;  /* 0x00024800010a7983 */ /* 0x001f280000300800 */
[----:B------:R-:W4:Y:S04]  /*98980*/  LDL.LU R14, [R1+0x24c] ;  /* 0x00024c00010e7983 */ /* 0x000f280000300800 */
[----:B------:R0:W-:Y:S01]  /*98990*/  STL.64 [R1+0xe20], R20 ;  /* 0x000e201401007387 */ /* 0x0001e20000100a00 */
[----:B------:R-:W-:-:S02]  /*989a0*/  F2FP.SATFINITE.E5M2.F32.PACK_AB_MERGE_C R19, R245, R243, RZ ;  /* 0x000000f3f513723e */ /* 0x000fc400048060ff */
[----:B0-----:R-:W-:Y:S02]  /*989b0*/  F2FP.SATFINITE.E5M2.F32.PACK_AB_MERGE_C R20, R241, R240, RZ ;  /* 0x000000f0f114723e */ /* 0x001fe400048060ff */
[----:B------:R-:W4:Y:S04]  /*989c0*/  LDL.LU R240, [R1+0x250] ;  /* 0x0002500001f07983 */ /* 0x000f280000300800 */
[----:B------:R0:W-:Y:S04]  /*989d0*/  STL [R1+0x4c70], R20 ;  /* 0x004c701401007387 */ /* 0x0001e80000100800 */
[----:B------:R-:W4:Y:S01]  /*989e0*/  LDL.LU R241, [R1+0x254] ;  /* 0x0002540001f17983 */ /* 0x000f220000300800 */
[----:B0-----:R-:W-:-:S03]  /*989f0*/  IADD3 R20, P2, R238, R6, RZ ;  /* 0x00000006ee147210 */ /* 0x001fc60007f5e0ff */
[----:B------:R-:W-:Y:S02]  /*98a00*/  STL [R1+0x4c8c], R19 ;  /* 0x004c8c1301007387 */ /* 0x000fe40000100800 */
[----:B------:R-:W-:Y:S02]  /*98a10*/  IMAD.X R21, R152, 0x1, R5, P2 ;  /* 0x0000000198157824 */ /* 0x000fe400010e0605 */
        /* <DEDUP_REMOVED lines=25> */
[----:B------:R-:W-:Y:S01]  /*98bb0*/  IMAD.X R21, R152, 0x1, R13, P2 ;  /* 0x0000000198157824 */ /* 0x000fe200010e060d */
[----:B------:R-:W-:Y:S02]  /*98bc0*/  F2FP.SATFINITE.E5M2.F32.PACK_AB_MERGE_C R19, R248, R244, RZ ;  /* 0x000000f4f813723e */ /* 0x000fe400048060ff */
[----:B------:R-:W4:Y:S04]  /*98bd0*/  LDL.LU R244, [R1+0x288] ;  /* 0x0002880001f47983 */ /* 0x000f280000300800 */
[----:B------:R0:W-:Y:S04]  /*98be0*/  STL.64 [R1+0xe08], R20 ;  /* 0x000e081401007387 */ /* 0x0001e80000100a00 */
[----:B------:R-:W-:Y:S04]  /*98bf0*/  STL [R1+0x4cc4], R19 ;  /* 0x004cc41301007387 */ /* 0x000fe80000100800 */
[----:B------:R-:W4:Y:S01]  /*98c00*/  LDL.LU R248, [R1+0x28c] ;  /* 0x00028c0001f87983 */ /* 0x000f220000300800 */
[----:B------:R-:W-:-:S05]  /*98c10*/  F2FP.SATFINITE.E5M2.F32.PACK_AB_MERGE_C R10, R14, R10, RZ ;  /* 0x0000000a0e0a723e */ /* 0x000fca00048060ff */
[----:B------:R1:W-:Y:S01]  /*98c20*/  STL [R1+0x4cc0], R10 ;  /* 0x004cc00a01007387 */ /* 0x0003e20000100800 */
[----:B0-----:R-:W-:-:S03]  /*98c30*/  IADD3 R20, P2, R8, R0, RZ ;  /* 0x0000000008147210 */ /* 0x001fc60007f5e0ff */
[----:B-1----:R-:W4:Y:S04]  /*98c40*/  LDL.LU R10, [R1+0x290] ;  /* 0x00029000010a7983 */ /* 0x002f280000300800 */
[----:B------:R-:W4:Y:S01]  /*98c50*/  LDL.LU R14, [R1+0x294] ;  /* 0x00029400010e7983 */ /* 0x000f220000300800 */
[----:B------:R-:W-:-:S05]  /*98c60*/  IMAD.X R21, R152, 0x1, R7, P2 ;  /* 0x0000000198157824 */ /* 0x000fca00010e0607 */
[----:B------:R0:W-:Y:S01]  /*98c70*/  STL.64 [R1+0xe00], R20 ;  /* 0x000e001401007387 */ /* 0x0001e20000100a00 */
[----:B------:R-:W-:-:S05]  /*98c80*/  F2FP.SATFINITE.E5M2.F32.PACK_AB_MERGE_C R22, R241, R240, RZ ;  /* 0x000000f0f116723e */ /* 0x000fca00048060ff */
[----:B------:R-:W-:Y:S01]  /*98c90*/  STL [R1+0x4cd8], R22 ;  /* 0x004cd81601007387 */ /* 0x000fe20000100800 */
[----:B0-----:R-:W-:Y:S02]  /*98ca0*/  IADD3 R20, P2, R8, R6, RZ ;  /* 0x0000000608147210 */ /* 0x001fe40007f5e0ff */
[----:B------:R-:W-:-:S03]  /*98cb0*/  F2FP.SATFINITE.E5M2.F32.PACK_AB_MERGE_C R19, R245, R243, RZ ;  /* 0x000000f3f513723e */ /* 0x000fc600048060ff */
[----:B------:R-:W-:Y:S02]  /*98cc0*/  IMAD.X R21, R152, 0x1, R5, P2 ;  /* 0x0000000198157824 */ /* 0x000fe400010e0605 */
[----:B------:R-:W-:Y:S04]  /*98cd0*/  STL [R1+0x4cd4], R19 ;  /* 0x004cd41301007387 */ /* 0x000fe80000100800 */
[----:B------:R-:W4:Y:S04]  /*98ce0*/  LDL.LU R238, [R1+0x298] ;  /* 0x0002980001ee7983 */ /* 0x000f280000300800 */
[----:B------:R-:W4:Y:S04]  /*98cf0*/  LDL.LU R239, [R1+0x29c] ;  /* 0x00029c0001ef7983 */ /* 0x000f280000300800 */
[----:B------:R-:W4:Y:S04]  /*98d00*/  LDL.LU R240, [R1+0x2a0] ;  /* 0x0002a00001f07983 */ /* 0x000f280000300800 */
[----:B------:R0:W-:Y:S04]  /*98d10*/  STL.64 [R1+0xdf8], R20 ;  /* 0x000df81401007387 */ /* 0x0001e80000100a00 */
[----:B------:R-:W4:Y:S04]  /*98d20*/  LDL.LU R241, [R1+0x2a4] ;  /* 0x0002a40001f17983 */ /* 0x000f280000300800 */
[----:B------:R-:W4:Y:S01]  /*98d30*/  LDL.LU R243, [R1+0x2a8] ;  /* 0x0002a80001f37983 */ /* 0x000f220000300800 */
[----:B0-----:R-:W-:-:S03]  /*98d40*/  IADD3 R20, P2, R8, R4, RZ ;  /* 0x0000000408147210 */ /* 0x001fc60007f5e0ff */
[----:B------:R-:W4:Y:S02]  /*98d50*/  LDL.LU R245, [R1+0x2ac] ;  /* 0x0002ac0001f57983 */ /* 0x000f240000300800 */
[----:B------:R-:W-:Y:S02]  /*98d60*/  IMAD.X R21, R152, 0x1, R3, P2 ;  /* 0x0000000198157824 */ /* 0x000fe400010e0603 */
[----:B------:R-:W4:Y:S04]  /*98d70*/  LDL.LU R8, [R1+0xc78] ;  /* 0x000c780001087983 */ /* 0x000f280000300800 */
        /* <DEDUP_REMOVED lines=10> */
[----:B------:R-:W-:Y:S02]  /*98e20*/  F2FP.SATFINITE.E5M2.F32.PACK_AB_MERGE_C R11, R11, R12, RZ ;  /* 0x0000000c0b0b723e */ /* 0x000fe400048060ff */
[----:B0-----:R-:W-:Y:S02]  /*98e30*/  F2FP.SATFINITE.E5M2.F32.PACK_AB_MERGE_C R19, R247, R246, RZ ;  /* 0x000000f6f713723e */ /* 0x001fe400048060ff */
[----:B------:R-:W2:Y:S04]  /*98e40*/  LDL.LU R246, [R1+0x2b0] ;  /* 0x0002b00001f67983 */ /* 0x000ea80000300800 */
[----:B------:R-:W-:Y:S04]  /*98e50*/  STL.64 [R1+0xde8], R20 ;  /* 0x000de81401007387 */ /* 0x000fe80000100a00 */
[----:B------:R-:W-:Y:S04]  /*98e60*/  STL [R1+0x4cfc], R19 ;  /* 0x004cfc1301007387 */ /* 0x000fe80000100800 */
[----:B------:R-:W2:Y:S04]  /*98e70*/  LDL.LU R247, [R1+0x2b4] ;  /* 0x0002b40001f77983 */ /* 0x000ea80000300800 */
[----:B------:R0:W-:Y:S04]  /*98e80*/  STL [R1+0x4d14], R11 ;  /* 0x004d140b01007387 */ /* 0x0001e80000100800 */
[----:B------:R-:W3:Y:S04]  /*98e90*/  LDL.LU R12, [R1+0x2b8] ;  /* 0x0002b800010c7983 */ /* 0x000ee80000300800 */
[----:B0-----:R-:W3:Y:S01]  /*98ea0*/  LDL.LU R11, [R1+0x2bc] ;  /* 0x0002bc00010b7983 */ /* 0x001ee20000300800 */
[----:B------:R-:W-:-:S03]  /*98eb0*/  IADD3 R20, P2, R237, R0, RZ ;  /* 0x00000000ed147210 */ /* 0x000fc60007f5e0ff */
[----:B------:R-:W4:Y:S02]  /*98ec0*/  LDL.LU R242, [R1+0x2c0] ;  /* 0x0002c00001f27983 */ /* 0x000f240000300800 */
[----:B------:R-:W-:-:S05]  /*98ed0*/  IMAD.X R21, R152, 0x1, R7, P2 ;  /* 0x0000000198157824 */ /* 0x000fca00010e0607 */
[----:B------:R0:W-:Y:S01]  /*98ee0*/  STL.64 [R1+0xde0], R20 ;  /* 0x000de01401007387 */ /* 0x0001e20000100a00 */
[----:B------:R-:W-:-:S05]  /*98ef0*/  F2FP.SATFINITE.E5M2.F32.PACK_AB_MERGE_C R19, R248, R244, RZ ;  /* 0x000000f4f813723e */ /* 0x000fca00048060ff */
[----:B------:R-:W-:Y:S04]  /*98f00*/  STL [R1+0x4d10], R19 ;  /* 0x004d101301007387 */ /* 0x000fe80000100800 */
[----:B------:R-:W4:Y:S01]  /*98f10*/  LDL.LU R248, [R1+0x2c4] ;  /* 0x0002c40001f87983 */ /* 0x000f220000300800 */
[----:B0-----:R-:W-:Y:S02]  /*98f20*/  IADD3 R20, P2, R237, R6, RZ ;  /* 0x00000006ed147210 */ /* 0x001fe40007f5e0ff */
[----:B------:R-:W-:-:S05]  /*98f30*/  F2FP.SATFINITE.E5M2.F32.PACK_AB_MERGE_C R10, R14, R10, RZ ;  /* 0x0000000a0e0a723e */ /* 0x000fca00048060ff */
[----:B------:R0:W-:Y:S01]  /*98f40*/  STL [R1+0x4d2c], R10 ;  /* 0x004d2c0a01007387 */ /* 0x0001e20000100800 */
[----:B------:R-:W-:-:S03]  /*98f50*/  IMAD.X R21, R152, 0x1, R5, P2 ;  /* 0x0000000198157824 */ /* 0x000fc600010e0605 */
[----:B0-----:R-:W4:Y:S04]  /*98f60*/  LDL.LU R10, [R1+0x2c8] ;  /* 0x0002c800010a7983 */ /* 0x001f280000300800 */
[----:B------:R-:W4:Y:S04]  /*98f70*/  LDL.LU R14, [R1+0x2cc] ;  /* 0x0002cc00010e7983 */ /* 0x000f280000300800 */
[----:B------:R-:W4:Y:S04]  /*98f80*/  LDL.LU R244, [R1+0xc7c] ;  /* 0x000c7c0001f47983 */ /* 0x000f280000300800 */
[----:B------:R0:W-:Y:S02]  /*98f90*/  STL.64 [R1+0xdd8], R20 ;  /* 0x000dd81401007387 */ /* 0x0001e40000100a00 */
[----:B0-----:R-:W-:-:S05]  /*98fa0*/  IADD3 R20, P2, R237, R4, RZ ;  /* 0x00000004ed147210 */ /* 0x001fca0007f5e0ff */
[----:B------:R-:W-:-:S05]  /*98fb0*/  IMAD.X R21, R152, 0x1, R3, P2 ;  /* 0x0000000198157824 */ /* 0x000fca00010e0603 */
[----:B------:R0:W-:Y:S01]  /*98fc0*/  STL.64 [R1+0xdd0], R20 ;  /* 0x000dd01401007387 */ /* 0x0001e20000100a00 */
[----:B------:R-:W-:Y:S02]  /*98fd0*/  F2FP.SATFINITE.E5M2.F32.PACK_AB_MERGE_C R19, R245, R243, RZ ;  /* 0x000000f3f513723e */ /* 0x000fe400048060ff */
[----:B0-----:R-:W-:Y:S02]  /*98fe0*/  F2FP.SATFINITE.E5M2.F32.PACK_AB_MERGE_C R21, R239, R238, RZ ;  /* 0x000000eeef15723e */ /* 0x001fe400048060ff */
[----:B------:R-:W-:-:S03]  /*98ff0*/  F2FP.SATFINITE.E5M2.F32.PACK_AB_MERGE_C R20, R241, R240, RZ ;  /* 0x000000f0f114723e */ /* 0x000fc600048060ff */
[----:B------:R-:W-:Y:S04]  /*99000*/  STL [R1+0x4d28], R21 ;  /* 0x004d281501007387 */ /* 0x000fe80000100800 */
[----:B------:R-:W4:Y:S04]  /*99010*/  LDL.LU R223, [R1+0x2d0] ;  /* 0x0002d00001df7983 */ /* 0x000f280000300800 */
[----:B------:R0:W-:Y:S04]  /*99020*/  STL [R1+0x4d3c], R20 ;  /* 0x004d3c1401007387 */ /* 0x0001e80000100800 */
[----:B------:R-:W4:Y:S04]  /*99030*/  LDL.LU R226, [R1+0x2d4] ;  /* 0x0002d40001e27983 */ /* 0x000f280000300800 */
[----:B------:R2:W-:Y:S04]  /*99040*/  STL [R1+0x4d38], R19 ;  /* 0x004d381301007387 */ /* 0x0005e80000100800 */
[----:B------:R-:W4:Y:S04]  /*99050*/  LDL.LU R229, [R1+0x2d8] ;  /* 0x0002d80001e57983 */ /* 0x000f280000300800 */
        /* <DEDUP_REMOVED lines=9> */
[----:B------:R-:W4:Y:S04]  /*990f0*/  LDL.LU R243, [R1+0x2f4] ;  /* 0x0002f40001f37983 */ /* 0x000f280000300800 */
[----:B------:R-:W4:Y:S04]  /*99100*/  LDL.LU R245, [R1+0x2f8] ;  /* 0x0002f80001f57983 */ /* 0x000f280000300800 */
[----:B------:R0:W-:Y:S01]  /*99110*/  STL.64 [R1+0xdc8], R20 ;  /* 0x000dc81401007387 */ /* 0x0001e20000100a00 */
[----:B--2---:R-:W-:-:S05]  /*99120*/  F2FP.SATFINITE.E5M2.F32.PACK_AB_MERGE_C R19, R247, R246, RZ ;  /* 0x000000f6f713723e */ /* 0x004fca00048060ff */
[----:B------:R-:W-:Y:S04]  /*99130*/  STL [R1+0x4d4c], R19 ;  /* 0x004d4c1301007387 */ /* 0x000fe80000100800 */
[----:B------:R-:W2:Y:S01]  /*99140*/  LDL.LU R246, [R1+0x2fc] ;  /* 0x0002fc0001f67983 */ /* 0x000ea20000300800 */
[----:B---3--:R-:W-:-:S05]  /*99150*/  F2FP.SATFINITE.E5M2.F32.PACK_AB_MERGE_C R11, R11, R12, RZ ;  /* 0x0000000c0b0b723e */ /* 0x008fca00048060ff */
[----:B------:R1:W-:Y:S04]  /*99160*/  STL [R1+0x4d48], R11 ;  /* 0x004d480b01007387 */ /* 0x0003e80000100800 */
[----:B------:R-:W3:Y:S04]  /*99170*/  LDL.LU R247, [R1+0x300] ;  /* 0x0003000001f77983 */ /* 0x000ee80000300800 */
[----:B------:R-:W3:Y:S01]  /*99180*/  LDL.LU R12, [R1+0x304] ;  /* 0x00030400010c7983 */ /* 0x000ee20000300800 */
[----:B0-----:R-:W-:-:S03]  /*99190*/  IADD3 R20, P2, R8, R0, RZ ;  /* 0x0000000008147210 */ /* 0x001fc60007f5e0ff */
[----:B-1----:R-:W3:Y:S02]  /*991a0*/  LDL.LU R11, [R1+0xc80] ;  /* 0x000c8000010b7983 */ /* 0x002ee40000300800 */
[----:B------:R-:W-:-:S05]  /*991b0*/  IMAD.X R21, R152, 0x1, R7, P2 ;  /* 0x0000000198157824 */ /* 0x000fca00010e0607 */
[----:B------:R0:W-:Y:S01]  /*991c0*/  STL.64 [R1+0xdc0], R20 ;  /* 0x000dc01401007387 */ /* 0x0001e20000100a00 */
[----:B----4-:R-:W-:Y:S02]  /*991d0*/  F2FP.SATFINITE.E5M2.F32.PACK_AB_MERGE_C R19, R248, R242, RZ ;  /* 0x000000f2f813723e */ /* 0x010fe400048060ff */
[----:B0-----:R-:W-:-:S03]  /*991e0*/  IADD3 R20, P2, R8, R6, RZ ;  /* 0x0000000608147210 */ /* 0x001fc60007f5e0ff */
[----:B------:R-:W-:Y:S02]  /*991f0*/  STL [R1+0x4d5c], R19 ;  /* 0x004d5c1301007387 */ /* 0x000fe40000100800 */
[----:B------:R-:W-:Y:S01]  /*99200*/  IMAD.X R21, R152, 0x1, R5, P2 ;  /* 0x0000000198157824 */ /* 0x000fe200010e0605 */
[----:B------:R-:W-:-:S05]  /*99210*/  F2FP.SATFINITE.E5M2.F32.PACK_AB_MERGE_C R10, R14, R10, RZ ;  /* 0x0000000a0e0a723e */ /* 0x000fca00048060ff */
[----:B------:R-:W-:Y:S04]  /*99220*/  STL [R1+0x4d58], R10 ;  /* 0x004d580a01007387 */ /* 0x000fe80000100800 */
[----:B------:R0:W-:Y:S04]  /*99230*/  STL.64 [R1+0xdb8], R20 ;  /* 0x000db81401007387 */ /* 0x0001e80000100a00 */
[----:B------:R-:W4:Y:S04]  /*99240*/  LDL.LU R238, [R1+0x308] ;  /* 0x0003080001ee7983 */ /* 0x000f280000300800 */
[----:B------:R-:W4:Y:S01]  /*99250*/  LDL.LU R242, [R1+0x30c] ;  /* 0x00030c0001f27983 */ /* 0x000f220000300800 */
[----:B0-----:R-:W-:-:S03]  /*99260*/  IADD3 R20, P2, R8, R4, RZ ;  /* 0x0000000408147210 */ /* 0x001fc60007f5e0ff */
[----:B------:R-:W4:Y:S02]  /*99270*/  LDL.LU R248, [R1+0x310] ;  /* 0x0003100001f87983 */ /* 0x000f240000300800 */
[----:B------:R-:W-:-:S05]  /*99280*/  IMAD.X R21, R152, 0x1, R3, P2 ;  /* 0x0000000198157824 */ /* 0x000fca00010e0603 */
[----:B------:R0:W-:Y:S04]  /*99290*/  STL.64 [R1+0xdb0], R20 ;  /* 0x000db01401007387 */ /* 0x0001e80000100a00 */
[----:B------:R-:W4:Y:S04]  /*992a0*/  LDL.LU R10, [R1+0x314] ;  /* 0x00031400010a7983 */ /* 0x000f280000300800 */
[----:B------:R-:W4:Y:S04]  /*992b0*/  LDL.LU R14, [R1+0x318] ;  /* 0x00031800010e7983 */ /* 0x000f280000300800 */
[----:B------:R-:W4:Y:S01]  /*992c0*/  LDL.LU R8, [R1+0x31c] ;  /* 0x00031c0001087983 */ /* 0x000f220000300800 */
[----:B------:R-:W-:-:S02]  /*992d0*/  SHF.R.S32.HI R152, RZ, 0x1f, R244 ;  /* 0x0000001fff987819 */ /* 0x000fc400000114f4 */
[----:B0-----:R-:W-:-:S05]  /*992e0*/  F2FP.SATFINITE.E5M2.F32.PACK_AB_MERGE_C R21, R226, R223, RZ ;  /* 0x000000dfe215723e */ /* 0x001fca00048060ff */
[----:B------:R-:W-:Y:S01]  /*992f0*/  STL [R1+0x4d70], R21 ;  /* 0x004d701501007387 */ /* 0x000fe20000100800 */
[----:B------:R-:W-:-:S05]  /*99300*/  F2FP.SATFINITE.E5M2.F32.PACK_AB_MERGE_C R20, R232, R229, RZ ;  /* 0x000000e5e814723e */ /* 0x000fca00048060ff */
[----:B------:R0:W-:Y:S01]  /*99310*/  STL [R1+0x4d6c], R20 ;  /* 0x004d6c1401007387 */ /* 0x0001e20000100800 */
[----:B------:R-:W-:Y:S02]  /*99320*/  F2FP.SATFINITE.E5M2.F32.PACK_AB_MERGE_C R19, R237, R235, RZ ;  /* 0x000000ebed13723e */ /* 0x000fe400048060ff */
[----:B0-----:R-:W-:-:S03]  /*99330*/  IADD3 R20, P2, R244, R2, RZ ;  /* 0x00000002f4147210 */ /* 0x001fc60007f5e0ff */
[----:B------:R0:W-:Y:S02]  /*99340*/  STL [R1+0x4d84], R19 ;  /* 0x004d841301007387 */ /* 0x0001e40000100800 */
[----:B------:R-:W-:-:S05]  /*99350*/  IMAD.X R21, R152, 0x1, R13, P2 ;  /* 0x0000000198157824 */ /* 0x000fca00010e060d */
[----:B------:R1:W-:Y:S01]  /*99360*/  STL.64 [R1+0xda8], R20 ;  /* 0x000da81401007387 */ /* 0x0003e20000100a00 */
[----:B0-----:R-:W-:Y:S02]  /*99370*/  F2FP.SATFINITE.E5M2.F32.PACK_AB_MERGE_C R19, R243, R241, RZ ;  /* 0x000000f1f313723e */ /* 0x001fe400048060ff */
[----:B-1----:R-:W-:Y:S02]  /*99380*/  F2FP.SATFINITE.E5M2.F32.PACK_AB_MERGE_C R20, R240, R239, RZ ;  /* 0x000000eff014723e */ /* 0x002fe400048060ff */
[----:B------:R-:W4:Y:S04]  /*99390*/  LDL.LU R239, [R1+0x320] ;  /* 0x0003200001ef7983 */ /* 0x000f280000300800 */
[----:B------:R0:W-:Y:S04]  /*993a0*/  STL [R1+0x4d80], R20 ;  /* 0x004d801401007387 */ /* 0x0001e80000100800 */
[----:B------:R-:W4:Y:S01]  /*993b0*/  LDL.LU R243, [R1+0x324] ;  /* 0x0003240001f37983 */ /* 0x000f220000300800 */
[----:B0-----:R-:W-:-:S03]  /*993c0*/  IADD3 R20, P2, R244, R0, RZ ;  /* 0x00000000f4147210 */ /* 0x001fc60007f5e0ff */
[----:B------:R2:W-:Y:S02]  /*993d0*/  STL [R1+0x4d94], R19 ;  /* 0x004d941301007387 */ /* 0x0005e40000100800 */
[----:B------:R-:W-:Y:S02]  /*993e0*/  IMAD.X R21, R152, 0x1, R7, P2 ;  /* 0x0000000198157824 */ /* 0x000fe400010e0607 */
[----:B------:R-:W4:Y:S04]  /*993f0*/  LDL.LU R240, [R1+0x328] ;  /* 0x0003280001f07983 */ /* 0x000f280000300800 */
[----:B------:R-:W4:Y:S01]  /*99400*/  LDL.LU R241, [R1+0x32c] ;  /* 0x00032c0001f17983 */ /* 0x000f220000300800 */
[----:B--2---:R-:W-:Y:S02]  /*99410*/  F2FP.SATFINITE.E5M2.F32.PACK_AB_MERGE_C R19, R246, R245, RZ ;  /* 0x000000f5f613723e */ /* 0x004fe400048060ff */
[----:B---3--:R-:W-:-:S05]  /*99420*/  F2FP.SATFINITE.E5M2.F32.PACK_AB_MERGE_C R226, R12, R247, RZ ;  /* 0x000000f70ce2723e */ /* 0x008fca00048060ff */
[----:B------:R-:W-:Y:S04]  /*99430*/  STL [R1+0x529c], R226 ;  /* 0x00529ce201007387 */ /* 0x000fe80000100800 */
[----:B------:R0:W-:Y:S04]  /*99440*/  STL.64 [R1+0xda0], R20 ;  /* 0x000da01401007387 */ /* 0x0001e80000100a00 */
[----:B------:R-:W-:Y:S04]  /*99450*/  STL [R1+0x4d90], R19 ;  /* 0x004d901301007387 */ /* 0x000fe80000100800 */
[----:B------:R-:W2:Y:S01]  /*99460*/  LDL.LU R245, [R1+0x330] ;  /* 0x0003300001f57983 */ /* 0x000ea20000300800 */
[----:B0-----:R-:W-:-:S03]  /*99470*/  IADD3 R20, P2, R244, R6, RZ ;  /* 0x00000006f4147210 */ /* 0x001fc60007f5e0ff */
[----:B------:R-:W2:Y:S02]  /*99480*/  LDL.LU R12, [R1+0x334] ;  /* 0x00033400010c7983 */ /* 0x000ea40000300800 */
[----:B------:R-:W-:Y:S02]  /*99490*/  IMAD.X R21, R152, 0x1, R5, P2 ;  /* 0x0000000198157824 */ /* 0x000fe400010e0605 */
[----:B------:R-:W3:Y:S04]  /*994a0*/  LDL.LU R246, [R1+0x338] ;  /* 0x0003380001f67983 */ /* 0x000ee80000300800 */
[----:B------:R0:W-:Y:S04]  /*994b0*/  STL.64 [R1+0xd98], R20 ;  /* 0x000d981401007387 */ /* 0x0001e80000100a00 */
[----:B------:R-:W3:Y:S01]  /*994c0*/  LDL.LU R247, [R1+0x33c] ;  /* 0x00033c0001f77983 */ /* 0x000ee20000300800 */
[----:B0-----:R-:W-:-:S03]  /*994d0*/  IADD3 R20, P2, R244, R4, RZ ;  /* 0x00000004f4147210 */ /* 0x001fc60007f5e0ff */
[----:B------:R-:W3:Y:S02]  /*994e0*/  LDL.LU R244, [R1+0xc84] ;  /* 0x000c840001f47983 */ /* 0x000ee40000300800 */
[----:B------:R-:W-:Y:S01]  /*994f0*/  IMAD.X R21, R152, 0x1, R3, P2 ;  /* 0x0000000198157824 */ /* 0x000fe200010e0603 */
[----:B------:R-:W-:Y:S02]  /*99500*/  SHF.R.S32.HI R152, RZ, 0x1f, R11 ;  /* 0x0000001fff987819 */ /* 0x000fe4000001140b */
[----:B----4-:R-:W-:-:S05]  /*99510*/  F2FP.SATFINITE.E5M2.F32.PACK_AB_MERGE_C R223, R242, R238, RZ ;  /* 0x000000eef2df723e */ /* 0x010fca00048060ff */
[----:B------:R-:W-:Y:S04]  /*99520*/  STL [R1+0x52a0], R223 ;  /* 0x0052a0df01007387 */ /* 0x000fe80000100800 */
[----:B------:R0:W-:Y:S01]  /*99530*/  STL.64 [R1+0xd90], R20 ;  /* 0x000d901401007387 */ /* 0x0001e20000100a00 */
[----:B------:R-:W-:Y:S02]  /*99540*/  F2FP.SATFINITE.E5M2.F32.PACK_AB_MERGE_C R235, R10, R248, RZ ;  /* 0x000000f80aeb723e */ /* 0x000fe400048060ff */
[----:B0-----:R-:W-:Y:S02]  /*99550*/  IADD3 R20, P2, R11, R2, RZ ;  /* 0x000000020b147210 */ /* 0x001fe40007f5e0ff */
[----:B------:R-:W-:Y:S01]  /*99560*/  F2FP.SATFINITE.E5M2.F32.PACK_AB_MERGE_C R232, R8, R14, RZ ;  /* 0x0000000e08e8723e */ /* 0x000fe200048060ff */
[----:B------:R-:W-:Y:S02]  /*99570*/  STL [R1+0x52a4], R235 ;  /* 0x0052a4eb01007387 */ /* 0x000fe40000100800 */
[----:B------:R-:W-:-:S02]  /*99580*/  IMAD.X R21, R152, 0x1, R13, P2 ;  /* 0x0000000198157824 */ /* 0x000fc400010e060d */
[----:B------:R-:W-:Y:S04]  /*99590*/  STL [R1+0x52a8], R232 ;  /* 0x0052a8e801007387 */ /* 0x000fe80000100800 */
[----:B------:R-:W4:Y:S04]  /*995a0*/  LDL.LU R198, [R1+0x340] ;  /* 0x0003400001c67983 */ /* 0x000f280000300800 */
[----:B------:R-:W4:Y:S04]  /*995b0*/  LDL.LU R242, [R1+0x344] ;  /* 0x0003440001f27983 */ /* 0x000f280000300800 */
[----:B------:R-:W4:Y:S04]  /*995c0*/  LDL.LU R248, [R1+0x348] ;  /* 0x0003480001f87983 */ /* 0x000f280000300800 */
[----:B------:R0:W-:Y:S04]  /*995d0*/  STL.64 [R1+0xd88], R20 ;  /* 0x000d881401007387 */ /* 0x0001e80000100a00 */
[----:B------:R-:W4:Y:S04]  /*995e0*/  LDL.LU R14, [R1+0x34c] ;  /* 0x00034c00010e7983 */ /* 0x000f280000300800 */
[----:B------:R-:W4:Y:S04]  /*995f0*/  LDL.LU R10, [R1+0x350] ;  /* 0x00035000010a7983 */ /* 0x000f280000300800 */
[----:B------:R-:W4:Y:S01]  /*99600*/  LDL.LU R8, [R1+0x354] ;  /* 0x0003540001087983 */ /* 0x000f220000300800 */
[----:B0-----:R-:W-:-:S05]  /*99610*/  IADD3 R20, P2, R11, R0, RZ ;  /* 0x000000000b147210 */ /* 0x001fca0007f5e0ff */
[----:B------:R-:W-:Y:S01]  /*99620*/  IMAD.X R21, R152, 0x1, R7, P2 ;  /* 0x0000000198157824 */ /* 0x000fe200010e0607 */
[----:B------:R-:W-:-:S05]  /*99630*/  F2FP.SATFINITE.E5M2.F32.PACK_AB_MERGE_C R243, R243, R239, RZ ;  /* 0x000000eff3f3723e */ /* 0x000fca00048060ff */
[----:B------:R-:W-:Y:S01]  /*99640*/  STL [R1+0x52ac], R243 ;  /* 0x0052acf301007387 */ /* 0x000fe20000100800 */
[----:B------:R-:W-:-:S05]  /*99650*/  F2FP.SATFINITE.E5M2.F32.PACK_AB_MERGE_C R241, R241, R240, RZ ;  /* 0x000000f0f1f1723e */ /* 0x000fca00048060ff */
[----:B------:R-:W-:Y:S04]  /*99660*/  STL [R1+0x52b0], R241 ;  /* 0x0052b0f101007387 */ /* 0x000fe80000100800 */
[----:B------:R-:W4:Y:S04]  /*99670*/  LDL.LU R196, [R1+0x358] ;  /* 0x0003580001c47983 */ /* 0x000f280000300800 */
[----:B------:R-:W4:Y:S04]  /*99680*/  LDL.LU R190, [R1+0x35c] ;  /* 0x00035c0001be7983 */ /* 0x000f280000300800 */
[----:B------:R-:W4:Y:S04]  /*99690*/  LDL.LU R189, [R1+0x360] ;  /* 0x0003600001bd7983 */ /* 0x000f280000300800 */
[----:B------:R0:W-:Y:S04]  /*996a0*/  STL.64 [R1+0xd80], R20 ;  /* 0x000d801401007387 */ /* 0x0001e80000100a00 */
[----:B------:R-:W4:Y:S01]  /*996b0*/  LDL.LU R19, [R1+0x364] ;  /* 0x0003640001137983 */ /* 0x000f220000300800 */
[----:B0-----:R-:W-:-:S05]  /*996c0*/  IADD3 R20, P2, R11, R6, RZ ;  /* 0x000000060b147210 */ /* 0x001fca0007f5e0ff */
[----:B------:R-:W-:Y:S01]  /*996d0*/  IMAD.X R21, R152, 0x1, R5, P2 ;  /* 0x0000000198157824 */ /* 0x000fe200010e0605 */
[----:B--2---:R-:W-:-:S05]  /*996e0*/  F2FP.SATFINITE.E5M2.F32.PACK_AB_MERGE_C R12, R12, R245, RZ ;  /* 0x000000f50c0c723e */ /* 0x004fca00048060ff */
[----:B------:R-:W-:Y:S01]  /*996f0*/  STL [R1+0x52b4], R12 ;  /* 0x0052b40c01007387 */ /* 0x000fe20000100800 */
[----:B---3--:R-:W-:-:S05]  /*99700*/  F2FP.SATFINITE.E5M2.F32.PACK_AB_MERGE_C R247, R247, R246, RZ ;  /* 0x000000f6f7f7723e */ /* 0x008fca00048060ff */
[----:B------:R-:W-:Y:S04]  /*99710*/  STL [R1+0x52b8], R247 ;  /* 0x0052b8f701007387 */ /* 0x000fe80000100800 */
[----:B------:R0:W-:Y:S04]  /*99720*/  STL.64 [R1+0xd78], R20 ;  /* 0x000d781401007387 */ /* 0x0001e80000100a00 */
[----:B------:R-:W2:Y:S04]  /*99730*/  LDL.LU R197, [R1+0x368] ;  /* 0x0003680001c57983 */ /* 0x000ea80000300800 */
[----:B------:R-:W2:Y:S01]  /*99740*/  LDL.LU R221, [R1+0x36c] ;  /* 0x00036c0001dd7983 */ /* 0x000ea20000300800 */
[----:B0-----:R-:W-:-:S03]  /*99750*/  IADD3 R20, P2, R11, R4, RZ ;  /* 0x000000040b147210 */ /* 0x001fc60007f5e0ff */
[----:B------:R-:W3:Y:S02]  /*99760*/  LDL.LU R229, [R1+0x370] ;  /* 0x0003700001e57983 */ /* 0x000ee40000300800 */
[----:B------:R-:W-:-:S05]  /*99770*/  IMAD.X R21, R152, 0x1, R3, P2 ;  /* 0x0000000198157824 */ /* 0x000fca00010e0603 */
[----:B------:R0:W-:Y:S04]  /*99780*/  STL.64 [R1+0xc78], R20 ;  /* 0x000c781401007387 */ /* 0x0001e80000100a00 */
[----:B------:R-:W3:Y:S04]  /*99790*/  LDL.LU R238, [R1+0x374] ;  /* 0x0003740001ee7983 */ /* 0x000ee80000300800 */
[----:B------:R-:W3:Y:S04]  /*997a0*/  LDL.LU R237, [R1+0x378] ;  /* 0x0003780001ed7983 */ /* 0x000ee80000300800 */
[----:B------:R-:W3:Y:S04]  /*997b0*/  LDL.LU R239, [R1+0x37c] ;  /* 0x00037c0001ef7983 */ /* 0x000ee80000300800 */
[----:B------:R-:W3:Y:S04]  /*997c0*/  LDL.LU R240, [R1+0x380] ;  /* 0x0003800001f07983 */ /* 0x000ee80000300800 */
[----:B------:R-:W3:Y:S04]  /*997d0*/  LDL.LU R245, [R1+0x384] ;  /* 0x0003840001f57983 */ /* 0x000ee80000300800 */
[----:B------:R-:W3:Y:S04]  /*997e0*/  LDL.LU R246, [R1+0x388] ;  /* 0x0003880001f67983 */ /* 0x000ee80000300800 */
[----:B------:R-:W3:Y:S01]  /*997f0*/  LDL.LU R11, [R1+0x38c] ;  /* 0x00038c00010b7983 */ /* 0x000ee20000300800 */
[----:B------:R-:W-:-:S02]  /*99800*/  SHF.R.S32.HI R152, RZ, 0x1f, R244 ;  /* 0x0000001fff987819 */ /* 0x000fc400000114f4 */
[----:B------:R-:W-:Y:S01]  /*99810*/  IADD3 R200, P2, R244, R2, RZ ;  /* 0x00000002f4c87210 */ /* 0x000fe20007f5e0ff */
[----:B0-----:R-:W3:Y:S01]  /*99820*/  LDL.LU R20, [R1+0xc88] ;  /* 0x000c880001147983 */ /* 0x001ee20000300800 */
[----:B----4-:R-:W-:-:S03]  /*99830*/  F2FP.SATFINITE.E5M2.F32.PACK_AB_MERGE_C R249, R242, R198, RZ ;  /* 0x000000c6f2f9723e */ /* 0x010fc600048060ff */
[----:B------:R-:W-:Y:S02]  /*99840*/  IMAD.X R201, R152, 0x1, R13, P2 ;  /* 0x0000000198c97824 */ /* 0x000fe400010e060d */
[----:B------:R-:W-:Y:S01]  /*99850*/  STL [R1+0x52bc], R249 ;  /* 0x0052bcf901007387 */ /* 0x000fe20000100800 */
[----:B------:R-:W-:Y:S02]  /*99860*/  F2FP.SATFINITE.E5M2.F32.PACK_AB_MERGE_C R14, R14, R248, RZ ;  /* 0x000000f80e0e723e */ /* 0x000fe400048060ff */
[----:B------:R-:W-:-:S03]  /*99870*/  F2FP.SATFINITE.E5M2.F32.PACK_AB_MERGE_C R226, R8, R10, RZ ;  /* 0x0000000a08e2723e */ /* 0x000fc600048060ff */
[----:B------:R-:W-:Y:S04]  /*99880*/  STL [R1+0x52c0], R14 ;  /* 0x0052c00e01007387 */ /* 0x000fe80000100800 */
        /* <DEDUP_REMOVED lines=23> */
[----:B------:R0:W-:Y:S01]  /*99a00*/  STL.64 [R1+0xbf0], R200 ;  /* 0x000bf0c801007387 */ /* 0x0001e20000100a00 */
[----:B------:R-:W-:-:S03]  /*99a10*/  F2FP.SATFINITE.E5M2.F32.PACK_AB_MERGE_C R226, R239, R237, RZ ;  /* 0x000000edefe2723e */ /* 0x000fc600048060ff */
[----:B------:R-:W2:Y:S04]  /*99a20*/  LDL.LU R198, [R1+0xc8c] ;  /* 0x000c8c0001c67983 */ /* 0x000ea80000300800 */
[----:B------:R-:W3:Y:S01]  /*99a30*/  LDL.LU R238, [R1+0x3b0] ;  /* 0x0003b00001ee7983 */ /* 0x000ee20000300800 */
[----:B0-----:R-:W-:-:S03]  /*99a40*/  IADD3 R200, P2, R244, R4, RZ ;  /* 0x00000004f4c87210 */ /* 0x001fc60007f5e0ff */
[----:B------:R-:W3:Y:S02]  /*99a50*/  LDL.LU R244, [R1+0x3b4] ;  /* 0x0003b40001f47983 */ /* 0x000ee40000300800 */
[----:B------:R-:W-:Y:S01]  /*99a60*/  IMAD.X R201, R152, 0x1, R3, P2 ;  /* 0x0000000198c97824 */ /* 0x000fe200010e0603 */
[----:B------:R-:W-:Y:S02]  /*99a70*/  F2FP.SATFINITE.E5M2.F32.PACK_AB_MERGE_C R12, R245, R240, RZ ;  /* 0x000000f0f50c723e */ /* 0x000fe400048060ff */
[----:B------:R-:W-:Y:S02]  /*99a80*/  F2FP.SATFINITE.E5M2.F32.PACK_AB_MERGE_C R11, R11, R246, RZ ;  /* 0x000000f60b0b723e */ /* 0x000fe400048060ff */
[----:B------:R-:W-:Y:S04]  /*99a90*/  STL.64 [R1+0xbe8], R200 ;  /* 0x000be8c801007387 */ /* 0x000fe80000100a00 */
[----:B------:R-:W-:Y:S04]  /*99aa0*/  STL [R1+0x52d8], R226 ;  /* 0x0052d8e201007387 */ /* 0x000fe80000100800 */
[----:B------:R-:W2:Y:S04]  /*99ab0*/  LDL.LU R239, [R1+0x3b8] ;  /* 0x0003b80001ef7983 */ /* 0x000ea80000300800 */
[----:B------:R-:W-:Y:S04]  /*99ac0*/  STL [R1+0x4a64], R12 ;  /* 0x004a640c01007387 */ /* 0x000fe80000100800 */
[----:B------:R-:W2:Y:S04]  /*99ad0*/  LDL.LU R245, [R1+0x3bc] ;  /* 0x0003bc0001f57983 */ /* 0x000ea80000300800 */
[----:B------:R0:W-:Y:S04]  /*99ae0*/  STL [R1+0x4a68], R11 ;  /* 0x004a680b01007387 */ /* 0x0001e80000100800 */
[----:B------:R-:W2:Y:S04]  /*99af0*/  LDL.LU R246, [R1+0x3c0] ;  /* 0x0003c00001f67983 */ /* 0x000ea80000300800 */
[----:B0-----:R-:W2:Y:S01]  /*99b00*/  LDL.LU R11, [R1+0x3c4] ;  /* 0x0003c400010b7983 */ /* 0x001ea20000300800 */
[----:B------:R-:W-:-:S02]  /*99b10*/  SHF.R.S32.HI R152, RZ, 0x1f, R20 ;  /* 0x0000001fff987819 */ /* 0x000fc40000011414 */
[----:B------:R-:W-:Y:S01]  /*99b20*/  IADD3 R200, P2, R20, R2, RZ ;  /* 0x0000000214c87210 */ /* 0x000fe20007f5e0ff */
[----:B------:R-:W2:Y:S01]  /*99b30*/  LDL.LU R221, [R1+0x3c8] ;  /* 0x0003c80001dd7983 */ /* 0x000ea20000300800 */
[----:B----4-:R-:W-:-:S03]  /*99b40*/  F2FP.SATFINITE.E5M2.F32.PACK_AB_MERGE_C R12, R248, R242, RZ ;  /* 0x000000f2f80c723e */ /* 0x010fc600048060ff */
[----:B------:R-:W-:-:S05]  /*99b50*/  IMAD.X R201, R152, 0x1, R13, P2 ;  /* 0x0000000198c97824 */ /* 0x000fca00010e060d */
[----:B------:R0:W-:Y:S01]  /*99b60*/  STL.64 [R1+0xbe0], R200 ;  /* 0x000be0c801007387 */ /* 0x0001e20000100a00 */
[----:B------:R-:W-:-:S03]  /*99b70*/  F2FP.SATFINITE.E5M2.F32.PACK_AB_MERGE_C R8, R8, R10, RZ ;  /* 0x0000000a0808723e */ /* 0x000fc600048060ff */
[----:B------:R-:W-:Y:S04]  /*99b80*/  STL [R1+0x4a4c], R12 ;  /* 0x004a4c0c01007387 */ /* 0x000fe80000100800 */
[----:B------:R-:W4:Y:S04]  /*99b90*/  LDL.LU R229, [R1+0x3cc] ;  /* 0x0003cc0001e57983 */ /* 0x000f280000300800 */
[----:B------:R1:W-:Y:S04]  /*99ba0*/  STL [R1+0x4a50], R8 ;  /* 0x004a500801007387 */ /* 0x0003e80000100800 */
[----:B------:R-:W4:Y:S04]  /*99bb0*/  LDL.LU R248, [R1+0x3d0] ;  /* 0x0003d00001f87983 */ /* 0x000f280000300800 */
[----:B------:R-:W4:Y:S01]  /*99bc0*/  LDL.LU R10, [R1+0x3d4] ;  /* 0x0003d400010a7983 */ /* 0x000f220000300800 */
[----:B0-----:R-:W-:-:S03]  /*99bd0*/  IADD3 R200, P2, R20, R0, RZ ;  /* 0x0000000014c87210 */ /* 0x001fc60007f5e0ff */
[----:B------:R-:W4:Y:S02]  /*99be0*/  LDL.LU R237, [R1+0x3d8] ;  /* 0x0003d80001ed7983 */ /* 0x000f240000300800 */
[----:B------:R-:W-:Y:S02]  /*99bf0*/  IMAD.X R201, R152, 0x1, R7, P2 ;  /* 0x0000000198c97824 */ /* 0x000fe400010e0607 */
[----:B------:R-:W4:Y:S04]  /*99c00*/  LDL.LU R240, [R1+0x3dc] ;  /* 0x0003dc0001f07983 */ /* 0x000f280000300800 */
[----:B------:R-:W4:Y:S04]  /*99c10*/  LDL.LU R242, [R1+0x3e0] ;  /* 0x0003e00001f27983 */ /* 0x000f280000300800 */
[----:B------:R-:W-:Y:S04]  /*99c20*/  STL.64 [R1+0xbd8], R200 ;  /* 0x000bd8c801007387 */ /* 0x000fe80000100a00 */
[----:B-1----:R-:W4:Y:S01]  /*99c30*/  LDL.LU R8, [R1+0x3e4] ;  /* 0x0003e40001087983 */ /* 0x002f220000300800 */
[----:B------:R-:W-:-:S02]  /*99c40*/  F2FP.SATFINITE.E5M2.F32.PACK_AB_MERGE_C R14, R190, R196, RZ ;  /* 0x000000c4be0e723e */ /* 0x000fc400048060ff */
[----:B------:R-:W-:-:S05]  /*99c50*/  IADD3 R196, P2, R20, R6, RZ ;  /* 0x0000000614c47210 */ /* 0x000fca0007f5e0ff */
[----:B------:R-:W-:Y:S01]  /*99c60*/  IMAD.X R197, R152, 0x1, R5, P2 ;  /* 0x0000000198c57824 */ /* 0x000fe200010e0605 */
[----:B------:R-:W-:Y:S02]  /*99c70*/  IADD3 R20, P2, R20, R4, RZ ;  /* 0x0000000414147210 */ /* 0x000fe40007f5e0ff */
[----:B------:R-:W-:Y:S02]  /*99c80*/  F2FP.SATFINITE.E5M2.F32.PACK_AB_MERGE_C R12, R19, R189, RZ ;  /* 0x000000bd130c723e */ /* 0x000fe400048060ff */
[----:B------:R-:W4:Y:S01]  /*99c90*/  LDL.LU R19, [R1+0xc90] ;  /* 0x000c900001137983 */ /* 0x000f220000300800 */
[----:B------:R-:W-:-:S03]  /*99ca0*/  IMAD.X R21, R152, 0x1, R3, P2 ;  /* 0x0000000198157824 */ /* 0x000fc600010e0603 */
[----:B------:R-:W-:Y:S04]  /*99cb0*/  STL [R1+0x4a30], R14 ;  /* 0x004a300e01007387 */ /* 0x000fe80000100800 */
[----:B------:R-:W-:Y:S04]  /*99cc0*/  STL [R1+0x4a34], R12 ;  /* 0x004a340c01007387 */ /* 0x000fe80000100800 */
[----:B------:R0:W-:Y:S04]  /*99cd0*/  STL.64 [R1+0xbd0], R196 ;  /* 0x000bd0c401007387 */ /* 0x0001e80000100a00 */
[----:B0-----:R-:W4:Y:S04]  /*99ce0*/  LDL.LU R197, [R1+0x3e8] ;  /* 0x0003e80001c57983 */ /* 0x001f280000300800 */
[----:B------:R-:W4:Y:S04]  /*99cf0*/  LDL.LU R196, [R1+0x3ec] ;  /* 0x0003ec0001c47983 */ /* 0x000f280000300800 */
[----:B------:R-:W-:Y:S01]  /*99d00*/  STL.64 [R1+0xbc8], R20 ;  /* 0x000bc81401007387 */ /* 0x000fe20000100a00 */
[----:B---3--:R-:W-:-:S05]  /*99d10*/  F2FP.SATFINITE.E5M2.F32.PACK_AB_MERGE_C R12, R244, R238, RZ ;  /* 0x000000eef40c723e */ /* 0x008fca00048060ff */
[----:B------:R0:W-:Y:S04]  /*99d20*/  STL [R1+0x4a1c], R12 ;  /* 0x004a1c0c01007387 */ /* 0x0001e80000100800 */
[----:B------:R-:W3:Y:S04]  /*99d30*/  LDL.LU R190, [R1+0x3f0] ;  /* 0x0003f00001be7983 */ /* 0x000ee80000300800 */
[----:B------:R-:W3:Y:S04]  /*99d40*/  LDL.LU R189, [R1+0x3f4] ;  /* 0x0003f40001bd7983 */ /* 0x000ee80000300800 */
[----:B------:R-:W3:Y:S04]  /*99d50*/  LDL.LU R238, [R1+0x3f8] ;  /* 0x0003f80001ee7983 */ /* 0x000ee80000300800 */
[----:B------:R-:W3:Y:S01]  /*99d60*/  LDL.LU R244, [R1+0x3fc] ;  /* 0x0003fc0001f47983 */ /* 0x000ee20000300800 */
[----:B--2---:R-:W-:-:S03]  /*99d70*/  F2FP.SATFINITE.E5M2.F32.PACK_AB_MERGE_C R14, R245, R239, RZ ;  /* 0x000000eff50e723e */ /* 0x004fc600048060ff */
[----:B------:R-:W2:Y:S04]  /*99d80*/  LDL.LU R245, [R1+0xe0] ;  /* 0x0000e00001f57983 */ /* 0x000ea80000300800 */
[----:B------:R4:W-:Y:S01]  /*99d90*/  STL [R1+0x4a20], R14 ;  /* 0x004a200e01007387 */ /* 0x0009e20000100800 */
[----:B0-----:R-:W-:-:S03]  /*99da0*/  F2FP.SATFINITE.E5M2.F32.PACK_AB_MERGE_C R12, R11, R246, RZ ;  /* 0x000000f60b0c723e */ /* 0x001fc600048060ff */
[----:B------:R-:W2:Y:S01]  /*99db0*/  LDL.LU R11, [R1+0xe4] ;  /* 0x0000e400010b7983 */ /* 0x000ea20000300800 */
[----:B------:R-:W-:Y:S02]  /*99dc0*/  SHF.R.S32.HI R152, RZ, 0x1f, R198 ;  /* 0x0000001fff987819 */ /* 0x000fe400000114c6 */
[----:B------:R-:W-:Y:S01]  /*99dd0*/  IADD3 R20, P2, R198, R2, RZ ;  /* 0x00000002c6147210 */ /* 0x000fe20007f5e0ff */
[----:B------:R0:W-:Y:S04]  /*99de0*/  STL [R1+0x4a08], R12 ;  /* 0x004a080c01007387 */ /* 0x0001e80000100800 */
[----:B------:R-:W-:Y:S01]  /*99df0*/  IMAD.X R21, R152, 0x1, R13, P2 ;  /* 0x0000000198157824 */ /* 0x000fe200010e060d */
[----:B------:R-:W2:Y:S04]  /*99e00*/  LDL.LU R239, [R1+0xe8] ;  /* 0x0000e80001ef7983 */ /* 0x000ea80000300800 */
[----:B------:R-:W2:Y:S01]  /*99e10*/  LDL.LU R246, [R1+0xec] ;  /* 0x0000ec0001f67983 */ /* 0x000ea20000300800 */
[----:B----4-:R-:W-:-:S03]  /*99e20*/  F2FP.SATFINITE.E5M2.F32.PACK_AB_MERGE_C R14, R229, R221, RZ ;  /* 0x000000dde50e723e */ /* 0x010fc600048060ff */
[----:B------:R1:W-:Y:S01]  /*99e30*/  STL.64 [R1+0xbc0], R20 ;  /* 0x000bc01401007387 */ /* 0x0003e20000100a00 */
[----:B0-----:R-:W-:-:S03]  /*99e40*/  F2FP.SATFINITE.E5M2.F32.PACK_AB_MERGE_C R12, R10, R248, RZ ;  /* 0x000000f80a0c723e */ /* 0x001fc600048060ff */
[----:B------:R-:W4:Y:S04]  /*99e50*/  LDL.LU R248, [R1+0xf0] ;  /* 0x0000f00001f87983 */ /* 0x000f280000300800 */
[----:B------:R0:W-:Y:S04]  /*99e60*/  STL [R1+0x4a0c], R14 ;  /* 0x004a0c0e01007387 */ /* 0x0001e80000100800 */
[----:B------:R-:W4:Y:S01]  /*99e70*/  LDL.LU R10, [R1+0xf4] ;  /* 0x0000f400010a7983 */ /* 0x000f220000300800 */
[----:B-1----:R-:W-:-:S03]  /*99e80*/  IADD3 R20, P2, R198, R0, RZ ;  /* 0x00000000c6147210 */ /* 0x002fc60007f5e0ff */
[----:B------:R1:W-:Y:S02]  /*99e90*/  STL [R1+0x49f4], R12 ;  /* 0x0049f40c01007387 */ /* 0x0003e40000100800 */
[----:B------:R-:W-:Y:S01]  /*99ea0*/  IMAD.X R21, R152, 0x1, R7, P2 ;  /* 0x0000000198157824 */ /* 0x000fe200010e0607 */
[----:B0-----:R-:W-:Y:S02]  /*99eb0*/  F2FP.SATFINITE.E5M2.F32.PACK_AB_MERGE_C R14, R240, R237, RZ ;  /* 0x000000edf00e723e */ /* 0x001fe400048060ff */
[----:B-1----:R-:W-:Y:S02]  /*99ec0*/  F2FP.SATFINITE.E5M2.F32.PACK_AB_MERGE_C R12, R8, R242, RZ ;  /* 0x000000f2080c723e */ /* 0x002fe400048060ff */
[----:B------:R-:W4:Y:S04]  /*99ed0*/  LDL.LU R8, [R1+0xc94] ;  /* 0x000c940001087983 */ /* 0x000f280000300800 */
[----:B------:R0:W-:Y:S04]  /*99ee0*/  STL.64 [R1+0xbb8], R20 ;  /* 0x000bb81401007387 */ /* 0x0001e80000100a00 */
[----:B------:R-:W-:Y:S01]  /*99ef0*/  STL [R1+0x49fc], R14 ;  /* 0x0049fc0e01007387 */ /* 0x000fe20000100800 */
[----:B0-----:R-:W-:-:S03]  /*99f00*/  IADD3 R20, P2, R198, R6, RZ ;  /* 0x00000006c6147210 */ /* 0x001fc60007f5e0ff */
[----:B------:R-:W-:Y:S02]  /*99f10*/  STL [R1+0x4ddc], R12 ;  /* 0x004ddc0c01007387 */ /* 0x000fe40000100800 */
[----:B------:R-:W-:-:S05]  /*99f20*/  IMAD.X R21, R152, 0x1, R5, P2 ;  /* 0x0000000198157824 */ /* 0x000fca00010e0605 */
[----:B------:R0:W-:Y:S04]  /*99f30*/  STL.64 [R1+0xbb0], R20 ;  /* 0x000bb01401007387 */ /* 0x0001e80000100a00 */
[----:B0-----:R-:W4:Y:S04]  /*99f40*/  LDL.LU R20, [R1+0xf8] ;  /* 0x0000f80001147983 */ /* 0x001f280000300800 */
[----:B------:R-:W4:Y:S04]  /*99f50*/  LDL.LU R221, [R1+0xfc] ;  /* 0x0000fc0001dd7983 */ /* 0x000f280000300800 */
[----:B------:R-:W4:Y:S04]  /*99f60*/  LDL.LU R229, [R1+0x100] ;  /* 0x0001000001e57983 */ /* 0x000f280000300800 */
[----:B------:R-:W4:Y:S04]  /*99f70*/  LDL.LU R237, [R1+0x104] ;  /* 0x0001040001ed7983 */ /* 0x000f280000300800 */
[----:B------:R-:W4:Y:S04]  /*99f80*/  LDL.LU R240, [R1+0x108] ;  /* 0x0001080001f07983 */ /* 0x000f280000300800 */
[----:B------:R-:W4:Y:S01]  /*99f90*/  LDL.LU R242, [R1+0x10c] ;  /* 0x00010c0001f27983 */ /* 0x000f220000300800 */
[----:B------:R-:W-:-:S05]  /*99fa0*/  IADD3 R200, P2, R198, R4, RZ ;  /* 0x00000004c6c87210 */ /* 0x000fca0007f5e0ff */
[----:B------:R-:W-:Y:S01]  /*99fb0*/  IMAD.X R201, R152, 0x1, R3, P2 ;  /* 0x0000000198c97824 */ /* 0x000fe200010e0603 */
[----:B------:R-:W-:Y:S02]  /*99fc0*/  SHF.R.S32.HI R152, RZ, 0x1f, R19 ;  /* 0x0000001fff987819 */ /* 0x000fe40000011413 */
[----:B------:R-:W-:Y:S02]  /*99fd0*/  F2FP.SATFINITE.E5M2.F32.PACK_AB_MERGE_C R21, R196, R197, RZ ;  /* 0x000000c5c415723e */ /* 0x000fe400048060ff */
[----:B------:R-:W-:Y:S01]  /*99fe0*/  IADD3 R196, P2, R19, R2, RZ ;  /* 0x0000000213c47210 */ /* 0x000fe20007f5e0ff */
[----:B------:R-:W-:Y:S04]  /*99ff0*/  STL.64 [R1+0xba8], R200 ;  /* 0x000ba8c801007387 */ /* 0x000fe80000100a00 */
[----:B------:R-:W-:Y:S01]  /*9a000*/  STL [R1+0x4dd8], R21 ;  /* 0x004dd81501007387 */ /* 0x000fe20000100800 */
[----:B------:R-:W-:Y:S01]  /*9a010*/  IMAD.X R197, R152, 0x1, R13, P2 ;  /* 0x0000000198c57824 */ /* 0x000fe200010e060d */
[----:B---3--:R-:W-:-:S02]  /*9a020*/  F2FP.SATFINITE.E5M2.F32.PACK_AB_MERGE_C R14, R189, R190, RZ ;  /* 0x000000bebd0e723e */ /* 0x008fc400048060ff */
[----:B------:R-:W-:-:S03]  /*9a030*/  F2FP.SATFINITE.E5M2.F32.PACK_AB_MERGE_C R12, R244, R238, RZ ;  /* 0x000000eef40c723e */ /* 0x000fc600048060ff */
[----:B------:R-:W-:Y:S04]  /*9a040*/  STL [R1+0x4dec], R14 ;  /* 0x004dec0e01007387 */ /* 0x000fe80000100800 */
[----:B------:R-:W-:Y:S04]  /*9a050*/  STL [R1+0x4de8], R12 ;  /* 0x004de80c01007387 */ /* 0x000fe80000100800 */
[----:B------:R-:W3:Y:S04]  /*9a060*/  LDL.LU R238, [R1+0x110] ;  /* 0x0001100001ee7983 */ /* 0x000ee80000300800 */
[----:B------:R-:W3:Y:S01]  /*9a070*/  LDL.LU R244, [R1+0x114] ;  /* 0x0001140001f47983 */ /* 0x000ee20000300800 */
[----:B--2---:R-:W-:-:S03]  /*9a080*/  F2FP.SATFINITE.E5M2.F32.PACK_AB_MERGE_C R11, R11, R245, RZ ;  /* 0x000000f50b0b723e */ /* 0x004fc600048060ff */
[----:B------:R-:W-:Y:S04]  /*9a090*/  STL.64 [R1+0xba0], R196 ;  /* 0x000ba0c401007387 */ /* 0x000fe80000100a00 */
[----:B------:R0:W-:Y:S04]  /*9a0a0*/  STL [R1+0x31c], R11 ;  /* 0x00031c0b01007387 */ /* 0x0001e80000100800 */
[----:B------:R-:W2:Y:S04]  /*9a0b0*/  LDL.LU R245, [R1+0x118] ;  /* 0x0001180001f57983 */ /* 0x000ea80000300800 */
[----:B0-----:R-:W2:Y:S01]  /*9a0c0*/  LDL.LU R11, [R1+0x11c] ;  /* 0x00011c00010b7983 */ /* 0x001ea20000300800 */
[----:B------:R-:W-:-:S02]  /*9a0d0*/  IADD3 R196, P2, R19, R0, RZ ;  /* 0x0000000013c47210 */ /* 0x000fc40007f5e0ff */
[----:B------:R-:W-:-:S03]  /*9a0e0*/  F2FP.SATFINITE.E5M2.F32.PACK_AB_MERGE_C R222, R246, R239, RZ ;  /* 0x000000eff6de723e */ /* 0x000fc600048060ff */
[----:B------:R-:W-:Y:S02]  /*9a0f0*/  IMAD.X R197, R152, 0x1, R7, P2 ;  /* 0x0000000198c57824 */ /* 0x000fe400010e0607 */
[----:B------:R-:W-:Y:S04]  /*9a100*/  STL [R1+0x5400], R222 ;  /* 0x005400de01007387 */ /* 0x000fe80000100800 */
[----:B------:R-:W2:Y:S04]  /*9a110*/  LDL.LU R239, [R1+0x120] ;  /* 0x0001200001ef7983 */ /* 0x000ea80000300800 */
[----:B------:R-:W2:Y:S04]  /*9a120*/  LDL.LU R246, [R1+0x124] ;  /* 0x0001240001f67983 */ /* 0x000ea80000300800 */
[----:B------:R-:W-:Y:S01]  /*9a130*/  STL.64 [R1+0xb98], R196 ;  /* 0x000b98c401007387 */ /* 0x000fe20000100a00 */
[----:B----4-:R-:W-:-:S05]  /*9a140*/  F2FP.SATFINITE.E5M2.F32.PACK_AB_MERGE_C R10, R10, R248, RZ ;  /* 0x000000f80a0a723e */ /* 0x010fca00048060ff */
[----:B------:R0:W-:Y:S04]  /*9a150*/  STL [R1+0x324], R10 ;  /* 0x0003240a01007387 */ /* 0x0001e80000100800 */
[----:B------:R-:W4:Y:S04]  /*9a160*/  LDL.LU R248, [R1+0x128] ;  /* 0x0001280001f87983 */ /* 0x000f280000300800 */
[----:B0-----:R-:W4:Y:S01]  /*9a170*/  LDL.LU R10, [R1+0x12c] ;  /* 0x00012c00010a7983 */ /* 0x001f220000300800 */
[----:B------:R-:W-:Y:S02]  /*9a180*/  IADD3 R196, P2, R19, R6, RZ ;  /* 0x0000000613c47210 */ /* 0x000fe40007f5e0ff */
[----:B------:R-:W-:-:S03]  /*9a190*/  F2FP.SATFINITE.E5M2.F32.PACK_AB_MERGE_C R12, R149, R148, RZ ;  /* 0x00000094950c723e */ /* 0x000fc600048060ff */
[C---:B------:R-:W-:Y:S02]  /*9a1a0*/  IMAD.X R197, R152.reuse, 0x1, R5, P2 ;  /* 0x0000000198c57824 */ /* 0x040fe400010e0605 */
[----:B------:R-:W-:Y:S04]  /*9a1b0*/  STL [R1+0x4de0], R12 ;  /* 0x004de00c01007387 */ /* 0x000fe80000100800 */
[----:B------:R0:W-:Y:S02]  /*9a1c0*/  STL.64 [R1+0xb90], R196 ;  /* 0x000b90c401007387 */ /* 0x0001e40000100a00 */
[----:B0-----:R-:W-:Y:S02]  /*9a1d0*/  IADD3 R196, P2, R19, R4, RZ ;  /* 0x0000000413c47210 */ /* 0x001fe40007f5e0ff */
[----:B------:R-:W4:Y:S03]  /*9a1e0*/  LDL.LU R19, [R1+0xc98] ;  /* 0x000c980001137983 */ /* 0x000f260000300800 */
[----:B------:R-:W-:-:S05]  /*9a1f0*/  IMAD.X R197, R152, 0x1, R3, P2 ;  /* 0x0000000198c57824 */ /* 0x000fca00010e0603 */
[----:B------:R0:W-:Y:S01]  /*9a200*/  STL.64 [R1+0xb88], R196 ;  /* 0x000b88c401007387 */ /* 0x0001e20000100a00 */
[----:B------:R-:W-:-:S05]  /*9a210*/  F2FP.SATFINITE.E5M2.F32.PACK_AB_MERGE_C R20, R221, R20, RZ ;  /* 0x00000014dd14723e */ /* 0x000fca00048060ff */
[----:B------:R1:W-:Y:S01]  /*9a220*/  STL [R1+0x320], R20 ;  /* 0x0003201401007387 */ /* 0x0003e20000100800 */
[----:B------:R-:W-:-:S03]  /*9a230*/  F2FP.SATFINITE.E5M2.F32.PACK_AB_MERGE_C R14, R237, R229, RZ ;  /* 0x000000e5ed0e723e */ /* 0x000fc600048060ff */
[----:B------:R-:W4:Y:S04]  /*9a240*/  LDL.LU R202, [R1+0x130] ;  /* 0x0001300001ca7983 */ /* 0x000f280000300800 */
[----:B------:R3:W-:Y:S01]  /*9a250*/  STL [R1+0x4818], R14 ;  /* 0x0048180e01007387 */ /* 0x0007e20000100800 */
[----:B------:R-:W-:-:S03]  /*9a260*/  F2FP.SATFINITE.E5M2.F32.PACK_AB_MERGE_C R12, R242, R240, RZ ;  /* 0x000000f0f20c723e */ /* 0x000fc600048060ff */
[----:B------:R-:W4:Y:S04]  /*9a270*/  LDL.LU R201, [R1+0x134] ;  /* 0x0001340001c97983 */ /* 0x000f280000300800 */
[----:B------:R2:W-:Y:S04]  /*9a280*/  STL [R1+0x32c], R12 ;  /* 0x00032c0c01007387 */ /* 0x0005e80000100800 */
[----:B------:R-:W4:Y:S04]  /*9a290*/  LDL.LU R200, [R1+0x138] ;  /* 0x0001380001c87983 */ /* 0x000f280000300800 */
[----:B------:R-:W4:Y:S04]  /*9a2a0*/  LDL.LU R198, [R1+0x13c] ;  /* 0x00013c0001c67983 */ /* 0x000f280000300800 */
[----:B0-----:R-:W4:Y:S01]  /*9a2b0*/  LDL.LU R197, [R1+0x140] ;  /* 0x0001400001c57983 */ /* 0x001f220000300800 */
[----:B------:R-:W-:-:S03]  /*9a2c0*/  SHF.R.S32.HI R148, RZ, 0x1f, R8 ;  /* 0x0000001fff947819 */ /* 0x000fc60000011408 */
[----:B------:R-:W4:Y:S01]  /*9a2d0*/  LDL.LU R196, [R1+0x144] ;  /* 0x0001440001c47983 */ /* 0x000f220000300800 */
[----:B-1----:R-:W-:-:S03]  /*9a2e0*/  IADD3 R20, P2, R8, R2, RZ ;  /* 0x0000000208147210 */ /* 0x002fc60007f5e0ff */
[----:B------:R-:W4:Y:S02]  /*9a2f0*/  LDL.LU R190, [R1+0x148] ;  /* 0x0001480001be7983 */ /* 0x000f240000300800 */
[----:B------:R-:W-:Y:S02]  /*9a300*/  IMAD.X R21, R148, 0x1, R13, P2 ;  /* 0x0000000194157824 */ /* 0x000fe400010e060d */
[----:B------:R-:W4:Y:S04]  /*9a310*/  LDL.LU R189, [R1+0x14c] ;  /* 0x00014c0001bd7983 */ /* 0x000f280000300800 */
[----:B------:R-:W4:Y:S04]  /*9a320*/  LDL.LU R240, [R1+0x150] ;  /* 0x0001500001f07983 */ /* 0x000f280000300800 */
[----:B------:R0:W-:Y:S04]  /*9a330*/  STL.64 [R1+0xb80], R20 ;  /* 0x000b801401007387 */ /* 0x0001e80000100a00 */
[----:B------:R-:W4:Y:S01]  /*9a340*/  LDL.LU R242, [R1+0x154] ;  /* 0x0001540001f27983 */ /* 0x000f220000300800 */
[----:B---3--:R-:W-:-:S03]  /*9a350*/  F2FP.SATFINITE.E5M2.F32.PACK_AB_MERGE_C R14, R244, R238, RZ ;  /* 0x000000eef40e723e */ /* 0x008fc600048060ff */
[----:B------:R-:W3:Y:S04]  /*9a360*/  LDL.LU R244, [R1+0x158] ;  /* 0x0001580001f47983 */ /* 0x000ee80000300800 */
[----:B------:R-:W-:Y:S01]  /*9a370*/  STL [R1+0x4860], R14 ;  /* 0x0048600e01007387 */ /* 0x000fe20000100800 */
[----:B--2---:R-:W-:-:S03]  /*9a380*/  F2FP.SATFINITE.E5M2.F32.PACK_AB_MERGE_C R12, R11, R245, RZ ;  /* 0x000000f50b0c723e */ /* 0x004fc600048060ff */
[----:B------:R-:W3:Y:S01]  /*9a390*/  LDL.LU R11, [R1+0x15c] ;  /* 0x00015c00010b7983 */ /* 0x000ee20000300800 */
[----:B0-----:R-:W-:-:S03]  /*9a3a0*/  IADD3 R20, P2, R8, R0, RZ ;  /* 0x0000000008147210 */ /* 0x001fc60007f5e0ff */
[----:B------:R0:W-:Y:S02]  /*9a3b0*/  STL [R1+0x4830], R12 ;  /* 0x0048300c01007387 */ /* 0x0001e40000100800 */
[----:B------:R-:W-:Y:S02]  /*9a3c0*/  IMAD.X R21, R148, 0x1, R7, P2 ;  /* 0x0000000194157824 */ /* 0x000fe400010e0607 */
[----:B------:R-:W2:Y:S01]  /*9a3d0*/  LDL.LU R245, [R1+0xc9c] ;  /* 0x000c9c0001f57983 */ /* 0x000ea20000300800 */
[----:B0-----:R-:W-:-:S03]  /*9a3e0*/  F2FP.SATFINITE.E5M2.F32.PACK_AB_MERGE_C R12, R246, R239, RZ ;  /* 0x000000eff60c723e */ /* 0x001fc600048060ff */
[----:B------:R0:W-:Y:S01]  /*9a3f0*/  STL.64 [R1+0xb78], R20 ;  /* 0x000b781401007387 */ /* 0x0001e20000100a00 */
[----:B------:R-:W-:-:S03]  /*9a400*/  IADD3 R204, P2, R8, R6, RZ ;  /* 0x0000000608cc7210 */ /* 0x000fc60007f5e0ff */
[----:B0-----:R-:W2:Y:S04]  /*9a410*/  LDL.LU R20, [R1+0x160] ;  /* 0x0001600001147983 */ /* 0x001ea80000300800 */
[----:B------:R-:W-:Y:S04]  /*9a420*/  STL [R1+0x4874], R12 ;  /* 0x0048740c01007387 */ /* 0x000fe80000100800 */
[----:B------:R-:W2:Y:S01]  /*9a430*/  LDL.LU R221, [R1+0x164] ;  /* 0x0001640001dd7983 */ /* 0x000ea20000300800 */
[----:B----4-:R-:W-:-:S05]  /*9a440*/  F2FP.SATFINITE.E5M2.F32.PACK_AB_MERGE_C R10, R10, R248, RZ ;  /* 0x000000f80a0a723e */ /* 0x010fca00048060ff */
[----:B------:R-:W-:Y:S04]  /*9a450*/  STL [R1+0x4864], R10 ;  /* 0x0048640a01007387 */ /* 0x000fe80000100800 */
[----:B------:R-:W4:Y:S04]  /*9a460*/  LDL.LU R229, [R1+0x168] ;  /* 0x0001680001e57983 */ /* 0x000f280000300800 */
[----:B------:R-:W4:Y:S04]  /*9a470*/  LDL.LU R237, [R1+0x16c] ;  /* 0x00016c0001ed7983 */ /* 0x000f280000300800 */
[----:B------:R-:W4:Y:S04]  /*9a480*/  LDL.LU R246, [R1+0x170] ;  /* 0x0001700001f67983 */ /* 0x000f280000300800 */
[----:B------:R-:W4:Y:S01]  /*9a490*/  LDL.LU R248, [R1+0x174] ;  /* 0x0001740001f87983 */ /* 0x000f220000300800 */
[----:B------:R-:W-:-:S05]  /*9a4a0*/  IMAD.X R205, R148, 0x1, R5, P2 ;  /* 0x0000000194cd7824 */ /* 0x000fca00010e0605 */
[----:B------:R0:W-:Y:S04]  /*9a4b0*/  STL.64 [R1+0xb70], R204 ;  /* 0x000b70cc01007387 */ /* 0x0001e80000100a00 */
[----:B------:R-:W4:Y:S04]  /*9a4c0*/  LDL.LU R238, [R1+0x178] ;  /* 0x0001780001ee7983 */ /* 0x000f280000300800 */
[----:B------:R-:W4:Y:S01]  /*9a4d0*/  LDL.LU R239, [R1+0x17c] ;  /* 0x00017c0001ef7983 */ /* 0x000f220000300800 */
[----:B0-----:R-:W-:-:S03]  /*9a4e0*/  IADD3 R204, P2, R8, R4, RZ ;  /* 0x0000000408cc7210 */ /* 0x001fc60007f5e0ff */
[----:B------:R-:W4:Y:S02]  /*9a4f0*/  LDL.LU R10, [R1+0x180] ;  /* 0x00018000010a7983 */ /* 0x000f240000300800 */
[----:B------:R-:W-:-:S05]  /*9a500*/  IMAD.X R205, R148, 0x1, R3, P2 ;  /* 0x0000000194cd7824 */ /* 0x000fca00010e0603 */
[----:B------:R-:W-:Y:S04]  /*9a510*/  STL.64 [R1+0xb68], R204 ;  /* 0x000b68cc01007387 */ /* 0x000fe80000100a00 */
[----:B------:R-:W4:Y:S01]  /*9a520*/  LDL.LU R8, [R1+0x184] ;  /* 0x0001840001087983 */ /* 0x000f220000300800 */
[----:B------:R-:W-:Y:S02]  /*9a530*/  SHF.R.S32.HI R148, RZ, 0x1f, R19 ;  /* 0x0000001fff947819 */ /* 0x000fe40000011413 */
[----:B------:R-:W-:-:S05]  /*9a540*/  F2FP.SATFINITE.E5M2.F32.PACK_AB_MERGE_C R21, R201, R202, RZ ;  /* 0x000000cac915723e */ /* 0x000fca00048060ff */
[----:B------:R-:W-:Y:S01]  /*9a550*/  STL [R1+0x48a0], R21 ;  /* 0x0048a01501007387 */ /* 0x000fe20000100800 */
[----:B------:R-:W-:Y:S02]  /*9a560*/  F2FP.SATFINITE.E5M2.F32.PACK_AB_MERGE_C R14, R198, R200, RZ ;  /* 0x000000c8c60e723e */ /* 0x000fe400048060ff */
[----:B------:R-:W-:Y:S02]  /*9a570*/  F2FP.SATFINITE.E5M2.F32.PACK_AB_MERGE_C R12, R196, R197, RZ ;  /* 0x000000c5c40c723e */ /* 0x000fe400048060ff */
[----:B------:R-:W-:Y:S01]  /*9a580*/  IADD3 R196, P2, R19, R2, RZ ;  /* 0x0000000213c47210 */ /* 0x000fe20007f5e0ff */
[----:B------:R0:W-:Y:S04]  /*9a590*/  STL [R1+0x489c], R14 ;  /* 0x00489c0e01007387 */ /* 0x0001e80000100800 */
[----:B------:R-:W-:Y:S01]  /*9a5a0*/  IMAD.X R197, R148, 0x1, R13, P2 ;  /* 0x0000000194c57824 */ /* 0x000fe200010e060d */
[----:B------:R1:W-:Y:S04]  /*9a5b0*/  STL [R1+0x48d8], R12 ;  /* 0x0048d80c01007387 */ /* 0x0003e80000100800 */
[----:B------:R1:W-:Y:S01]  /*9a5c0*/  STL.64 [R1+0xb60], R196 ;  /* 0x000b60c401007387 */ /* 0x0003e20000100a00 */
[----:B0-----:R-:W-:-:S02]  /*9a5d0*/  F2FP.SATFINITE.E5M2.F32.PACK_AB_MERGE_C R14, R189, R190, RZ ;  /* 0x000000bebd0e723e */ /* 0x001fc400048060ff */
[----:B-1----:R-:W-:Y:S02]  /*9a5e0*/  F2FP.SATFINITE.E5M2.F32.PACK_AB_MERGE_C R12, R242, R240, RZ ;  /* 0x000000f0f20c723e */ /* 0x002fe400048060ff */
[----:B------:R-:W-:Y:S01]  /*9a5f0*/  IADD3 R196, P2, R19, R0, RZ ;  /* 0x0000000013c47210 */ /* 0x000fe20007f5e0ff */
[----:B------:R-:W-:Y:S04]  /*9a600*/  STL [R1+0x48a8], R14 ;  /* 0x0048a80e01007387 */ /* 0x000fe80000100800 */
[----:B------:R-:W-:Y:S01]  /*9a610*/  IMAD.X R197, R148, 0x1, R7, P2 ;  /* 0x0000000194c57824 */ /* 0x000fe200010e0607 */
[----:B------:R3:W-:Y:S04]  /*9a620*/  STL [R1+0x48e8], R12 ;  /* 0x0048e80c01007387 */ /* 0x0007e80000100800 */
[----:B------:R-:W4:Y:S04]  /*9a630*/  LDL.LU R240, [R1+0x188] ;  /* 0x0001880001f07983 */ /* 0x000f280000300800 */
[----:B------:R-:W4:Y:S04]  /*9a640*/  LDL.LU R242, [R1+0x18c] ;  /* 0x00018c0001f27983 */ /* 0x000f280000300800 */
[----:B------:R0:W-:Y:S01]  /*9a650*/  STL.64 [R1+0xb58], R196 ;  /* 0x000b58c401007387 */ /* 0x0001e20000100a00 */
[----:B---3--:R-:W-:-:S03]  /*9a660*/  F2FP.SATFINITE.E5M2.F32.PACK_AB_MERGE_C R12, R11, R244, RZ ;  /* 0x000000f40b0c723e */ /* 0x008fc600048060ff */
[----:B------:R-:W3:Y:S04]  /*9a670*/  LDL.LU R244, [R1+0x190] ;  /* 0x0001900001f47983 */ /* 0x000ee80000300800 */
[----:B------:R-:W3:Y:S01]  /*9a680*/  LDL.LU R11, [R1+0x194] ;  /* 0x00019400010b7983 */ /* 0x000ee20000300800 */
[----:B0-----:R-:W-:-:S03]  /*9a690*/  IADD3 R196, P2, R19, R6, RZ ;  /* 0x0000000613c47210 */ /* 0x001fc60007f5e0ff */
[----:B------:R0:W-:Y:S02]  /*9a6a0*/  STL [R1+0x48e4], R12 ;  /* 0x0048e40c01007387 */ /* 0x0001e40000100800 */
[----:B------:R-:W-:Y:S01]  /*9a6b0*/  IMAD.X R197, R148, 0x1, R5, P2 ;  /* 0x0000000194c57824 */ /* 0x000fe200010e0605 */
[----:B0-----:R-:W-:-:S05]  /*9a6c0*/  F2FP.SATFINITE.E5M2.F32.PACK_AB_MERGE_C R12, R145, R144, RZ ;  /* 0x00000090910c723e */ /* 0x001fca00048060ff */
[----:B------:R-:W-:Y:S04]  /*9a6d0*/  STL [R1+0x4dbc], R12 ;  /* 0x004dbc0c01007387 */ /* 0x000fe80000100800 */
[----:B------:R0:W-:Y:S02]  /*9a6e0*/  STL.64 [R1+0xb50], R196 ;  /* 0x000b50c401007387 */ /* 0x0001e40000100a00 */
[----:B0-----:R-:W-:Y:S02]  /*9a6f0*/  IADD3 R196, P2, R19, R4, RZ ;  /* 0x0000000413c47210 */ /* 0x001fe40007f5e0ff */
[----:B--2---:R-:W-:-:S03]  /*9a700*/  F2FP.SATFINITE.E5M2.F32.PACK_AB_MERGE_C R19, R221, R20, RZ ;  /* 0x00000014dd13723e */ /* 0x004fc600048060ff */
[----:B------:R-:W-:Y:S01]  /*9a710*/  IMAD.X R197, R148, 0x1, R3, P2 ;  /* 0x0000000194c57824 */ /* 0x000fe200010e0603 */
[----:B----4-:R-:W-:-:S04]  /*9a720*/  F2FP.SATFINITE.E5M2.F32.PACK_AB_MERGE_C R14, R237, R229, RZ ;  /* 0x000000e5ed0e723e */ /* 0x010fc800048060ff */
[----:B------:R-:W-:Y:S04]  /*9a730*/  STL.64 [R1+0xb48], R196 ;  /* 0x000b48c401007387 */ /* 0x000fe80000100a00 */
[----:B------:R-:W-:Y:S01]  /*9a740*/  STL [R1+0x48f8], R19 ;  /* 0x0048f81301007387 */ /* 0x000fe20000100800 */
[----:B------:R-:W-:-:S03]  /*9a750*/  F2FP.SATFINITE.E5M2.F32.PACK_AB_MERGE_C R12, R248, R246, RZ ;  /* 0x000000f6f80c723e */ /* 0x000fc600048060ff */
[----:B------:R-:W2:Y:S04]  /*9a760*/  LDL.LU R246, [R1+0x198] ;  /* 0x0001980001f67983 */ /* 0x000ea80000300800 */
[----:B------:R-:W-:Y:S04]  /*9a770*/  STL [R1+0x48ec], R14 ;  /* 0x0048ec0e01007387 */ /* 0x000fe80000100800 */
[----:B------:R-:W2:Y:S01]  /*9a780*/  LDL.LU R248, [R1+0x19c] ;  /* 0x00019c0001f87983 */ /* 0x000ea20000300800 */
[----:B------:R-:W-:Y:S02]  /*9a790*/  SHF.R.S32.HI R144, RZ, 0x1f, R245 ;  /* 0x0000001fff907819 */ /* 0x000fe400000114f5 */
[----:B------:R-:W-:Y:S01]  /*9a7a0*/  IADD3 R20, P2, R245, R2, RZ ;  /* 0x00000002f5147210 */ /* 0x000fe20007f5e0ff */
[----:B------:R0:W-:Y:S04]  /*9a7b0*/  STL [R1+0x4910], R12 ;  /* 0x0049100c01007387 */ /* 0x0001e80000100800 */
[----:B------:R-:W-:Y:S01]  /*9a7c0*/  IMAD.X R21, R144, 0x1, R13, P2 ;  /* 0x0000000190157824 */ /* 0x000fe200010e060d */
[----:B------:R-:W4:Y:S04]  /*9a7d0*/  LDL.LU R189, [R1+0xca0] ;  /* 0x000ca00001bd7983 */ /* 0x000f280000300800 */
[----:B------:R-:W4:Y:S01]  /*9a7e0*/  LDL.LU R204, [R1+0x1a0] ;  /* 0x0001a00001cc7983 */ /* 0x000f220000300800 */
[----:B0-----:R-:W-:-:S03]  /*9a7f0*/  F2FP.SATFINITE.E5M2.F32.PACK_AB_MERGE_C R12, R239, R238, RZ ;  /* 0x000000eeef0c723e */ /* 0x001fc600048060ff */
[----:B------:R-:W-:Y:S01]  /*9a800*/  STL.64 [R1+0xb40], R20 ;  /* 0x000b401401007387 */ /* 0x000fe20000100a00 */
[----:B------:R-:W-:-:S03]  /*9a810*/  F2FP.SATFINITE.E5M2.F32.PACK_AB_MERGE_C R8, R8, R10, RZ ;  /* 0x0000000a0808723e */ /* 0x000fc600048060ff */
[----:B------:R-:W-:Y:S04]  /*9a820*/  STL [R1+0x490c], R12 ;  /* 0x00490c0c01007387 */ /* 0x000fe80000100800 */
[----:B------:R-:W4:Y:S04]  /*9a830*/  LDL.LU R203, [R1+0x1a4] ;  /* 0x0001a40001cb7983 */ /* 0x000f280000300800 */
[----:B------:R0:W-:Y:S04]  /*9a840*/  STL [R1+0x492c], R8 ;  /* 0x00492c0801007387 */ /* 0x0001e80000100800 */
[----:B------:R-:W4:Y:S04]  /*9a850*/  LDL.LU R202, [R1+0x1a8] ;  /* 0x0001a80001ca7983 */ /* 0x000f280000300800 */
[----:B------:R-:W4:Y:S04]  /*9a860*/  LDL.LU R201, [R1+0x1ac] ;  /* 0x0001ac0001c97983 */ /* 0x000f280000300800 */
[----:B------:R-:W4:Y:S04]  /*9a870*/  LDL.LU R200, [R1+0x1b0] ;  /* 0x0001b00001c87983 */ /* 0x000f280000300800 */
[----:B------:R-:W4:Y:S04]  /*9a880*/  LDL.LU R198, [R1+0x1b4] ;  /* 0x0001b40001c67983 */ /* 0x000f280000300800 */
[----:B------:R-:W4:Y:S04]  /*9a890*/  LDL.LU R197, [R1+0x1b8] ;  /* 0x0001b80001c57983 */ /* 0x000f280000300800 */
[----:B0-----:R-:W4:Y:S01]  /*9a8a0*/  LDL.LU R8, [R1+0x1bc] ;  /* 0x0001bc0001087983 */ /* 0x001f220000300800 */
[----:B------:R-:W-:-:S03]  /*9a8b0*/  IADD3 R20, P2, R245, R0, RZ ;  /* 0x00000000f5147210 */ /* 0x000fc60007f5e0ff */
[----:B------:R-:W4:Y:S02]  /*9a8c0*/  LDL.LU R10, [R1+0xca4] ;  /* 0x000ca400010a7983 */ /* 0x000f240000300800 */
[----:B------:R-:W-:Y:S02]  /*9a8d0*/  IMAD.X R21, R144, 0x1, R7, P2 ;  /* 0x0000000190157824 */ /* 0x000fe400010e0607 */
[----:B------:R-:W4:Y:S04]  /*9a8e0*/  LDL.LU R196, [R1+0x1c0] ;  /* 0x0001c00001c47983 */ /* 0x000f280000300800 */
[----:B------:R-:W4:Y:S04]  /*9a8f0*/  LDL.LU R190, [R1+0x1c4] ;  /* 0x0001c40001be7983 */ /* 0x000f280000300800 */
[----:B------:R0:W-:Y:S02]  /*9a900*/  STL.64 [R1+0xb38], R20 ;  /* 0x000b381401007387 */ /* 0x0001e40000100a00 */
[----:B0-----:R-:W-:-:S02]  /*9a910*/  IADD3 R20, P2, R245, R6, RZ ;  /* 0x00000006f5147210 */ /* 0x001fc40007f5e0ff */
[----:B------:R-:W-:-:S03]  /*9a920*/  F2FP.SATFINITE.E5M2.F32.PACK_AB_MERGE_C R12, R242, R240, RZ ;  /* 0x000000f0f20c723e */ /* 0x000fc600048060ff */
[----:B------:R-:W-:Y:S02]  /*9a930*/  IMAD.X R21, R144, 0x1, R5, P2 ;  /* 0x0000000190157824 */ /* 0x000fe400010e0605 */
[----:B------:R-:W-:Y:S01]  /*9a940*/  STL [R1+0x4924], R12 ;  /* 0x0049240c01007387 */ /* 0x000fe20000100800 */
[----:B---3--:R-:W-:-:S05]  /*9a950*/  F2FP.SATFINITE.E5M2.F32.PACK_AB_MERGE_C R11, R11, R244, RZ ;  /* 0x000000f40b0b723e */ /* 0x008fca00048060ff */
[----:B------:R-:W-:Y:S04]  /*9a960*/  STL [R1+0x4948], R11 ;  /* 0x0049480b01007387 */ /* 0x000fe80000100800 */
[----:B------:R-:W3:Y:S04]  /*9a970*/  LDL.LU R19, [R1+0x1c8] ;  /* 0x0001c80001137983 */ /* 0x000ee80000300800 */
[----:B------:R0:W-:Y:S04]  /*9a980*/  STL.64 [R1+0xb30], R20 ;  /* 0x000b301401007387 */ /* 0x0001e80000100a00 */
[----:B0-----:R-:W3:Y:S04]  /*9a990*/  LDL.LU R20, [R1+0x1cc] ;  /* 0x0001cc0001147983 */ /* 0x001ee80000300800 */
[----:B------:R-:W3:Y:S04]  /*9a9a0*/  LDL.LU R221, [R1+0x1d0] ;  /* 0x0001d00001dd7983 */ /* 0x000ee80000300800 */
[----:B------:R-:W3:Y:S04]  /*9a9b0*/  LDL.LU R229, [R1+0x1d4] ;  /* 0x0001d40001e57983 */ /* 0x000ee80000300800 */
[----:B------:R-:W3:Y:S04]  /*9a9c0*/  LDL.LU R237, [R1+0x1d8] ;  /* 0x0001d80001ed7983 */ /* 0x000ee80000300800 */
[----:B------:R-:W3:Y:S01]  /*9a9d0*/  LDL.LU R11, [R1+0x1dc] ;  /* 0x0001dc00010b7983 */ /* 0x000ee20000300800 */
[----:B------:R-:W-:-:S03]  /*9a9e0*/  IADD3 R206, P2, R245, R4, RZ ;  /* 0x00000004f5ce7210 */ /* 0x000fc60007f5e0ff */
[----:B------:R-:W3:Y:S02]  /*9a9f0*/  LDL.LU R238, [R1+0x1e0] ;  /* 0x0001e00001ee7983 */ /* 0x000ee40000300800 */
[----:B------:R-:W-:Y:S02]  /*9aa00*/  IMAD.X R207, R144, 0x1, R3, P2 ;  /* 0x0000000190cf7824 */ /* 0x000fe400010e0603 */
[----:B------:R-:W3:Y:S04]  /*9aa10*/  LDL.LU R239, [R1+0x1e4] ;  /* 0x0001e40001ef7983 */ /* 0x000ee80000300800 */
[----:B------:R-:W-:Y:S01]  /*9aa20*/  STL.64 [R1+0xb28], R206 ;  /* 0x000b28ce01007387 */ /* 0x000fe20000100a00 */
[----:B--2---:R-:W-:-:S05]  /*9aa30*/  F2FP.SATFINITE.E5M2.F32.PACK_AB_MERGE_C R12, R248, R246, RZ ;  /* 0x000000f6f80c723e */ /* 0x004fca00048060ff */
[----:B------:R0:W-:Y:S04]  /*9aa40*/  STL [R1+0x4940], R12 ;  /* 0x0049400c01007387 */ /* 0x0001e80000100800 */
[----:B------:R-:W2:Y:S04]  /*9aa50*/  LDL.LU R240, [R1+0x1e8] ;  /* 0x0001e80001f07983 */ /* 0x000ea80000300800 */
[----:B------:R-:W2:Y:S04]  /*9aa60*/  LDL.LU R242, [R1+0x1ec] ;  /* 0x0001ec0001f27983 */ /* 0x000ea80000300800 */
[----:B------:R-:W2:Y:S04]  /*9aa70*/  LDL.LU R244, [R1+0x1f0] ;  /* 0x0001f00001f47983 */ /* 0x000ea80000300800 */
[----:B------:R-:W2:Y:S04]  /*9aa80*/  LDL.LU R245, [R1+0x1f4] ;  /* 0x0001f40001f57983 */ /* 0x000ea80000300800 */
[----:B------:R-:W2:Y:S04]  /*9aa90*/  LDL.LU R246, [R1+0x1f8] ;  /* 0x0001f80001f67983 */ /* 0x000ea80000300800 */
[----:B------:R-:W2:Y:S01]  /*9aaa0*/  LDL.LU R248, [R1+0x1fc] ;  /* 0x0001fc0001f87983 */ /* 0x000ea20000300800 */
[----:B----4-:R-:W-:-:S05]  /*9aab0*/  F2FP.SATFINITE.E5M2.F32.PACK_AB_MERGE_C R14, R203, R204, RZ ;  /* 0x000000cccb0e723e */ /* 0x010fca00048060ff */
[----:B------:R-:W-:Y:S01]  /*9aac0*/  STL [R1+0x495c], R14 ;  /* 0x00495c0e01007387 */ /* 0x000fe20000100800 */
[----:B0-----:R-:W-:-:S05]  /*9aad0*/  F2FP.SATFINITE.E5M2.F32.PACK_AB_MERGE_C R12, R201, R202, RZ ;  /* 0x000000cac90c723e */ /* 0x001fca00048060ff */
[----:B------:R0:W-:Y:S01]  /*9aae0*/  STL [R1+0x4958], R12 ;  /* 0x0049580c01007387 */ /* 0x0001e20000100800 */
[----:B------:R-:W-:Y:S02]  /*9aaf0*/  SHF.R.S32.HI R144, RZ, 0x1f, R189 ;  /* 0x0000001fff907819 */ /* 0x000fe400000114bd */
[C---:B------:R-:W-:Y:S02]  /*9ab00*/  IADD3 R202, P2, R189.reuse, R2, RZ ;  /* 0x00000002bdca7210 */ /* 0x040fe40007f5e0ff */
[----:B0-----:R-:W-:Y:S02]  /*9ab10*/  F2FP.SATFINITE.E5M2.F32.PACK_AB_MERGE_C R12, R8, R197, RZ ;  /* 0x000000c5080c723e */ /* 0x001fe400048060ff */
[----:B------:R-:W4:Y:S01]  /*9ab20*/  LDL.LU R8, [R1+0xca8] ;  /* 0x000ca80001087983 */ /* 0x000f220000300800 */
[----:B------:R-:W-:Y:S01]  /*9ab30*/  IMAD.X R203, R144, 0x1, R13, P2 ;  /* 0x0000000190cb7824 */ /* 0x000fe200010e060d */
[----:B------:R-:W-:Y:S02]  /*9ab40*/  F2FP.SATFINITE.E5M2.F32.PACK_AB_MERGE_C R14, R198, R200, RZ ;  /* 0x000000c8c60e723e */ /* 0x000fe400048060ff */
[----:B------:R-:W-:-:S02]  /*9ab50*/  IADD3 R200, P2, R189, R0, RZ ;  /* 0x00000000bdc87210 */ /* 0x000fc40007f5e0ff */
[----:B------:R-:W-:Y:S03]  /*9ab60*/  STL.64 [R1+0xb20], R202 ;  /* 0x000b20ca01007387 */ /* 0x000fe60000100a00 */
[----:B------:R-:W-:Y:S01]  /*9ab70*/  IMAD.X R201, R144, 0x1, R7, P2 ;  /* 0x0000000190c97824 */ /* 0x000fe200010e0607 */
[----:B------:R0:W-:Y:S04]  /*9ab80*/  STL [R1+0x497c], R14 ;  /* 0x00497c0e01007387 */ /* 0x0001e80000100800 */
[----:B------:R1:W-:Y:S01]  /*9ab90*/  STL [R1+0x4978], R12 ;  /* 0x0049780c01007387 */ /* 0x0003e20000100800 */
[----:B0-----:R-:W-:Y:S02]  /*9aba0*/  F2FP.SATFINITE.E5M2.F32.PACK_AB_MERGE_C R14, R190, R196, RZ ;  /* 0x000000c4be0e723e */ /* 0x001fe400048060ff */
[----:B------:R-:W-:-:S02]  /*9abb0*/  IADD3 R196, P2, R189, R6, RZ ;  /* 0x00000006bdc47210 */ /* 0x000fc40007f5e0ff */
[----:B-1----:R-:W-:Y:S01]  /*9abc0*/  F2FP.SATFINITE.E5M2.F32.PACK_AB_MERGE_C R12, R141, R140, RZ ;  /* 0x0000008c8d0c723e */ /* 0x002fe200048060ff */
[----:B------:R-:W-:Y:S02]  /*9abd0*/  STL.64 [R1+0xb18], R200 ;  /* 0x000b18c801007387 */ /* 0x000fe40000100a00 */
[----:B------:R-:W-:Y:S02]  /*9abe0*/  IMAD.X R197, R144, 0x1, R5, P2 ;  /* 0x0000000190c57824 */ /* 0x000fe400010e0605 */
[----:B------:R-:W-:Y:S04]  /*9abf0*/  STL [R1+0x498c], R14 ;  /* 0x00498c0e01007387 */ /* 0x000fe80000100800 */
[----:B------:R-:W-:Y:S04]  /*9ac00*/  STL [R1+0x4d9c], R12 ;  /* 0x004d9c0c01007387 */ /* 0x000fe80000100800 */
[----:B------:R0:W-:Y:S02]  /*9ac10*/  STL.64 [R1+0xb10], R196 ;  /* 0x000b10c401007387 */ /* 0x0001e40000100a00 */
[----:B0-----:R-:W-:-:S05]  /*9ac20*/  IADD3 R196, P2, R189, R4, RZ ;  /* 0x00000004bdc47210 */ /* 0x001fca0007f5e0ff */
[----:B------:R-:W-:Y:S01]  /*9ac30*/  IMAD.X R197, R144, 0x1, R3, P2 ;  /* 0x0000000190c57824 */ /* 0x000fe200010e0603 */
[----:B---3--:R-:W-:Y:S02]  /*9ac40*/  F2FP.SATFINITE.E5M2.F32.PACK_AB_MERGE_C R12, R20, R19, RZ ;  /* 0x00000013140c723e */ /* 0x008fe400048060ff */
[----:B------:R-:W-:-:S05]  /*9ac50*/  F2FP.SATFINITE.E5M2.F32.PACK_AB_MERGE_C R20, R229, R221, RZ ;  /* 0x000000dde514723e */ /* 0x000fca00048060ff */
[----:B------:R0:W-:Y:S01]  /*9ac60*/  STL [R1+0x52d4], R20 ;  /* 0x0052d41401007387 */ /* 0x0001e20000100800 */
[----:B------:R-:W-:-:S03]  /*9ac70*/  F2FP.SATFINITE.E5M2.F32.PACK_AB_MERGE_C R19, R11, R237, RZ ;  /* 0x000000ed0b13723e */ /* 0x000fc600048060ff */
[----:B------:R-:W-:Y:S04]  /*9ac80*/  STL.64 [R1+0xb08], R196 ;  /* 0x000b08c401007387 */ /* 0x000fe80000100a00 */
[----:B------:R-:W-:Y:S04]  /*9ac90*/  STL [R1+0x4980], R12 ;  /* 0x0049800c01007387 */ /* 0x000fe80000100800 */
[----:B------:R-:W-:Y:S04]  /*9aca0*/  STL [R1+0x52e0], R19 ;  /* 0x0052e01301007387 */ /* 0x000fe80000100800 */
[----:B------:R-:W3:Y:S01]  /*9acb0*/  LDL.LU R11, [R1+0xcac] ;  /* 0x000cac00010b7983 */ /* 0x000ee20000300800 */
[----:B------:R-:W-:-:S02]  /*9acc0*/  SHF.R.S32.HI R140, RZ, 0x1f, R10 ;  /* 0x0000001fff8c7819 */ /* 0x000fc4000001140a */
[----:B0-----:R-:W-:-:S05]  /*9acd0*/  IADD3 R20, P2, R10, R2, RZ ;  /* 0x000000020a147210 */ /* 0x001fca0007f5e0ff */
[----:B------:R-:W-:Y:S01]  /*9ace0*/  IMAD.X R21, R140, 0x1, R13, P2 ;  /* 0x000000018c157824 */ /* 0x000fe200010e060d */
[----:B------:R-:W-:-:S04]  /*9acf0*/  F2FP.SATFINITE.E5M2.F32.PACK_AB_MERGE_C R14, R239, R238, RZ ;  /* 0x000000eeef0e723e */ /* 0x000fc800048060ff */
[----:B------:R0:W-:Y:S04]  /*9ad00*/  STL.64 [R1+0xb00], R20 ;  /* 0x000b001401007387 */ /* 0x0001e80000100a00 */
[----:B------:R1:W-:Y:S01]  /*9ad10*/  STL [R1+0x4aec], R14 ;  /* 0x004aec0e01007387 */ /* 0x0003e20000100800 */
[----:B0-----:R-:W-:Y:S02]  /*9ad20*/  IADD3 R20, P2, R10, R0, RZ ;  /* 0x000000000a147210 */ /* 0x001fe40007f5e0ff */
[----:B--2---:R-:W-:-:S03]  /*9ad30*/  F2FP.SATFINITE.E5M2.F32.PACK_AB_MERGE_C R12, R242, R240, RZ ;  /* 0x000000f0f20c723e */ /* 0x004fc600048060ff */
[----:B------:R-:W-:Y:S02]  /*9ad40*/  IMAD.X R21, R140, 0x1, R7, P2 ;  /* 0x000000018c157824 */ /* 0x000fe400010e0607 */
[----:B------:R0:W-:Y:S04]  /*9ad50*/  STL [R1+0x4ae4], R12 ;  /* 0x004ae40c01007387 */ /* 0x0001e80000100800 */
[----:B------:R2:W-:Y:S01]  /*9ad60*/  STL.64 [R1+0xaf8], R20 ;  /* 0x000af81401007387 */ /* 0x0005e20000100a00 */
[----:B-1----:R-:W-:Y:S02]  /*9ad70*/  F2FP.SATFINITE.E5M2.F32.PACK_AB_MERGE_C R14, R245, R244, RZ ;  /* 0x000000f4f50e723e */ /* 0x002fe400048060ff */
[----:B0-----:R-:W-:Y:S02]  /*9ad80*/  F2FP.SATFINITE.E5M2.F32.PACK_AB_MERGE_C R12, R248, R246, RZ ;  /* 0x000000f6f80c723e */ /* 0x001fe400048060ff */
[----:B--2---:R-:W-:Y:S01]  /*9ad90*/  IADD3 R20, P2, R10, R6, RZ ;  /* 0x000000060a147210 */ /* 0x004fe20007f5e0ff */
[----:B------:R0:W-:Y:S04]  /*9ada0*/  STL [R1+0x4b08], R14 ;  /* 0x004b080e01007387 */ /* 0x0001e80000100800 */
[----:B------:R-:W-:Y:S01]  /*9adb0*/  IMAD.X R21, R140, 0x1, R5, P2 ;  /* 0x000000018c157824 */ /* 0x000fe200010e0605 */
[----:B------:R-:W-:Y:S04]  /*9adc0*/  STL [R1+0x4b00], R12 ;  /* 0x004b000c01007387 */ /* 0x000fe80000100800 */
[----:B------:R1:W-:Y:S01]  /*9add0*/  STL.64 [R1+0xaf0], R20 ;  /* 0x000af01401007387 */ /* 0x0003e20000100a00 */
[----:B0-----:R-:W-:-:S02]  /*9ade0*/  F2FP.SATFINITE.E5M2.F32.PACK_AB_MERGE_C R14, R25, R24, RZ ;  /* 0x00000018190e723e */ /* 0x001fc400048060ff */
[----:B-1----:R-:W-:Y:S02]  /*9adf0*/  IADD3 R20, P2, R10, R4, RZ ;  /* 0x000000040a147210 */ /* 0x002fe40007f5e0ff */
[----:B------:R-:W-:-:S03]  /*9ae00*/  F2FP.SATFINITE.E5M2.F32.PACK_AB_MERGE_C R12, R27, R26, RZ ;  /* 0x0000001a1b0c723e */ /* 0x000fc600048060ff */
[----:B------:R-:W-:Y:S01]  /*9ae10*/  IMAD.X R21, R140, 0x1, R3, P2 ;  /* 0x000000018c157824 */ /* 0x000fe200010e0603 */
[----:B------:R-:W-:Y:S02]  /*9ae20*/  F2FP.SATFINITE.E5M2.F32.PACK_AB_MERGE_C R10, R29, R28, RZ ;  /* 0x0000001c1d0a723e */ /* 0x000fe400048060ff */
[----:B----4-:R-:W-:Y:S02]  /*9ae30*/  SHF.R.S32.HI R24, RZ, 0x1f, R8 ;  /* 0x0000001fff187819 */ /* 0x010fe40000011408 */
[----:B------:R0:W-:Y:S04]  /*9ae40*/  STL.64 [R1+0xae8], R20 ;  /* 0x000ae81401007387 */ /* 0x0001e80000100a00 */
[----:B------:R-:W-:Y:S04]  /*9ae50*/  STL [R1+0x4b24], R14 ;  /* 0x004b240e01007387 */ /* 0x000fe80000100800 */
[----:B------:R-:W-:Y:S01]  /*9ae60*/  STL [R1+0x4b20], R12 ;  /* 0x004b200c01007387 */ /* 0x000fe20000100800 */
[----:B0-----:R-:W-:-:S03]  /*9ae70*/  IADD3 R20, P2, R8, R2, RZ ;  /* 0x0000000208147210 */ /* 0x001fc60007f5e0ff */
[----:B------:R0:W-:Y:S02]  /*9ae80*/  STL [R1+0x4b38], R10 ;  /* 0x004b380a01007387 */ /* 0x0001e40000100800 */
[----:B------:R-:W-:Y:S02]  /*9ae90*/  IMAD.X R21, R24, 0x1, R13, P2 ;  /* 0x0000000118157824 */ /* 0x000fe400010e060d */
[----:B0-----:R-:W2:Y:S04]  /*9aea0*/  LDL.LU R10, [R1+0xcb0] ;  /* 0x000cb000010a7983 */ /* 0x001ea80000300800 */
[----:B------:R0:W-:Y:S01]  /*9aeb0*/  STL.64 [R1+0xae0], R20 ;  /* 0x000ae01401007387 */ /* 0x0001e20000100a00 */
[----:B------:R-:W-:Y:S02]  /*9aec0*/  F2FP.SATFINITE.E5M2.F32.PACK_AB_MERGE_C R14, R31, R30, RZ ;  /* 0x0000001e1f0e723e */ /* 0x000fe400048060ff */
[----:B------:R-:W-:-:S02]  /*9aed0*/  F2FP.SATFINITE.E5M2.F32.PACK_AB_MERGE_C R12, R33, R32, RZ ;  /* 0x00000020210c723e */ /* 0x000fc400048060ff */
[----:B0-----:R-:W-:Y:S01]  /*9aee0*/  IADD3 R20, P2, R8, R0, RZ ;  /* 0x0000000008147210 */ /* 0x001fe20007f5e0ff */
[----:B------:R0:W-:Y:S04]  /*9aef0*/  STL [R1+0x4b34], R14 ;  /* 0x004b340e01007387 */ /* 0x0001e80000100800 */
[----:B------:R-:W-:Y:S01]  /*9af00*/  IMAD.X R21, R24, 0x1, R7, P2 ;  /* 0x0000000118157824 */ /* 0x000fe200010e0607 */
[----:B------:R1:W-:Y:S04]  /*9af10*/  STL [R1+0x4b48], R12 ;  /* 0x004b480c01007387 */ /* 0x0003e80000100800 */
[----:B------:R4:W-:Y:S01]  /*9af20*/  STL.64 [R1+0xad8], R20 ;  /* 0x000ad81401007387 */ /* 0x0009e20000100a00 */
[----:B0-----:R-:W-:-:S02]  /*9af30*/  F2FP.SATFINITE.E5M2.F32.PACK_AB_MERGE_C R14, R35, R34, RZ ;  /* 0x00000022230e723e */ /* 0x001fc400048060ff */
[----:B-1----:R-:W-:Y:S02]  /*9af40*/  F2FP.SATFINITE.E5M2.F32.PACK_AB_MERGE_C R12, R37, R36, RZ ;  /* 0x00000024250c723e */ /* 0x002fe400048060ff */
[----:B----4-:R-:W-:Y:S01]  /*9af50*/  IADD3 R20, P2, R8, R6, RZ ;  /* 0x0000000608147210 */ /* 0x010fe20007f5e0ff */
        /* <DEDUP_REMOVED lines=8> */
[----:B------:R-:W-:-:S04]  /*9afe0*/  F2FP.SATFINITE.E5M2.F32.PACK_AB_MERGE_C R8, R137, R136, RZ ;  /* 0x000000888908723e */ /* 0x000fc800048060ff */
[----:B------:R-:W-:Y:S04]  /*9aff0*/  STL.64 [R1+0xac8], R20 ;  /* 0x000ac81401007387 */ /* 0x000fe80000100a00 */
[----:B------:R-:W-:Y:S04]  /*9b000*/  STL [R1+0x4b58], R14 ;  /* 0x004b580e01007387 */ /* 0x000fe80000100800 */
[----:B------:R-:W-:Y:S04]  /*9b010*/  STL [R1+0x4b64], R12 ;  /* 0x004b640c01007387 */ /* 0x000fe80000100800 */
[----:B------:R0:W-:Y:S04]  /*9b020*/  STL [R1+0x496c], R8 ;  /* 0x00496c0801007387 */ /* 0x0001e80000100800 */
[----:B0-----:R-:W4:Y:S01]  /*9b030*/  LDL.LU R8, [R1+0xcd4] ;  /* 0x000cd40001087983 */ /* 0x001f220000300800 */
[----:B------:R-:W-:-:S02]  /*9b040*/  F2FP.SATFINITE.E5M2.F32.PACK_AB_MERGE_C R14, R139, R138, RZ ;  /* 0x0000008a8b0e723e */ /* 0x000fc400048060ff */
[----:B------:R-:W-:Y:S02]  /*9b050*/  F2FP.SATFINITE.E5M2.F32.PACK_AB_MERGE_C R12, R43, R42, RZ ;  /* 0x0000002a2b0c723e */ /* 0x000fe400048060ff */
[----:B---3--:R-:W-:Y:S02]  /*9b060*/  SHF.R.S32.HI R24, RZ, 0x1f, R11 ;  /* 0x0000001fff187819 */ /* 0x008fe4000001140b */
[----:B------:R-:W-:-:S05]  /*9b070*/  IADD3 R20, P2, R11, R2, RZ ;  /* 0x000000020b147210 */ /* 0x000fca0007f5e0ff */
[----:B------:R-:W-:-:S05]  /*9b080*/  IMAD.X R21, R24, 0x1, R13, P2 ;  /* 0x0000000118157824 */ /* 0x000fca00010e060d */
[----:B------:R0:W-:Y:S04]  /*9b090*/  STL.64 [R1+0xac0], R20 ;  /* 0x000ac01401007387 */ /* 0x0001e80000100a00 */
[----:B------:R1:W-:Y:S01]  /*9b0a0*/  STL [R1+0x4d64], R14 ;  /* 0x004d640e01007387 */ /* 0x0003e20000100800 */
[----:B0-----:R-:W-:-:S03]  /*9b0b0*/  IADD3 R20, P2, R11, R0, RZ ;  /* 0x000000000b147210 */ /* 0x001fc60007f5e0ff */
[----:B------:R0:W-:Y:S02]  /*9b0c0*/  STL [R1+0x4b60], R12 ;  /* 0x004b600c01007387 */ /* 0x0001e40000100800 */
[----:B------:R-:W-:Y:S01]  /*9b0d0*/  IMAD.X R21, R24, 0x1, R7, P2 ;  /* 0x0000000118157824 */ /* 0x000fe200010e0607 */
[----:B-1----:R-:W-:-:S04]  /*9b0e0*/  F2FP.SATFINITE.E5M2.F32.PACK_AB_MERGE_C R14, R45, R44, RZ ;  /* 0x0000002c2d0e723e */ /* 0x002fc800048060ff */
[----:B------:R1:W-:Y:S01]  /*9b0f0*/  STL.64 [R1+0xab8], R20 ;  /* 0x000ab81401007387 */ /* 0x0003e20000100a00 */
[----:B0-----:R-:W-:-:S03]  /*9b100*/  F2FP.SATFINITE.E5M2.F32.PACK_AB_MERGE_C R12, R47, R46, RZ ;  /* 0x0000002e2f0c723e */ /* 0x001fc600048060ff */
[----:B------:R0:W-:Y:S01]  /*9b110*/  STL [R1+0x4b78], R14 ;  /* 0x004b780e01007387 */ /* 0x0001e20000100800 */
[----:B-1----:R-:W-:-:S03]  /*9b120*/  IADD3 R20, P2, R11, R6, RZ ;  /* 0x000000060b147210 */ /* 0x002fc60007f5e0ff */
[----:B------:R1:W-:Y:S02]  /*9b130*/  STL [R1+0x4b74], R12 ;  /* 0x004b740c01007387 */ /* 0x0003e40000100800 */
[----:B------:R-:W-:-:S05]  /*9b140*/  IMAD.X R21, R24, 0x1, R5, P2 ;  /* 0x0000000118157824 */ /* 0x000fca00010e0605 */
[----:B------:R3:W-:Y:S01]  /*9b150*/  STL.64 [R1+0xab0], R20 ;  /* 0x000ab01401007387 */ /* 0x0007e20000100a00 */
[----:B0-----:R-:W-:Y:S02]  /*9b160*/  F2FP.SATFINITE.E5M2.F32.PACK_AB_MERGE_C R14, R49, R48, RZ ;  /* 0x00000030310e723e */ /* 0x001fe400048060ff */
[----:B-1----:R-:W-:Y:S02]  /*9b170*/  F2FP.SATFINITE.E5M2.F32.PACK_AB_MERGE_C R12, R51, R50, RZ ;  /* 0x00000032330c723e */ /* 0x002fe400048060ff */
[----:B---3--:R-:W-:Y:S02]  /*9b180*/  IADD3 R20, P2, R11, R4, RZ ;  /* 0x000000040b147210 */ /* 0x008fe40007f5e0ff */
[----:B------:R-:W-:-:S03]  /*9b190*/  F2FP.SATFINITE.E5M2.F32.PACK_AB_MERGE_C R11, R53, R52, RZ ;  /* 0x00000034350b723e */ /* 0x000fc600048060ff */
[----:B------:R-:W-:-:S05]  /*9b1a0*/  IMAD.X R21, R24, 0x1, R3, P2 ;  /* 0x0000000118157824 */ /* 0x000fca00010e0603 */
[----:B------:R-:W-:Y:S04]  /*9b1b0*/  STL.64 [R1+0xaa8], R20 ;  /* 0x000aa81401007387 */ /* 0x000fe80000100a00 */
[----:B------:R-:W-:Y:S04]  /*9b1c0*/  STL [R1+0x4b80], R14 ;  /* 0x004b800e01007387 */ /* 0x000fe80000100800 */
[----:B------:R-:W-:Y:S04]  /*9b1d0*/  STL [R1+0x4b7c], R12 ;  /* 0x004b7c0c01007387 */ /* 0x000fe80000100800 */
[----:B------:R0:W-:Y:S04]  /*9b1e0*/  STL [R1+0x4b98], R11 ;  /* 0x004b980b01007387 */ /* 0x0001e80000100800 */
[----:B0-----:R-:W3:Y:S01]  /*9b1f0*/  LDL.LU R11, [R1+0xd10] ;  /* 0x000d1000010b7983 */ /* 0x001ee20000300800 */
[----:B--2---:R-:W-:-:S02]  /*9b200*/  SHF.R.S32.HI R24, RZ, 0x1f, R10 ;  /* 0x0000001fff187819 */ /* 0x004fc4000001140a */
[----:B------:R-:W-:-:S05]  /*9b210*/  IADD3 R20, P2, R10, R2, RZ ;  /* 0x000000020a147210 */ /* 0x000fca0007f5e0ff */
[----:B------:R-:W-:Y:S01]  /*9b220*/  IMAD.X R21, R24, 0x1, R13, P2 ;  /* 0x0000000118157824 */ /* 0x000fe200010e060d */
[----:B------:R-:W-:-:S04]  /*9b230*/  F2FP.SATFINITE.E5M2.F32.PACK_AB_MERGE_C R14, R55, R54, RZ ;  /* 0x00000036370e723e */ /* 0x000fc800048060ff */
[----:B------:R0:W-:Y:S01]  /*9b240*/  STL.64 [R1+0xaa0], R20 ;  /* 0x000aa01401007387 */ /* 0x0001e20000100a00 */
[----:B------:R-:W-:-:S03]  /*9b250*/  F2FP.SATFINITE.E5M2.F32.PACK_AB_MERGE_C R12, R57, R56, RZ ;  /* 0x00000038390c723e */ /* 0x000fc600048060ff */
        /* <DEDUP_REMOVED lines=14> */
[----:B--2---:R-:W-:-:S05]  /*9b340*/  IADD3 R20, P2, R10, R4, RZ ;  /* 0x000000040a147210 */ /* 0x004fca0007f5e0ff */
[----:B------:R-:W-:Y:S01]  /*9b350*/  IMAD.X R21, R24, 0x1, R3, P2 ;  /* 0x0000000118157824 */ /* 0x000fe200010e0603 */
[----:B------:R-:W-:-:S04]  /*9b360*/  F2FP.SATFINITE.E5M2.F32.PACK_AB_MERGE_C R10, R65, R64, RZ ;  /* 0x00000040410a723e */ /* 0x000fc800048060ff */
[----:B------:R0:W-:Y:S04]  /*9b370*/  STL.64 [R1+0xa88], R20 ;  /* 0x000a881401007387 */ /* 0x0001e80000100a00 */
[----:B------:R-:W-:Y:S04]  /*9b380*/  STL [R1+0x4bb4], R14 ;  /* 0x004bb40e01007387 */ /* 0x000fe80000100800 */
[----:B------:R-:W-:Y:S01]  /*9b390*/  STL [R1+0x4950], R12 ;  /* 0x0049500c01007387 */ /* 0x000fe20000100800 */
[----:B----4-:R-:W-:Y:S02]  /*9b3a0*/  SHF.R.S32.HI R24, RZ, 0x1f, R8 ;  /* 0x0000001fff187819 */ /* 0x010fe40000011408 */
[----:B0-----:R-:W-:Y:S01]  /*9b3b0*/  IADD3 R20, P2, R8, R2, RZ ;  /* 0x0000000208147210 */ /* 0x001fe20007f5e0ff */
[----:B------:R0:W-:Y:S04]  /*9b3c0*/  STL [R1+0x4bd0], R10 ;  /* 0x004bd00a01007387 */ /* 0x0001e80000100800 */
[----:B------:R-:W-:Y:S01]  /*9b3d0*/  IMAD.X R21, R24, 0x1, R13, P2 ;  /* 0x0000000118157824 */ /* 0x000fe200010e060d */
[----:B0-----:R-:W2:Y:S04]  /*9b3e0*/  LDL.LU R10, [R1+0xd14] ;  /* 0x000d1400010a7983 */ /* 0x001ea80000300800 */
[----:B------:R0:W-:Y:S01]  /*9b3f0*/  STL.64 [R1+0xa80], R20 ;  /* 0x000a801401007387 */ /* 0x0001e20000100a00 */
[----:B------:R-:W-:-:S02]  /*9b400*/  F2FP.SATFINITE.E5M2.F32.PACK_AB_MERGE_C R14, R67, R66, RZ ;  /* 0x00000042430e723e */ /* 0x000fc400048060ff */
[----:B------:R-:W-:Y:S02]  /*9b410*/  F2FP.SATFINITE.E5M2.F32.PACK_AB_MERGE_C R12, R69, R68, RZ ;  /* 0x00000044450c723e */ /* 0x000fe400048060ff */
        /* <DEDUP_REMOVED lines=13> */
[----:B-1----:R-:W-:-:S05]  /*9b4f0*/  IADD3 R20, P2, R8, R4, RZ ;  /* 0x0000000408147210 */ /* 0x002fca0007f5e0ff */
[----:B------:R-:W-:Y:S01]  /*9b500*/  IMAD.X R21, R24, 0x1, R3, P2 ;  /* 0x0000000118157824 */ /* 0x000fe200010e0603 */
[----:B------:R-:W-:Y:S02]  /*9b510*/  F2FP.SATFINITE.E5M2.F32.PACK_AB_MERGE_C R12, R77, R76, RZ ;  /* 0x0000004c4d0c723e */ /* 0x000fe400048060ff */
[----:B------:R-:W-:Y:S02]  /*9b520*/  F2FP.SATFINITE.E5M2.F32.PACK_AB_MERGE_C R8, R79, R78, RZ ;  /* 0x0000004e4f08723e */ /* 0x000fe400048060ff */
[----:B------:R-:W-:Y:S04]  /*9b530*/  STL.64 [R1+0xa68], R20 ;  /* 0x000a681401007387 */ /* 0x000fe80000100a00 */
[----:B------:R-:W-:Y:S04]  /*9b540*/  STL [R1+0x4be8], R14 ;  /* 0x004be80e01007387 */ /* 0x000fe80000100800 */
[----:B------:R0:W-:Y:S04]  /*9b550*/  STL [R1+0x4c0c], R12 ;  /* 0x004c0c0c01007387 */ /* 0x0001e80000100800 */
[----:B------:R1:W-:Y:S01]  /*9b560*/  STL [R1+0x4c08], R8 ;  /* 0x004c080801007387 */ /* 0x0003e20000100800 */
[----:B0-----:R-:W-:-:S02]  /*9b570*/  F2FP.SATFINITE.E5M2.F32.PACK_AB_MERGE_C R12, R81, R80, RZ ;  /* 0x00000050510c723e */ /* 0x001fc400048060ff */
[----:B-1----:R-:W-:Y:S02]  /*9b580*/  F2FP.SATFINITE.E5M2.F32.PACK_AB_MERGE_C R8, R83, R82, RZ ;  /* 0x000000525308723e */ /* 0x002fe400048060ff */
[----:B---3--:R-:W-:Y:S02]  /*9b590*/  SHF.R.S32.HI R24, RZ, 0x1f, R11 ;  /* 0x0000001fff187819 */ /* 0x008fe4000001140b */
[----:B------:R-:W-:-:S05]  /*9b5a0*/  IADD3 R20, P2, R11, R2, RZ ;  /* 0x000000020b147210 */ /* 0x000fca0007f5e0ff */
[----:B------:R-:W-:-:S05]  /*9b5b0*/  IMAD.X R21, R24, 0x1, R13, P2 ;  /* 0x0000000118157824 */ /* 0x000fca00010e060d */
[----:B------:R-:W-:Y:S04]  /*9b5c0*/  STL.64 [R1+0xa60], R20 ;  /* 0x000a601401007387 */ /* 0x000fe80000100a00 */
[----:B------:R-:W-:Y:S04]  /*9b5d0*/  STL [R1+0x4c28], R12 ;  /* 0x004c280c01007387 */ /* 0x000fe80000100800 */
[----:B------:R0:W-:Y:S04]  /*9b5e0*/  STL [R1+0x4c24], R8 ;  /* 0x004c240801007387 */ /* 0x0001e80000100800 */
[----:B0-----:R-:W3:Y:S01]  /*9b5f0*/  LDL.LU R8, [R1+0xd0c] ;  /* 0x000d0c0001087983 */ /* 0x001ee20000300800 */
[----:B------:R-:W-:-:S05]  /*9b600*/  IADD3 R20, P2, R11, R0, RZ ;  /* 0x000000000b147210 */ /* 0x000fca0007f5e0ff */
[----:B------:R-:W-:Y:S01]  /*9b610*/  IMAD.X R21, R24, 0x1, R7, P2 ;  /* 0x0000000118157824 */ /* 0x000fe200010e0607 */
[----:B------:R-:W-:-:S04]  /*9b620*/  F2FP.SATFINITE.E5M2.F32.PACK_AB_MERGE_C R14, R85, R84, RZ ;  /* 0x00000054550e723e */ /* 0x000fc800048060ff */
[----:B------:R0:W-:Y:S01]  /*9b630*/  STL.64 [R1+0xa58], R20 ;  /* 0x000a581401007387 */ /* 0x0001e20000100a00 */
[----:B------:R-:W-:-:S03]  /*9b640*/  F2FP.SATFINITE.E5M2.F32.PACK_AB_MERGE_C R12, R87, R86, RZ ;  /* 0x00000056570c723e */ /* 0x000fc600048060ff */
[----:B------:R-:W-:Y:S01]  /*9b650*/  STL [R1+0x4c40], R14 ;  /* 0x004c400e01007387 */ /* 0x000fe20000100800 */
[----:B0-----:R-:W-:-:S03]  /*9b660*/  IADD3 R20, P2, R11, R6, RZ ;  /* 0x000000060b147210 */ /* 0x001fc60007f5e0ff */
[----:B------:R-:W-:Y:S02]  /*9b670*/  STL [R1+0x4c3c], R12 ;  /* 0x004c3c0c01007387 */ /* 0x000fe40000100800 */
[----:B------:R-:W-:-:S05]  /*9b680*/  IMAD.X R21, R24, 0x1, R5, P2 ;  /* 0x0000000118157824 */ /* 0x000fca00010e0605 */
[----:B------:R0:W-:Y:S01]  /*9b690*/  STL.64 [R1+0xa50], R20 ;  /* 0x000a501401007387 */ /* 0x0001e20000100a00 */
[----:B------:R-:W-:Y:S02]  /*9b6a0*/  F2FP.SATFINITE.E5M2.F32.PACK_AB_MERGE_C R221, R89, R88, RZ ;  /* 0x0000005859dd723e */ /* 0x000fe400048060ff */
[----:B0-----:R-:W-:-:S03]  /*9b6b0*/  IADD3 R20, P2, R11, R4, RZ ;  /* 0x000000040b147210 */ /* 0x001fc60007f5e0ff */
[----:B------:R-:W-:Y:S02]  /*9b6c0*/  STL [R1+0x52e4], R221 ;  /* 0x0052e4dd01007387 */ /* 0x000fe40000100800 */
[----:B------:R-:W-:Y:S01]  /*9b6d0*/  IMAD.X R21, R24, 0x1, R3, P2 ;  /* 0x0000000118157824 */ /* 0x000fe200010e0603 */
[----:B------:R-:W-:-:S04]  /*9b6e0*/  F2FP.SATFINITE.E5M2.F32.PACK_AB_MERGE_C R12, R129, R128, RZ ;  /* 0x00000080810c723e */ /* 0x000fc800048060ff */
[----:B------:R0:W-:Y:S01]  /*9b6f0*/  STL.64 [R1+0xa48], R20 ;  /* 0x000a481401007387 */ /* 0x0001e20000100a00 */
[----:B------:R-:W-:Y:S02]  /*9b700*/  F2FP.SATFINITE.E5M2.F32.PACK_AB_MERGE_C R11, R91, R90, RZ ;  /* 0x0000005a5b0b723e */ /* 0x000fe400048060ff */
[----:B------:R-:W-:Y:S01]  /*9b710*/  F2FP.SATFINITE.E5M2.F32.PACK_AB_MERGE_C R229, R93, R92, RZ ;  /* 0x0000005c5de5723e */ /* 0x000fe200048060ff */
[----:B------:R-:W-:Y:S04]  /*9b720*/  STL [R1+0x4928], R12 ;  /* 0x0049280c01007387 */ /* 0x000fe80000100800 */
[----:B------:R1:W-:Y:S04]  /*9b730*/  STL [R1+0x4c50], R11 ;  /* 0x004c500b01007387 */ /* 0x0003e80000100800 */
[----:B------:R-:W-:Y:S01]  /*9b740*/  STL [R1+0x52e8], R229 ;  /* 0x0052e8e501007387 */ /* 0x000fe20000100800 */
[----:B--2---:R-:W-:-:S02]  /*9b750*/  SHF.R.S32.HI R24, RZ, 0x1f, R10 ;  /* 0x0000001fff187819 */ /* 0x004fc4000001140a */
[----:B0-----:R-:W-:-:S05]  /*9b760*/  IADD3 R20, P2, R10, R2, RZ ;  /* 0x000000020a147210 */ /* 0x001fca0007f5e0ff */
[----:B------:R-:W-:Y:S01]  /*9b770*/  IMAD.X R21, R24, 0x1, R13, P2 ;  /* 0x0000000118157824 */ /* 0x000fe200010e060d */
[----:B-1----:R-:W-:-:S04]  /*9b780*/  F2FP.SATFINITE.E5M2.F32.PACK_AB_MERGE_C R11, R95, R94, RZ ;  /* 0x0000005e5f0b723e */ /* 0x002fc800048060ff */
[----:B------:R0:W-:Y:S01]  /*9b790*/  STL.64 [R1+0xa40], R20 ;  /* 0x000a401401007387 */ /* 0x0001e20000100a00 */
[----:B------:R-:W-:-:S03]  /*9b7a0*/  F2FP.SATFINITE.E5M2.F32.PACK_AB_MERGE_C R238, R97, R96, RZ ;  /* 0x0000006061ee723e */ /* 0x000fc600048060ff */
[----:B------:R1:W-:Y:S01]  /*9b7b0*/  STL [R1+0x4c5c], R11 ;  /* 0x004c5c0b01007387 */ /* 0x0003e20000100800 */
[----:B0-----:R-:W-:Y:S02]  /*9b7c0*/  IADD3 R20, P2, R10, R0, RZ ;  /* 0x000000000a147210 */ /* 0x001fe40007f5e0ff */
[----:B-1----:R-:W-:-:S03]  /*9b7d0*/  F2FP.SATFINITE.E5M2.F32.PACK_AB_MERGE_C R11, R99, R98, RZ ;  /* 0x00000062630b723e */ /* 0x002fc600048060ff */
[----:B------:R-:W-:Y:S01]  /*9b7e0*/  IMAD.X R21, R24, 0x1, R7, P2 ;  /* 0x0000000118157824 */ /* 0x000fe200010e0607 */
[----:B------:R-:W-:Y:S04]  /*9b7f0*/  STL [R1+0x52ec], R238 ;  /* 0x0052ecee01007387 */ /* 0x000fe80000100800 */
[----:B------:R-:W-:Y:S04]  /*9b800*/  STL.64 [R1+0xa38], R20 ;  /* 0x000a381401007387 */ /* 0x000fe80000100a00 */
[----:B------:R0:W-:Y:S04]  /*9b810*/  STL [R1+0x4c6c], R11 ;  /* 0x004c6c0b01007387 */ /* 0x0001e80000100800 */
[----:B0-----:R-:W2:Y:S01]  /*9b820*/  LDL.LU R11, [R1+0xd08] ;  /* 0x000d0800010b7983 */ /* 0x001ea20000300800 */
[----:B------:R-:W-:-:S05]  /*9b830*/  IADD3 R20, P2, R10, R6, RZ ;  /* 0x000000060a147210 */ /* 0x000fca0007f5e0ff */
[----:B------:R-:W-:-:S05]  /*9b840*/  IMAD.X R21, R24, 0x1, R5, P2 ;  /* 0x0000000118157824 */ /* 0x000fca00010e0605 */
[----:B------:R0:W-:Y:S01]  /*9b850*/  STL.64 [R1+0xa30], R20 ;  /* 0x000a301401007387 */ /* 0x0001e20000100a00 */
[----:B------:R-:W-:Y:S02]  /*9b860*/  F2FP.SATFINITE.E5M2.F32.PACK_AB_MERGE_C R245, R101, R100, RZ ;  /* 0x0000006465f5723e */ /* 0x000fe400048060ff */
[----:B0-----:R-:W-:-:S03]  /*9b870*/  IADD3 R20, P2, R10, R4, RZ ;  /* 0x000000040a147210 */ /* 0x001fc60007f5e0ff */
[----:B------:R-:W-:Y:S02]  /*9b880*/  STL [R1+0x52f0], R245 ;  /* 0x0052f0f501007387 */ /* 0x000fe40000100800 */
[----:B------:R-:W-:Y:S01]  /*9b890*/  IMAD.X R21, R24, 0x1, R3, P2 ;  /* 0x0000000118157824 */ /* 0x000fe200010e0603 */
[----:B------:R-:W-:-:S04]  /*9b8a0*/  F2FP.SATFINITE.E5M2.F32.PACK_AB_MERGE_C R10, R105, R104, RZ ;  /* 0x00000068690a723e */ /* 0x000fc800048060ff */
[----:B------:R-:W-:Y:S01]  /*9b8b0*/  STL.64 [R1+0x9f8], R20 ;  /* 0x0009f81401007387 */ /* 0x000fe20000100a00 */
[----:B------:R-:W-:-:S03]  /*9b8c0*/  F2FP.SATFINITE.E5M2.F32.PACK_AB_MERGE_C R12, R103, R102, RZ ;  /* 0x00000066670c723e */ /* 0x000fc600048060ff */
[----:B------:R0:W-:Y:S04]  /*9b8d0*/  STL [R1+0x52f4], R10 ;  /* 0x0052f40a01007387 */ /* 0x0001e80000100800 */
[----:B------:R-:W-:Y:S04]  /*9b8e0*/  STL [R1+0x4c68], R12 ;  /* 0x004c680c01007387 */ /* 0x000fe80000100800 */
[----:B------:R-:W4:Y:S01]  /*9b8f0*/  LDL.LU R244, [R1+0xd04] ;  /* 0x000d040001f47983 */ /* 0x000f220000300800 */
[----:B------:R-:W-:Y:S02]  /*9b900*/  F2FP.SATFINITE.E5M2.F32.PACK_AB_MERGE_C R251, R109, R108, RZ ;  /* 0x0000006c6dfb723e */ /* 0x000fe400048060ff */
[----:B0-----:R-:W-:-:S02]  /*9b910*/  F2FP.SATFINITE.E5M2.F32.PACK_AB_MERGE_C R10, R107, R106, RZ ;  /* 0x0000006a6b0a723e */ /* 0x001fc400048060ff */
[----:B------:R-:W-:Y:S02]  /*9b920*/  F2FP.SATFINITE.E5M2.F32.PACK_AB_MERGE_C R235, R113, R112, RZ ;  /* 0x0000007071eb723e */ /* 0x000fe400048060ff */
[----:B---3--:R-:W-:Y:S02]  /*9b930*/  SHF.R.S32.HI R24, RZ, 0x1f, R8 ;  /* 0x0000001fff187819 */ /* 0x008fe40000011408 */
[----:B------:R-:W-:-:S05]  /*9b940*/  IADD3 R20, P2, R8, R2, RZ ;  /* 0x0000000208147210 */ /* 0x000fca0007f5e0ff */
[----:B------:R-:W-:-:S05]  /*9b950*/  IMAD.X R21, R24, 0x1, R13, P2 ;  /* 0x0000000118157824 */ /* 0x000fca00010e060d */
[----:B------:R0:W-:Y:S04]  /*9b960*/  STL.64 [R1+0x9f0], R20 ;  /* 0x0009f01401007387 */ /* 0x0001e80000100a00 */
[----:B------:R1:W-:Y:S01]  /*9b970*/  STL [R1+0x4c80], R10 ;  /* 0x004c800a01007387 */ /* 0x0003e20000100800 */
[----:B0-----:R-:W-:-:S03]  /*9b980*/  IADD3 R20, P2, R8, R0, RZ ;  /* 0x0000000008147210 */ /* 0x001fc60007f5e0ff */
[----:B------:R-:W-:Y:S02]  /*9b990*/  STL [R1+0x52f8], R251 ;  /* 0x0052f8fb01007387 */ /* 0x000fe40000100800 */
[----:B------:R-:W-:Y:S02]  /*9b9a0*/  IMAD.X R21, R24, 0x1, R7, P2 ;  /* 0x0000000118157824 */ /* 0x000fe400010e0607 */
[----:B------:R-:W-:Y:S04]  /*9b9b0*/  STL [R1+0x52fc], R235 ;  /* 0x0052fceb01007387 */ /* 0x000fe80000100800 */
[----:B------:R0:W-:Y:S01]  /*9b9c0*/  STL.64 [R1+0x9e8], R20 ;  /* 0x0009e81401007387 */ /* 0x0001e20000100a00 */
[----:B-1----:R-:W-:Y:S02]  /*9b9d0*/  F2FP.SATFINITE.E5M2.F32.PACK_AB_MERGE_C R10, R111, R110, RZ ;  /* 0x0000006e6f0a723e */ /* 0x002fe400048060ff */
[----:B0-----:R-:W-:-:S03]  /*9b9e0*/  IADD3 R20, P2, R8, R6, RZ ;  /* 0x0000000608147210 */ /* 0x001fc60007f5e0ff */
[----:B------:R-:W-:Y:S02]  /*9b9f0*/  STL [R1+0x4c84], R10 ;  /* 0x004c840a01007387 */ /* 0x000fe40000100800 */
[----:B------:R-:W-:-:S05]  /*9ba00*/  IMAD.X R21, R24, 0x1, R5, P2 ;  /* 0x0000000118157824 */ /* 0x000fca00010e0605 */
[----:B------:R0:W-:Y:S04]  /*9ba10*/  STL.64 [R1+0x9e0], R20 ;  /* 0x0009e01401007387 */ /* 0x0001e80000100a00 */
[----:B------:R-:W3:Y:S01]  /*9ba20*/  LDL.LU R246, [R1+0x4bb0] ;  /* 0x004bb00001f67983 */ /* 0x000ee20000300800 */
[----:B0-----:R-:W-:-:S03]  /*9ba30*/  IADD3 R20, P2, R8, R4, RZ ;  /* 0x0000000408147210 */ /* 0x001fc60007f5e0ff */
[----:B------:R-:W3:Y:S02]  /*9ba40*/  LDL.LU R8, [R1+0x4744] ;  /* 0x0047440001087983 */ /* 0x000ee40000300800 */
[----:B------:R-:W-:Y:S01]  /*9ba50*/  IMAD.X R21, R24, 0x1, R3, P2 ;  /* 0x0000000118157824 */ /* 0x000fe200010e0603 */
[----:B------:R-:W-:-:S04]  /*9ba60*/  F2FP.SATFINITE.E5M2.F32.PACK_AB_MERGE_C R10, R115, R114, RZ ;  /* 0x00000072730a723e */ /* 0x000fc800048060ff */
[----:B------:R-:W-:Y:S01]  /*9ba70*/  STL.64 [R1+0x9d8], R20 ;  /* 0x0009d81401007387 */ /* 0x000fe20000100a00 */
[----:B------:R-:W-:Y:S02]  /*9ba80*/  F2FP.SATFINITE.E5M2.F32.PACK_AB_MERGE_C R221, R125, R124, RZ ;  /* 0x0000007c7ddd723e */ /* 0x000fe400048060ff */
[----:B------:R-:W-:Y:S01]  /*9ba90*/  F2FP.SATFINITE.E5M2.F32.PACK_AB_MERGE_C R249, R117, R116, RZ ;  /* 0x0000007475f9723e */ /* 0x000fe200048060ff */
[----:B------:R0:W-:Y:S04]  /*9baa0*/  STL [R1+0x4c98], R10 ;  /* 0x004c980a01007387 */ /* 0x0001e80000100800 */
[----:B------:R-:W-:Y:S04]  /*9bab0*/  STL [R1+0x5300], R221 ;  /* 0x005300dd01007387 */ /* 0x000fe80000100800 */
[----:B------:R-:W-:Y:S01]  /*9bac0*/  STL [R1+0x5304], R249 ;  /* 0x005304f901007387 */ /* 0x000fe20000100800 */
[----:B0-----:R-:W-:-:S02]  /*9bad0*/  F2FP.SATFINITE.E5M2.F32.PACK_AB_MERGE_C R10, R119, R118, RZ ;  /* 0x00000076770a723e */ /* 0x001fc400048060ff */
[----:B------:R-:W-:Y:S02]  /*9bae0*/  F2FP.SATFINITE.E5M2.F32.PACK_AB_MERGE_C R12, R123, R122, RZ ;  /* 0x0000007a7b0c723e */ /* 0x000fe400048060ff */
[----:B--2---:R-:W-:Y:S02]  /*9baf0*/  SHF.R.S32.HI R24, RZ, 0x1f, R11 ;  /* 0x0000001fff187819 */ /* 0x004fe4000001140b */
[----:B------:R-:W-:-:S05]  /*9bb00*/  IADD3 R20, P2, R11, R2, RZ ;  /* 0x000000020b147210 */ /* 0x000fca0007f5e0ff */
[----:B------:R-:W-:Y:S01]  /*9bb10*/  IMAD.X R21, R24, 0x1, R13, P2 ;  /* 0x0000000118157824 */ /* 0x000fe200010e060d */
[----:B------:R-:W-:-:S04]  /*9bb20*/  IADD3 R28, P2, R11, R0, RZ ;  /* 0x000000000b1c7210 */ /* 0x000fc80007f5e0ff */
[----:B------:R0:W-:Y:S01]  /*9bb30*/  STL.64 [R1+0x9d0], R20 ;  /* 0x0009d01401007387 */ /* 0x0001e20000100a00 */
[----:B------:R-:W-:Y:S01]  /*9bb40*/  IMAD.X R29, R24, 0x1, R7, P2 ;  /* 0x00000001181d7824 */ /* 0x000fe200010e0607 */
[----:B0-----:R-:W-:-:S05]  /*9bb50*/  F2FP.SATFINITE.E5M2.F32.PACK_AB_MERGE_C R20, R121, R120, RZ ;  /* 0x000000787914723e */ /* 0x001fca00048060ff */
[----:B------:R0:W-:Y:S04]  /*9bb60*/  STL [R1+0x5308], R20 ;  /* 0x0053081401007387 */ /* 0x0001e80000100800 */
[----:B------:R1:W-:Y:S01]  /*9bb70*/  STL [R1+0x4c94], R10 ;  /* 0x004c940a01007387 */ /* 0x0003e20000100800 */
[----:B0-----:R-:W-:-:S03]  /*9bb80*/  IADD3 R20, P2, R11, R6, RZ ;  /* 0x000000060b147210 */ /* 0x001fc60007f5e0ff */
[----:B------:R-:W-:Y:S01]  /*9bb90*/  STL.64 [R1+0x9c8], R28 ;  /* 0x0009c81c01007387 */ /* 0x000fe20000100a00 */
[----:B-1----:R-:W-:Y:S01]  /*9bba0*/  F2FP.SATFINITE.E5M2.F32.PACK_AB_MERGE_C R10, R127, R126, RZ ;  /* 0x0000007e7f0a723e */ /* 0x002fe200048060ff */
[----:B------:R-:W-:Y:S02]  /*9bbb0*/  IMAD.X R21, R24, 0x1, R5, P2 ;  /* 0x0000000118157824 */ /* 0x000fe400010e0605 */
[----:B------:R-:W-:Y:S04]  /*9bbc0*/  STL [R1+0x4cb0], R12 ;  /* 0x004cb00c01007387 */ /* 0x000fe80000100800 */
[----:B------:R-:W-:Y:S04]  /*9bbd0*/  STL [R1+0x4cbc], R10 ;  /* 0x004cbc0a01007387 */ /* 0x000fe80000100800 */
[----:B------:R-:W2:Y:S04]  /*9bbe0*/  LDL.LU R248, [R1+0x4bc0] ;  /* 0x004bc00001f87983 */ /* 0x000ea80000300800 */
[----:B------:R0:W-:Y:S02]  /*9bbf0*/  STL.64 [R1+0x9c0], R20 ;  /* 0x0009c01401007387 */ /* 0x0001e40000100a00 */
[----:B0-----:R-:W-:-:S02]  /*9bc00*/  IADD3 R20, P2, R11, R4, RZ ;  /* 0x000000040b147210 */ /* 0x001fc40007f5e0ff */
[----:B------:R-:W2:Y:S03]  /*9bc10*/  LDL.LU R11, [R1+0x4748] ;  /* 0x00474800010b7983 */ /* 0x000ea60000300800 */
[----:B------:R-:W-:Y:S01]  /*9bc20*/  IMAD.X R21, R24, 0x1, R3, P2 ;  /* 0x0000000118157824 */ /* 0x000fe200010e0603 */
[----:B------:R-:W-:Y:S02]  /*9bc30*/  F2FP.SATFINITE.E5M2.F32.PACK_AB_MERGE_C R14, R131, R130, RZ ;  /* 0x00000082830e723e */ /* 0x000fe400048060ff */
[----:B------:R-:W-:Y:S02]  /*9bc40*/  F2FP.SATFINITE.E5M2.F32.PACK_AB_MERGE_C R12, R135, R134, RZ ;  /* 0x00000086870c723e */ /* 0x000fe400048060ff */
[----:B------:R0:W-:Y:S01]  /*9bc50*/  STL.64 [R1+0x9b8], R20 ;  /* 0x0009b81401007387 */ /* 0x0001e20000100a00 */
[----:B----4-:R-:W-:Y:S02]  /*9bc60*/  SHF.R.S32.HI R24, RZ, 0x1f, R244 ;  /* 0x0000001fff187819 */ /* 0x010fe400000114f4 */
[----:B------:R-:W-:-:S02]  /*9bc70*/  F2FP.SATFINITE.E5M2.F32.PACK_AB_MERGE_C R10, R143, R142, RZ ;  /* 0x0000008e8f0a723e */ /* 0x000fc400048060ff */
[----:B------:R-:W-:Y:S01]  /*9bc80*/  LOP3.LUT R176, R176, 0xffff, RZ, 0xc0, !PT ;  /* 0x0000ffffb0b07812 */ /* 0x000fe200078ec0ff */
[----:B------:R-:W-:Y:S01]  /*9bc90*/  STL [R1+0x4cc8], R14 ;  /* 0x004cc80e01007387 */ /* 0x000fe20000100800 */
[----:B0-----:R-:W-:-:S03]  /*9bca0*/  IADD3 R20, P2, R244, R2, RZ ;  /* 0x00000002f4147210 */ /* 0x001fc60007f5e0ff */
[----:B------:R0:W-:Y:S01]  /*9bcb0*/  STL [R1+0x4ccc], R12 ;  /* 0x004ccc0c01007387 */ /* 0x0001e20000100800 */
[----:B------:R-:W-:Y:S01]  /*9bcc0*/  PRMT R25, R176, 0x3340, R0 ;  /* 0x00003340b0197816 */ /* 0x000fe20000000000 */
[----:B------:R-:W-:Y:S02]  /*9bcd0*/  IMAD.X R21, R24, 0x1, R13, P2 ;  /* 0x0000000118157824 */ /* 0x000fe400010e060d */
[----:B------:R1:W-:Y:S01]  /*9bce0*/  STL [R1+0x4ce4], R10 ;  /* 0x004ce40a01007387 */ /* 0x0003e20000100800 */
[----:B0-----:R-:W-:-:S03]  /*9bcf0*/  F2FP.SATFINITE.E5M2.F32.PACK_AB_MERGE_C R12, R147, R146, RZ ;  /* 0x00000092930c723e */ /* 0x001fc600048060ff */
[----:B------:R-:W-:Y:S01]  /*9bd00*/  STL.64 [R1+0x9b0], R20 ;  /* 0x0009b01401007387 */ /* 0x000fe20000100a00 */
[----:B-1----:R-:W-:-:S03]  /*9bd10*/  F2FP.SATFINITE.E5M2.F32.PACK_AB_MERGE_C R10, R151, R150, RZ ;  /* 0x00000096970a723e */ /* 0x002fc600048060ff */
[----:B------:R-:W-:Y:S04]  /*9bd20*/  STL [R1+0x4d04], R12 ;  /* 0x004d040c01007387 */ /* 0x000fe80000100800 */
[----:B------:R-:W-:Y:S01]  /*9bd30*/  STL [R1+0x4d18], R10 ;  /* 0x004d180a01007387 */ /* 0x000fe20000100800 */
[----:B---3--:R-:W-:-:S03]  /*9bd40*/  LOP3.LUT R30, R246, 0xffff, RZ, 0xc0, !PT ;  /* 0x0000fffff61e7812 */ /* 0x008fc600078ec0ff */
[----:B------:R-:W3:Y:S01]  /*9bd50*/  LDL.LU R246, [R1+0x47b8] ;  /* 0x0047b80001f67983 */ /* 0x000ee20000300800 */
[----:B------:R-:W-:-:S04]  /*9bd60*/  LOP3.LUT R29, R8, 0xffff, RZ, 0xc0, !PT ;  /* 0x0000ffff081d7812 */ /* 0x000fc800078ec0ff */
[----:B------:R-:W-:-:S04]  /*9bd70*/  PRMT R28, R30, 0x3340, R29 ;  /* 0x000033401e1c7816 */ /* 0x000fc8000000001d */
[----:B------:R-:W-:-:S05]  /*9bd80*/  PRMT R8, R28, 0x5410, R25 ;  /* 0x000054101c087816 */ /* 0x000fca0000000019 */
[----:B------:R0:W-:Y:S04]  /*9bd90*/  STL [R1+0x5148], R8 ;  /* 0x0051480801007387 */ /* 0x0001e80000100800 */
[----:B0-----:R-:W4:Y:S01]  /*9bda0*/  LDL.LU R8, [R1+0x46b8] ;  /* 0x0046b80001087983 */ /* 0x001f220000300800 */
[----:B------:R-:W-:Y:S02]  /*9bdb0*/  SHF.R.U32.HI R112, RZ, 0x8, R176 ;  /* 0x00000008ff707819 */ /* 0x000fe400000116b0 */
[----:B------:R-:W-:Y:S02]  /*9bdc0*/  SHF.R.U32.HI R28, RZ, 0x8, R30 ;  /* 0x00000008ff1c7819 */ /* 0x000fe4000001161e */
[----:B------:R-:W-:Y:S02]  /*9bdd0*/  SHF.R.U32.HI R25, RZ, 0x8, R29 ;  /* 0x00000008ff197819 */ /* 0x000fe4000001161d */
[----:B------:R-:W-:-:S02]  /*9bde0*/  IADD3 R20, P2, R244, R0, RZ ;  /* 0x00000000f4147210 */ /* 0x000fc40007f5e0ff */
[----:B------:R-:W-:Y:S02]  /*9bdf0*/  LOP3.LUT R112, R112, 0xffff, RZ, 0xc0, !PT ;  /* 0x0000ffff70707812 */ /* 0x000fe400078ec0ff */
[----:B------:R-:W-:Y:S02]  /*9be00*/  LOP3.LUT R28, R28, 0xffff, RZ, 0xc0, !PT ;  /* 0x0000ffff1c1c7812 */ /* 0x000fe400078ec0ff */
[----:B------:R-:W-:Y:S01]  /*9be10*/  LOP3.LUT R25, R25, 0xffff, RZ, 0xc0, !PT ;  /* 0x0000ffff19197812 */ /* 0x000fe200078ec0ff */
[----:B------:R-:W-:Y:S01]  /*9be20*/  IMAD.X R21, R24, 0x1, R7, P2 ;  /* 0x0000000118157824 */ /* 0x000fe200010e0607 */
[--C-:B------:R-:W-:Y:S02]  /*9be30*/  PRMT R112, R112, 0x3340, R0.reuse ;  /* 0x0000334070707816 */ /* 0x100fe40000000000 */
[----:B------:R-:W-:Y:S02]  /*9be40*/  PRMT R10, R28, 0x3340, R25 ;  /* 0x000033401c0a7816 */ /* 0x000fe40000000019 */
[----:B------:R-:W-:Y:S01]  /*9be50*/  LOP3.LUT R177, R177, 0xffff, RZ, 0xc0, !PT ;  /* 0x0000ffffb1b17812 */ /* 0x000fe200078ec0ff */
[----:B------:R0:W-:Y:S04]  /*9be60*/  STL.64 [R1+0x9a8], R20 ;  /* 0x0009a81401007387 */ /* 0x0001e80000100a00 */
[----:B------:R-:W-:Y:S01]  /*9be70*/  STL [R1+0x54f4], R112 ;  /* 0x0054f47001007387 */ /* 0x000fe20000100800 */
[----:B------:R-:W-:-:S03]  /*9be80*/  PRMT R25, R177, 0x3340, R0 ;  /* 0x00003340b1197816 */ /* 0x000fc60000000000 */
[----:B------:R1:W-:Y:S01]  /*9be90*/  STL [R1+0x4ed0], R10 ;  /* 0x004ed00a01007387 */ /* 0x0003e20000100800 */
[----:B0-----:R-:W-:-:S05]  /*9bea0*/  IADD3 R20, P2, R244, R6, RZ ;  /* 0x00000006f4147210 */ /* 0x001fca0007f5e0ff */
[----:B------:R-:W-:Y:S01]  /*9beb0*/  IMAD.X R21, R24, 0x1, R5, P2 ;  /* 0x0000000118157824 */ /* 0x000fe200010e0605 */
[----:B--2---:R-:W-:Y:S02]  /*9bec0*/  LOP3.LUT R30, R248, 0xffff, RZ, 0xc0, !PT ;  /* 0x0000fffff81e7812 */ /* 0x004fe400078ec0ff */
[----:B------:R-:W2:Y:S01]  /*9bed0*/  LDL.LU R248, [R1+0x47b4] ;  /* 0x0047b40001f87983 */ /* 0x000ea20000300800 */
[----:B------:R-:W-:-:S03]  /*9bee0*/  LOP3.LUT R29, R11, 0xffff, RZ, 0xc0, !PT ;  /* 0x0000ffff0b1d7812 */ /* 0x000fc600078ec0ff */
[----:B------:R-:W2:Y:S01]  /*9bef0*/  LDL.LU R11, [R1+0x46b4] ;  /* 0x0046b400010b7983 */ /* 0x000ea20000300800 */
[----:B------:R-:W-:-:S04]  /*9bf00*/  PRMT R28, R30, 0x3340, R29 ;  /* 0x000033401e1c7816 */ /* 0x000fc8000000001d */
[----:B-1----:R-:W-:-:S05]  /*9bf10*/  PRMT R10, R28, 0x5410, R25 ;  /* 0x000054101c0a7816 */ /* 0x002fca0000000019 */
[----:B------:R-:W-:Y:S04]  /*9bf20*/  STL [R1+0x5140], R10 ;  /* 0x0051400a01007387 */ /* 0x000fe80000100800 */
[----:B------:R-:W2:Y:S04]  /*9bf30*/  LDL.LU R242, [R1+0xd00] ;  /* 0x000d000001f27983 */ /* 0x000ea80000300800 */
[----:B------:R0:W-:Y:S01]  /*9bf40*/  STL.64 [R1+0x9a0], R20 ;  /* 0x0009a01401007387 */ /* 0x0001e20000100a00 */
[----:B------:R-:W-:Y:S02]  /*9bf50*/  SHF.R.U32.HI R25, RZ, 0x8, R30 ;  /* 0x00000008ff197819 */ /* 0x000fe4000001161e */
[----:B0-----:R-:W-:-:S05]  /*9bf60*/  IADD3 R20, P2, R244, R4, RZ ;  /* 0x00000004f4147210 */ /* 0x001fca0007f5e0ff */
[----:B------:R-:W-:Y:S01]  /*9bf70*/  IMAD.X R21, R24, 0x1, R3, P2 ;  /* 0x0000000118157824 */ /* 0x000fe200010e0603 */
[----:B------:R-:W-:Y:S02]  /*9bf80*/  SHF.R.U32.HI R24, RZ, 0x8, R29 ;  /* 0x00000008ff187819 */ /* 0x000fe4000001161d */
[----:B------:R-:W-:Y:S02]  /*9bf90*/  LOP3.LUT R25, R25, 0xffff, RZ, 0xc0, !PT ;  /* 0x0000ffff19197812 */ /* 0x000fe400078ec0ff */
[----:B------:R-:W-:-:S04]  /*9bfa0*/  LOP3.LUT R24, R24, 0xffff, RZ, 0xc0, !PT ;  /* 0x0000ffff18187812 */ /* 0x000fc800078ec0ff */
[----:B------:R-:W-:Y:S01]  /*9bfb0*/  PRMT R124, R25, 0x3340, R24 ;  /* 0x00003340197c7816 */ /* 0x000fe20000000018 */
[----:B------:R-:W-:Y:S04]  /*9bfc0*/  STL.64 [R1+0x998], R20 ;  /* 0x0009981401007387 */ /* 0x000fe80000100a00 */
[----:B------:R-:W-:Y:S01]  /*9bfd0*/  STL [R1+0x54f8], R124 ;  /* 0x0054f87c01007387 */ /* 0x000fe20000100800 */
[----:B---3--:R-:W-:-:S03]  /*9bfe0*/  LOP3.LUT R29, R246, 0xffff, RZ, 0xc0, !PT ;  /* 0x0000fffff61d7812 */ /* 0x008fc600078ec0ff */
[----:B------:R-:W3:Y:S01]  /*9bff0*/  LDL.LU R246, [R1+0x4bf0] ;  /* 0x004bf00001f67983 */ /* 0x000ee20000300800 */
[----:B----4-:R-:W-:-:S03]  /*9c000*/  LOP3.LUT R28, R8, 0xffff, RZ, 0xc0, !PT ;  /* 0x0000ffff081c7812 */ /* 0x010fc600078ec0ff */
[----:B------:R-:W4:Y:S01]  /*9c010*/  LDL.LU R8, [R1+0x4754] ;  /* 0x0047540001087983 */ /* 0x000f220000300800 */
[----:B------:R-:W-:Y:S02]  /*9c020*/  LOP3.LUT R154, R154, 0xffff, RZ, 0xc0, !PT ;  /* 0x0000ffff9a9a7812 */ /* 0x000fe400078ec0ff */
[----:B------:R-:W-:Y:S02]  /*9c030*/  PRMT R25, R29, 0x3340, R28 ;  /* 0x000033401d197816 */ /* 0x000fe4000000001c */
[----:B------:R-:W-:Y:S02]  /*9c040*/  PRMT R24, R154, 0x3340, R0 ;  /* 0x000033409a187816 */ /* 0x000fe40000000000 */
[----:B------:R-:W-:Y:S02]  /*9c050*/  SHF.R.U32.HI R111, RZ, 0x8, R177 ;  /* 0x00000008ff6f7819 */ /* 0x000fe400000116b1 */
[----:B------:R-:W-:Y:S02]  /*9c060*/  PRMT R10, R25, 0x5410, R24 ;  /* 0x00005410190a7816 */ /* 0x000fe40000000018 */
[----:B------:R-:W-:-:S02]  /*9c070*/  SHF.R.U32.HI R25, RZ, 0x8, R29 ;  /* 0x00000008ff197819 */ /* 0x000fc4000001161d */
[----:B------:R-:W-:Y:S02]  /*9c080*/  SHF.R.U32.HI R24, RZ, 0x8, R28 ;  /* 0x00000008ff187819 */ /* 0x000fe4000001161c */
[----:B------:R-:W-:Y:S01]  /*9c090*/  LOP3.LUT R111, R111, 0xffff, RZ, 0xc0, !PT ;  /* 0x0000ffff6f6f7812 */ /* 0x000fe200078ec0ff */
[----:B------:R0:W-:Y:S01]  /*9c0a0*/  STL [R1+0x5134], R10 ;  /* 0x0051340a01007387 */ /* 0x0001e20000100800 */
[----:B------:R-:W-:Y:S02]  /*9c0b0*/  LOP3.LUT R25, R25, 0xffff, RZ, 0xc0, !PT ;  /* 0x0000ffff19197812 */ /* 0x000fe400078ec0ff */
[----:B------:R-:W-:Y:S02]  /*9c0c0*/  LOP3.LUT R24, R24, 0xffff, RZ, 0xc0, !PT ;  /* 0x0000ffff18187812 */ /* 0x000fe400078ec0ff */
[----:B------:R-:W-:Y:S02]  /*9c0d0*/  PRMT R111, R111, 0x3340, R0 ;  /* 0x000033406f6f7816 */ /* 0x000fe40000000000 */
[----:B------:R-:W-:-:S02]  /*9c0e0*/  PRMT R123, R25, 0x3340, R24 ;  /* 0x00003340197b7816 */ /* 0x000fc40000000018 */
[----:B0-----:R-:W-:Y:S01]  /*9c0f0*/  LOP3.LUT R10, R153, 0xffff, RZ, 0xc0, !PT ;  /* 0x0000ffff990a7812 */ /* 0x001fe200078ec0ff */
[----:B------:R-:W-:Y:S03]  /*9c100*/  STL [R1+0x54fc], R111 ;  /* 0x0054fc6f01007387 */ /* 0x000fe60000100800 */
[----:B------:R-:W-:Y:S01]  /*9c110*/  PRMT R24, R10, 0x3340, R0 ;  /* 0x000033400a187816 */ /* 0x000fe20000000000 */
[----:B------:R-:W-:Y:S04]  /*9c120*/  STL [R1+0x5500], R123 ;  /* 0x0055007b01007387 */ /* 0x000fe80000100800 */
[----:B------:R0:W-:Y:S01]  /*9c130*/  STL [R1+0x5184], R10 ;  /* 0x0051840a01007387 */ /* 0x0001e20000100800 */
[----:B------:R-:W-:-:S04]  /*9c140*/  SHF.R.U32.HI R110, RZ, 0x8, R154 ;  /* 0x00000008ff6e7819 */ /* 0x000fc8000001169a */
[----:B------:R-:W-:-:S04]  /*9c150*/  LOP3.LUT R110, R110, 0xffff, RZ, 0xc0, !PT ;  /* 0x0000ffff6e6e7812 */ /* 0x000fc800078ec0ff */
[----:B------:R-:W-:Y:S02]  /*9c160*/  PRMT R110, R110, 0x3340, R0 ;  /* 0x000033406e6e7816 */ /* 0x000fe40000000000 */
[----:B--2---:R-:W-:Y:S02]  /*9c170*/  LOP3.LUT R29, R248, 0xffff, RZ, 0xc0, !PT ;  /* 0x0000fffff81d7812 */ /* 0x004fe400078ec0ff */
[----:B------:R-:W-:-:S04]  /*9c180*/  LOP3.LUT R28, R11, 0xffff, RZ, 0xc0, !PT ;  /* 0x0000ffff0b1c7812 */ /* 0x000fc800078ec0ff */
[----:B------:R-:W-:-:S04]  /*9c190*/  PRMT R25, R29, 0x3340, R28 ;  /* 0x000033401d197816 */ /* 0x000fc8000000001c */
[----:B------:R-:W-:Y:S02]  /*9c1a0*/  PRMT R12, R25, 0x5410, R24 ;  /* 0x00005410190c7816 */ /* 0x000fe40000000018 */
[----:B------:R-:W-:Y:S02]  /*9c1b0*/  SHF.R.S32.HI R24, RZ, 0x1f, R242 ;  /* 0x0000001fff187819 */ /* 0x000fe400000114f2 */
[----:B0-----:R-:W-:Y:S01]  /*9c1c0*/  IADD3 R10, P2, R242, R2, RZ ;  /* 0x00000002f20a7210 */ /* 0x001fe20007f5e0ff */
[----:B------:R-:W-:Y:S04]  /*9c1d0*/  STL [R1+0x512c], R12 ;  /* 0x00512c0c01007387 */ /* 0x000fe80000100800 */
[----:B------:R-:W-:Y:S01]  /*9c1e0*/  IMAD.X R11, R24, 0x1, R13, P2 ;  /* 0x00000001180b7824 */ /* 0x000fe200010e060d */
[----:B------:R-:W2:Y:S04]  /*9c1f0*/  LDL.LU R248, [R1+0x4c04] ;  /* 0x004c040001f87983 */ /* 0x000ea80000300800 */
[----:B------:R0:W-:Y:S01]  /*9c200*/  STL.64 [R1+0x990], R10 ;  /* 0x0009900a01007387 */ /* 0x0001e20000100a00 */
[----:B------:R-:W-:-:S03]  /*9c210*/  SHF.R.U32.HI R29, RZ, 0x8, R29 ;  /* 0x00000008ff1d7819 */ /* 0x000fc6000001161d */
[----:B0-----:R-:W2:Y:S01]  /*9c220*/  LDL.LU R11, [R1+0x4758] ;  /* 0x00475800010b7983 */ /* 0x001ea20000300800 */
[----:B------:R-:W-:Y:S02]  /*9c230*/  SHF.R.U32.HI R25, RZ, 0x8, R28 ;  /* 0x00000008ff197819 */ /* 0x000fe4000001161c */
[----:B------:R-:W-:Y:S02]  /*9c240*/  LOP3.LUT R28, R29, 0xffff, RZ, 0xc0, !PT ;  /* 0x0000ffff1d1c7812 */ /* 0x000fe400078ec0ff */
[----:B------:R-:W-:-:S04]  /*9c250*/  LOP3.LUT R25, R25, 0xffff, RZ, 0xc0, !PT ;  /* 0x0000ffff19197812 */ /* 0x000fc800078ec0ff */
[----:B------:R-:W-:Y:S01]  /*9c260*/  PRMT R222, R28, 0x3340, R25 ;  /* 0x000033401cde7816 */ /* 0x000fe20000000019 */
[----:B------:R-:W-:Y:S04]  /*9c270*/  STL [R1+0x5504], R110 ;  /* 0x0055046e01007387 */ /* 0x000fe80000100800 */
[----:B------:R-:W-:Y:S04]  /*9c280*/  STL [R1+0x5404], R222 ;  /* 0x005404de01007387 */ /* 0x000fe80000100800 */
[----:B------:R-:W2:Y:S01]  /*9c290*/  LDL.LU R244, [R1+0x47c0] ;  /* 0x0047c00001f47983 */ /* 0x000ea20000300800 */
[----:B----4-:R-:W-:-:S03]  /*9c2a0*/  LOP3.LUT R29, R8, 0xffff, RZ, 0xc0, !PT ;  /* 0x0000ffff081d7812 */ /* 0x010fc600078ec0ff */
[----:B------:R-:W4:Y:S01]  /*9c2b0*/  LDL.LU R8, [R1+0x46c8] ;  /* 0x0046c80001087983 */ /* 0x000f220000300800 */
[----:B---3--:R-:W-:Y:S02]  /*9c2c0*/  LOP3.LUT R30, R246, 0xffff, RZ, 0xc0, !PT ;  /* 0x0000fffff61e7812 */ /* 0x008fe400078ec0ff */
[----:B------:R-:W-:Y:S02]  /*9c2d0*/  LOP3.LUT R180, R180, 0xffff, RZ, 0xc0, !PT ;  /* 0x0000ffffb4b47812 */ /* 0x000fe400078ec0ff */
[----:B------:R-:W-:Y:S02]  /*9c2e0*/  PRMT R28, R30, 0x3340, R29 ;  /* 0x000033401e1c7816 */ /* 0x000fe4000000001d */
[----:B------:R-:W-:Y:S02]  /*9c2f0*/  PRMT R25, R180, 0x3340, R0 ;  /* 0x00003340b4197816 */ /* 0x000fe40000000000 */
[----:B------:R-:W-:Y:S02]  /*9c300*/  IADD3 R20, P2, R242, R0, RZ ;  /* 0x00000000f2147210 */ /* 0x000fe40007f5e0ff */
[----:B------:R-:W-:-:S02]  /*9c310*/  PRMT R10, R28, 0x5410, R25 ;  /* 0x000054101c0a7816 */ /* 0x000fc40000000019 */
[----:B------:R-:W-:Y:S02]  /*9c320*/  SHF.R.U32.HI R96, RZ, 0x8, R180 ;  /* 0x00000008ff607819 */ /* 0x000fe400000116b4 */
[----:B------:R-:W-:Y:S02]  /*9c330*/  SHF.R.U32.HI R28, RZ, 0x8, R30 ;  /* 0x00000008ff1c7819 */ /* 0x000fe4000001161e */
[----:B------:R-:W-:Y:S01]  /*9c340*/  SHF.R.U32.HI R25, RZ, 0x8, R29 ;  /* 0x00000008ff197819 */ /* 0x000fe2000001161d */
[----:B------:R-:W-:Y:S01]  /*9c350*/  IMAD.X R21, R24, 0x1, R7, P2 ;  /* 0x0000000118157824 */ /* 0x000fe200010e0607 */
[----:B------:R-:W-:Y:S02]  /*9c360*/  LOP3.LUT R96, R96, 0xffff, RZ, 0xc0, !PT ;  /* 0x0000ffff60607812 */ /* 0x000fe400078ec0ff */
[----:B------:R-:W-:Y:S02]  /*9c370*/  LOP3.LUT R28, R28, 0xffff, RZ, 0xc0, !PT ;  /* 0x0000ffff1c1c7812 */ /* 0x000fe400078ec0ff */
[----:B------:R-:W-:Y:S01]  /*9c380*/  LOP3.LUT R25, R25, 0xffff, RZ, 0xc0, !PT ;  /* 0x0000ffff19197812 */ /* 0x000fe200078ec0ff */
[----:B------:R0:W-:Y:S01]  /*9c390*/  STL [R1+0x511c], R10 ;  /* 0x00511c0a01007387 */ /* 0x0001e20000100800 */
[----:B------:R-:W-:-:S02]  /*9c3a0*/  LOP3.LUT R179, R179, 0xffff, RZ, 0xc0, !PT ;  /* 0x0000ffffb3b37812 */ /* 0x000fc400078ec0ff */
[--C-:B------:R-:W-:Y:S01]  /*9c3b0*/  PRMT R96, R96, 0x3340, R0.reuse ;  /* 0x0000334060607816 */ /* 0x100fe20000000000 */
[----:B------:R1:W-:Y:S01]  /*9c3c0*/  STL.64 [R1+0x988], R20 ;  /* 0x0009881401007387 */ /* 0x0003e20000100a00 */
[----:B0-----:R-:W-:Y:S02]  /*9c3d0*/  PRMT R10, R28, 0x3340, R25 ;  /* 0x000033401c0a7816 */ /* 0x001fe40000000019 */
[----:B------:R-:W-:Y:S01]  /*9c3e0*/  PRMT R25, R179, 0x3340, R0 ;  /* 0x00003340b3197816 */ /* 0x000fe20000000000 */
[----:B------:R-:W-:Y:S01]  /*9c3f0*/  STL [R1+0x5508], R96 ;  /* 0x0055086001007387 */ /* 0x000fe20000100800 */
[----:B-1----:R-:W-:-:S03]  /*9c400*/  IADD3 R20, P2, R242, R6, RZ ;  /* 0x00000006f2147210 */ /* 0x002fc60007f5e0ff */
[----:B------:R0:W-:Y:S02]  /*9c410*/  STL [R1+0x4bf0], R10 ;  /* 0x004bf00a01007387 */ /* 0x0001e40000100800 */
[----:B------:R-:W-:Y:S02]  /*9c420*/  IMAD.X R21, R24, 0x1, R5, P2 ;  /* 0x0000000118157824 */ /* 0x000fe400010e0605 */
[----:B------:R-:W3:Y:S01]  /*9c430*/  LDL.LU R246, [R1+0x47bc] ;  /* 0x0047bc0001f67983 */ /* 0x000ee20000300800 */
[----:B--2---:R-:W-:-:S03]  /*9c440*/  LOP3.LUT R30, R248, 0xffff, RZ, 0xc0, !PT ;  /* 0x0000fffff81e7812 */ /* 0x004fc600078ec0ff */
[----:B------:R-:W2:Y:S01]  /*9c450*/  LDL.LU R248, [R1+0x46c4] ;  /* 0x0046c40001f87983 */ /* 0x000ea20000300800 */
[----:B------:R-:W-:-:S03]  /*9c460*/  LOP3.LUT R29, R11, 0xffff, RZ, 0xc0, !PT ;  /* 0x0000ffff0b1d7812 */ /* 0x000fc600078ec0ff */
[----:B------:R-:W2:Y:S01]  /*9c470*/  LDL.LU R11, [R1+0xcfc] ;  /* 0x000cfc00010b7983 */ /* 0x000ea20000300800 */
[----:B------:R-:W-:-:S04]  /*9c480*/  PRMT R28, R30, 0x3340, R29 ;  /* 0x000033401e1c7816 */ /* 0x000fc8000000001d */
[----:B0-----:R-:W-:-:S05]  /*9c490*/  PRMT R10, R28, 0x5410, R25 ;  /* 0x000054101c0a7816 */ /* 0x001fca0000000019 */
[----:B------:R-:W-:Y:S04]  /*9c4a0*/  STL [R1+0x5118], R10 ;  /* 0x0051180a01007387 */ /* 0x000fe80000100800 */
[----:B------:R0:W-:Y:S02]  /*9c4b0*/  STL.64 [R1+0x980], R20 ;  /* 0x0009801401007387 */ /* 0x0001e40000100a00 */
[----:B0-----:R-:W-:-:S05]  /*9c4c0*/  IADD3 R20, P2, R242, R4, RZ ;  /* 0x00000004f2147210 */ /* 0x001fca0007f5e0ff */
[----:B------:R-:W-:Y:S01]  /*9c4d0*/  IMAD.X R21, R24, 0x1, R3, P2 ;  /* 0x0000000118157824 */ /* 0x000fe200010e0603 */
[----:B------:R-:W-:Y:S02]  /*9c4e0*/  SHF.R.U32.HI R24, RZ, 0x8, R29 ;  /* 0x00000008ff187819 */ /* 0x000fe4000001161d */
[----:B------:R-:W-:Y:S02]  /*9c4f0*/  LOP3.LUT R29, R244, 0xffff, RZ, 0xc0, !PT ;  /* 0x0000fffff41d7812 */ /* 0x000fe400078ec0ff */
[----:B------:R-:W-:Y:S04]  /*9c500*/  STL.64 [R1+0x978], R20 ;  /* 0x0009781401007387 */ /* 0x000fe80000100a00 */
[----:B------:R-:W2:Y:S01]  /*9c510*/  LDL.LU R244, [R1+0x4c44] ;  /* 0x004c440001f47983 */ /* 0x000ea20000300800 */
[----:B----4-:R-:W-:-:S03]  /*9c520*/  LOP3.LUT R28, R8, 0xffff, RZ, 0xc0, !PT ;  /* 0x0000ffff081c7812 */ /* 0x010fc600078ec0ff */
[----:B------:R-:W4:Y:S01]  /*9c530*/  LDL.LU R8, [R1+0x4764] ;  /* 0x0047640001087983 */ /* 0x000f220000300800 */
[----:B------:R-:W-:Y:S02]  /*9c540*/  SHF.R.U32.HI R25, RZ, 0x8, R30 ;  /* 0x00000008ff197819 */ /* 0x000fe4000001161e */
[----:B------:R-:W-:Y:S02]  /*9c550*/  LOP3.LUT R24, R24, 0xffff, RZ, 0xc0, !PT ;  /* 0x0000ffff18187812 */ /* 0x000fe400078ec0ff */
[----:B------:R-:W-:Y:S02]  /*9c560*/  LOP3.LUT R25, R25, 0xffff, RZ, 0xc0, !PT ;  /* 0x0000ffff19197812 */ /* 0x000fe400078ec0ff */
[----:B------:R-:W-:Y:S02]  /*9c570*/  LOP3.LUT R156, R156, 0xffff, RZ, 0xc0, !PT ;  /* 0x0000ffff9c9c7812 */ /* 0x000fe400078ec0ff */
[----:B------:R-:W-:Y:S02]  /*9c580*/  PRMT R121, R25, 0x3340, R24 ;  /* 0x0000334019797816 */ /* 0x000fe40000000018 */
[----:B------:R-:W-:-:S02]  /*9c590*/  PRMT R24, R156, 0x3340, R0 ;  /* 0x000033409c187816 */ /* 0x000fc40000000000 */
[----:B------:R-:W-:-:S04]  /*9c5a0*/  PRMT R25, R29, 0x3340, R28 ;  /* 0x000033401d197816 */ /* 0x000fc8000000001c */
[----:B------:R-:W-:Y:S02]  /*9c5b0*/  PRMT R10, R25, 0x5410, R24 ;  /* 0x00005410190a7816 */ /* 0x000fe40000000018 */
[----:B------:R-:W-:Y:S02]  /*9c5c0*/  SHF.R.U32.HI R25, RZ, 0x8, R29 ;  /* 0x00000008ff197819 */ /* 0x000fe4000001161d */
[----:B------:R-:W-:Y:S02]  /*9c5d0*/  SHF.R.U32.HI R24, RZ, 0x8, R28 ;  /* 0x00000008ff187819 */ /* 0x000fe4000001161c */
[----:B------:R-:W-:Y:S02]  /*9c5e0*/  LOP3.LUT R25, R25, 0xffff, RZ, 0xc0, !PT ;  /* 0x0000ffff19197812 */ /* 0x000fe400078ec0ff */
[----:B------:R-:W-:Y:S01]  /*9c5f0*/  LOP3.LUT R24, R24, 0xffff, RZ, 0xc0, !PT ;  /* 0x0000ffff18187812 */ /* 0x000fe200078ec0ff */
[----:B------:R0:W-:Y:S03]  /*9c600*/  STL [R1+0x5114], R10 ;  /* 0x0051140a01007387 */ /* 0x0001e60000100800 */
[----:B------:R-:W-:-:S02]  /*9c610*/  PRMT R12, R25, 0x3340, R24 ;  /* 0x00003340190c7816 */ /* 0x000fc40000000018 */
[----:B0-----:R-:W-:-:S03]  /*9c620*/  LOP3.LUT R10, R155, 0xffff, RZ, 0xc0, !PT ;  /* 0x0000ffff9b0a7812 */ /* 0x001fc600078ec0ff */
[----:B------:R-:W-:Y:S04]  /*9c630*/  STL [R1+0x4bc0], R12 ;  /* 0x004bc00c01007387 */ /* 0x000fe80000100800 */
[----:B------:R0:W-:Y:S01]  /*9c640*/  STL [R1+0x5180], R10 ;  /* 0x0051800a01007387 */ /* 0x0001e20000100800 */
[----:B---3--:R-:W-:-:S03]  /*9c650*/  LOP3.LUT R29, R246, 0xffff, RZ, 0xc0, !PT ;  /* 0x0000fffff61d7812 */ /* 0x008fc600078ec0ff */
[----:B------:R-:W3:Y:S01]  /*9c660*/  LDL.LU R246, [R1+0x4c60] ;  /* 0x004c600001f67983 */ /* 0x000ee20000300800 */
[----:B------:R-:W-:Y:S02]  /*9c670*/  PRMT R24, R10, 0x3340, R0 ;  /* 0x000033400a187816 */ /* 0x000fe40000000000 */
[----:B------:R-:W-:Y:S02]  /*9c680*/  LOP3.LUT R182, R182, 0xffff, RZ, 0xc0, !PT ;  /* 0x0000ffffb6b67812 */ /* 0x000fe400078ec0ff */
[----:B--2---:R-:W-:Y:S02]  /*9c690*/  LOP3.LUT R28, R248, 0xffff, RZ, 0xc0, !PT ;  /* 0x0000fffff81c7812 */ /* 0x004fe400078ec0ff */
[----:B------:R-:W2:Y:S02]  /*9c6a0*/  LDL.LU R248, [R1+0x4768] ;  /* 0x0047680001f87983 */ /* 0x000ea40000300800 */
[----:B------:R-:W-:Y:S02]  /*9c6b0*/  PRMT R25, R29, 0x3340, R28 ;  /* 0x000033401d197816 */ /* 0x000fe4000000001c */
[----:B------:R-:W-:-:S02]  /*9c6c0*/  SHF.R.U32.HI R29, RZ, 0x8, R29 ;  /* 0x00000008ff1d7819 */ /* 0x000fc4000001161d */
[----:B0-----:R-:W-:Y:S02]  /*9c6d0*/  PRMT R10, R25, 0x5410, R24 ;  /* 0x00005410190a7816 */ /* 0x001fe40000000018 */
[----:B------:R-:W-:Y:S02]  /*9c6e0*/  SHF.R.U32.HI R25, RZ, 0x8, R28 ;  /* 0x00000008ff197819 */ /* 0x000fe4000001161c */
[----:B------:R-:W-:Y:S02]  /*9c6f0*/  LOP3.LUT R28, R29, 0xffff, RZ, 0xc0, !PT ;  /* 0x0000ffff1d1c7812 */ /* 0x000fe400078ec0ff */
[----:B------:R-:W-:Y:S02]  /*9c700*/  LOP3.LUT R25, R25, 0xffff, RZ, 0xc0, !PT ;  /* 0x0000ffff19197812 */ /* 0x000fe400078ec0ff */
[----:B------:R-:W-:Y:S02]  /*9c710*/  SHF.R.S32.HI R24, RZ, 0x1f, R11 ;  /* 0x0000001fff187819 */ /* 0x000fe4000001140b */
[----:B------:R-:W-:Y:S01]  /*9c720*/  IADD3 R20, P2, R11, R2, RZ ;  /* 0x000000020b147210 */ /* 0x000fe20007f5e0ff */
[----:B------:R0:W-:Y:S04]  /*9c730*/  STL [R1+0x5108], R10 ;  /* 0x0051080a01007387 */ /* 0x0001e80000100800 */
[----:B------:R-:W-:Y:S01]  /*9c740*/  IMAD.X R21, R24, 0x1, R13, P2 ;  /* 0x0000000118157824 */ /* 0x000fe200010e060d */
[----:B0-----:R-:W-:-:S02]  /*9c750*/  PRMT R10, R28, 0x3340, R25 ;  /* 0x000033401c0a7816 */ /* 0x001fc40000000019 */
[----:B------:R-:W-:Y:S02]  /*9c760*/  PRMT R25, R182, 0x3340, R0 ;  /* 0x00003340b6197816 */ /* 0x000fe40000000000 */
[----:B------:R-:W-:Y:S04]  /*9c770*/  STL.64 [R1+0x970], R20 ;  /* 0x0009701401007387 */ /* 0x000fe80000100a00 */
[----:B------:R-:W-:Y:S01]  /*9c780*/  STL [R1+0x4f30], R10 ;  /* 0x004f300a01007387 */ /* 0x000fe20000100800 */
[----:B------:R-:W-:-:S03]  /*9c790*/  LOP3.LUT R30, R244, 0xffff, RZ, 0xc0, !PT ;  /* 0x0000fffff41e7812 */ /* 0x000fc600078ec0ff */
[----:B------:R-:W2:Y:S01]  /*9c7a0*/  LDL.LU R244, [R1+0x47c4] ;  /* 0x0047c40001f47983 */ /* 0x000ea20000300800 */
[----:B----4-:R-:W-:-:S04]  /*9c7b0*/  LOP3.LUT R29, R8, 0xffff, RZ, 0xc0, !PT ;  /* 0x0000ffff081d7812 */ /* 0x010fc800078ec0ff */
[----:B------:R-:W-:-:S04]  /*9c7c0*/  PRMT R28, R30, 0x3340, R29 ;  /* 0x000033401e1c7816 */ /* 0x000fc8000000001d */
[----:B------:R-:W-:-:S05]  /*9c7d0*/  PRMT R8, R28, 0x5410, R25 ;  /* 0x000054101c087816 */ /* 0x000fca0000000019 */
[----:B------:R0:W-:Y:S04]  /*9c7e0*/  STL [R1+0x500c], R8 ;  /* 0x00500c0801007387 */ /* 0x0001e80000100800 */
[----:B0-----:R-:W4:Y:S01]  /*9c7f0*/  LDL.LU R8, [R1+0x46d8] ;  /* 0x0046d80001087983 */ /* 0x001f220000300800 */
[----:B------:R-:W-:Y:S02]  /*9c800*/  SHF.R.U32.HI R28, RZ, 0x8, R30 ;  /* 0x00000008ff1c7819 */ /* 0x000fe4000001161e */
[----:B------:R-:W-:Y:S02]  /*9c810*/  SHF.R.U32.HI R25, RZ, 0x8, R29 ;  /* 0x00000008ff197819 */ /* 0x000fe4000001161d */
[----:B------:R-:W-:Y:S02]  /*9c820*/  IADD3 R20, P2, R11, R0, RZ ;  /* 0x000000000b147210 */ /* 0x000fe40007f5e0ff */
[----:B------:R-:W-:-:S02]  /*9c830*/  LOP3.LUT R28, R28, 0xffff, RZ, 0xc0, !PT ;  /* 0x0000ffff1c1c7812 */ /* 0x000fc400078ec0ff */
[----:B------:R-:W-:Y:S01]  /*9c840*/  LOP3.LUT R25, R25, 0xffff, RZ, 0xc0, !PT ;  /* 0x0000ffff19197812 */ /* 0x000fe200078ec0ff */
[----:B------:R-:W-:Y:S01]  /*9c850*/  IMAD.X R21, R24, 0x1, R7, P2 ;  /* 0x0000000118157824 */ /* 0x000fe200010e0607 */
[----:B------:R-:W-:Y:S02]  /*9c860*/  LOP3.LUT R181, R181, 0xffff, RZ, 0xc0, !PT ;  /* 0x0000ffffb5b57812 */ /* 0x000fe400078ec0ff */
[----:B------:R-:W-:Y:S02]  /*9c870*/  PRMT R120, R28, 0x3340, R25 ;  /* 0x000033401c787816 */ /* 0x000fe40000000019 */
[----:B------:R-:W-:Y:S01]  /*9c880*/  PRMT R25, R181, 0x3340, R0 ;  /* 0x00003340b5197816 */ /* 0x000fe20000000000 */
[----:B------:R0:W-:Y:S04]  /*9c890*/  STL.64 [R1+0x968], R20 ;  /* 0x0009681401007387 */ /* 0x0001e80000100a00 */
[----:B------:R-:W4:Y:S01]  /*9c8a0*/  LDL.LU R240, [R1+0x47c8] ;  /* 0x0047c80001f07983 */ /* 0x000f220000300800 */
[----:B---3--:R-:W-:-:S03]  /*9c8b0*/  LOP3.LUT R30, R246, 0xffff, RZ, 0xc0, !PT ;  /* 0x0000fffff61e7812 */ /* 0x008fc600078ec0ff */
[----:B------:R-:W3:Y:S01]  /*9c8c0*/  LDL.LU R242, [R1+0x46d4] ;  /* 0x0046d40001f27983 */ /* 0x000ee20000300800 */
[----:B0-----:R-:W-:-:S05]  /*9c8d0*/  IADD3 R20, P2, R11, R6, RZ ;  /* 0x000000060b147210 */ /* 0x001fca0007f5e0ff */
[----:B------:R-:W-:Y:S01]  /*9c8e0*/  IMAD.X R21, R24, 0x1, R5, P2 ;  /* 0x0000000118157824 */ /* 0x000fe200010e0605 */
[----:B--2---:R-:W-:-:S04]  /*9c8f0*/  LOP3.LUT R29, R248, 0xffff, RZ, 0xc0, !PT ;  /* 0x0000fffff81d7812 */ /* 0x004fc800078ec0ff */
[----:B------:R-:W-:-:S04]  /*9c900*/  PRMT R28, R30, 0x3340, R29 ;  /* 0x000033401e1c7816 */ /* 0x000fc8000000001d */
[----:B------:R-:W-:-:S05]  /*9c910*/  PRMT R10, R28, 0x5410, R25 ;  /* 0x000054101c0a7816 */ /* 0x000fca0000000019 */
[----:B------:R0:W-:Y:S04]  /*9c920*/  STL [R1+0x5004], R10 ;  /* 0x0050040a01007387 */ /* 0x0001e80000100800 */
[----:B------:R-:W2:Y:S01]  /*9c930*/  LDL.LU R246, [R1+0x4c9c] ;  /* 0x004c9c0001f67983 */ /* 0x000ea20000300800 */
[----:B0-----:R-:W-:-:S03]  /*9c940*/  IADD3 R10, P2, R11, R4, RZ ;  /* 0x000000040b0a7210 */ /* 0x001fc60007f5e0ff */
[----:B------:R-:W-:Y:S02]  /*9c950*/  STL.64 [R1+0x960], R20 ;  /* 0x0009601401007387 */ /* 0x000fe40000100a00 */
[----:B------:R-:W-:Y:S02]  /*9c960*/  IMAD.X R11, R24, 0x1, R3, P2 ;  /* 0x00000001180b7824 */ /* 0x000fe400010e0603 */
[----:B------:R-:W2:Y:S04]  /*9c970*/  LDL.LU R248, [R1+0x4770] ;  /* 0x0047700001f87983 */ /* 0x000ea80000300800 */
[----:B------:R0:W-:Y:S04]  /*9c980*/  STL.64 [R1+0x958], R10 ;  /* 0x0009580a01007387 */ /* 0x0001e80000100a00 */
[----:B0-----:R-:W2:Y:S01]  /*9c990*/  LDL.LU R11, [R1+0x4ca0] ;  /* 0x004ca000010b7983 */ /* 0x001ea20000300800 */
[----:B----4-:R-:W-:-:S03]  /*9c9a0*/  LOP3.LUT R28, R8, 0xffff, RZ, 0xc0, !PT ;  /* 0x0000ffff081c7812 */ /* 0x010fc600078ec0ff */
[----:B------:R-:W4:Y:S01]  /*9c9b0*/  LDL.LU R8, [R1+0x476c] ;  /* 0x00476c0001087983 */ /* 0x000f220000300800 */
[----:B------:R-:W-:Y:S02]  /*9c9c0*/  SHF.R.U32.HI R25, RZ, 0x8, R30 ;  /* 0x00000008ff197819 */ /* 0x000fe4000001161e */
[----:B------:R-:W-:Y:S02]  /*9c9d0*/  SHF.R.U32.HI R24, RZ, 0x8, R29 ;  /* 0x00000008ff187819 */ /* 0x000fe4000001161d */
[----:B------:R-:W-:Y:S02]  /*9c9e0*/  LOP3.LUT R25, R25, 0xffff, RZ, 0xc0, !PT ;  /* 0x0000ffff19197812 */ /* 0x000fe400078ec0ff */
[----:B------:R-:W-:Y:S02]  /*9c9f0*/  LOP3.LUT R24, R24, 0xffff, RZ, 0xc0, !PT ;  /* 0x0000ffff18187812 */ /* 0x000fe400078ec0ff */
[----:B------:R-:W-:Y:S02]  /*9ca00*/  LOP3.LUT R29, R244, 0xffff, RZ, 0xc0, !PT ;  /* 0x0000fffff41d7812 */ /* 0x000fe400078ec0ff */
[----:B------:R-:W-:Y:S01]  /*9ca10*/  LOP3.LUT R157, R157, 0xffff, RZ, 0xc0, !PT ;  /* 0x0000ffff9d9d7812 */ /* 0x000fe200078ec0ff */
[----:B------:R-:W4:Y:S01]  /*9ca20*/  LDL.LU R244, [R1+0xcf8] ;  /* 0x000cf80001f47983 */ /* 0x000f220000300800 */
[----:B------:R-:W-:-:S02]  /*9ca30*/  PRMT R118, R25, 0x3340, R24 ;  /* 0x0000334019767816 */ /* 0x000fc40000000018 */
[----:B------:R-:W-:Y:S02]  /*9ca40*/  PRMT R24, R157, 0x3340, R0 ;  /* 0x000033409d187816 */ /* 0x000fe40000000000 */
[----:B------:R-:W-:-:S04]  /*9ca50*/  PRMT R25, R29, 0x3340, R28 ;  /* 0x000033401d197816 */ /* 0x000fc8000000001c */
[----:B------:R-:W-:Y:S02]  /*9ca60*/  PRMT R10, R25, 0x5410, R24 ;  /* 0x00005410190a7816 */ /* 0x000fe40000000018 */
[----:B------:R-:W-:Y:S02]  /*9ca70*/  SHF.R.U32.HI R25, RZ, 0x8, R29 ;  /* 0x00000008ff197819 */ /* 0x000fe4000001161d */
[----:B------:R-:W-:Y:S02]  /*9ca80*/  SHF.R.U32.HI R24, RZ, 0x8, R28 ;  /* 0x00000008ff187819 */ /* 0x000fe4000001161c */
[----:B------:R-:W-:Y:S02]  /*9ca90*/  LOP3.LUT R25, R25, 0xffff, RZ, 0xc0, !PT ;  /* 0x0000ffff19197812 */ /* 0x000fe400078ec0ff */
[----:B------:R-:W-:Y:S02]  /*9caa0*/  LOP3.LUT R24, R24, 0xffff, RZ, 0xc0, !PT ;  /* 0x0000ffff18187812 */ /* 0x000fe400078ec0ff */
[----:B------:R-:W-:-:S02]  /*9cab0*/  LOP3.LUT R112, R240, 0xffff, RZ, 0xc0, !PT ;  /* 0x0000fffff0707812 */ /* 0x000fc400078ec0ff */
[----:B---3--:R-:W-:Y:S02]  /*9cac0*/  LOP3.LUT R124, R242, 0xffff, RZ, 0xc0, !PT ;  /* 0x0000fffff27c7812 */ /* 0x008fe400078ec0ff */
[----:B------:R-:W-:Y:S02]  /*9cad0*/  PRMT R117, R25, 0x3340, R24 ;  /* 0x0000334019757816 */ /* 0x000fe40000000018 */
[----:B------:R-:W-:Y:S02]  /*9cae0*/  SHF.R.U32.HI R25, RZ, 0x8, R112 ;  /* 0x00000008ff197819 */ /* 0x000fe40000011670 */
[----:B------:R-:W-:Y:S02]  /*9caf0*/  SHF.R.U32.HI R24, RZ, 0x8, R124 ;  /* 0x00000008ff187819 */ /* 0x000fe4000001167c */
[----:B------:R-:W-:Y:S02]  /*9cb00*/  LOP3.LUT R25, R25, 0xffff, RZ, 0xc0, !PT ;  /* 0x0000ffff19197812 */ /* 0x000fe400078ec0ff */
[----:B------:R-:W-:Y:S01]  /*9cb10*/  LOP3.LUT R24, R24, 0xffff, RZ, 0xc0, !PT ;  /* 0x0000ffff18187812 */ /* 0x000fe200078ec0ff */
[----:B------:R0:W-:Y:S03]  /*9cb20*/  STL [R1+0x50f0], R10 ;  /* 0x0050f00a01007387 */ /* 0x0001e60000100800 */
[----:B0-----:R-:W-:-:S05]  /*9cb30*/  PRMT R10, R25, 0x3340, R24 ;  /* 0x00003340190a7816 */ /* 0x001fca0000000018 */
[----:B------:R0:W-:Y:S01]  /*9cb40*/  STL [R1+0x4c44], R10 ;  /* 0x004c440a01007387 */ /* 0x0001e20000100800 */
[----:B--2---:R-:W-:-:S03]  /*9cb50*/  LOP3.LUT R29, R248, 0xffff, RZ, 0xc0, !PT ;  /* 0x0000fffff81d7812 */ /* 0x004fc600078ec0ff */
[----:B------:R-:W2:Y:S01]  /*9cb60*/  LDL.LU R248, [R1+0x47cc] ;  /* 0x0047cc0001f87983 */ /* 0x000ea20000300800 */
[----:B----4-:R-:W-:-:S03]  /*9cb70*/  LOP3.LUT R28, R8, 0xffff, RZ, 0xc0, !PT ;  /* 0x0000ffff081c7812 */ /* 0x010fc600078ec0ff */
[----:B------:R-:W3:Y:S01]  /*9cb80*/  LDL.LU R8, [R1+0x46dc] ;  /* 0x0046dc0001087983 */ /* 0x000ee20000300800 */
[----:B------:R-:W-:Y:S02]  /*9cb90*/  LOP3.LUT R34, R246, 0xffff, RZ, 0xc0, !PT ;  /* 0x0000fffff6227812 */ /* 0x000fe400078ec0ff */
[----:B------:R-:W-:Y:S02]  /*9cba0*/  LOP3.LUT R186, R186, 0xffff, RZ, 0xc0, !PT ;  /* 0x0000ffffbaba7812 */ /* 0x000fe400078ec0ff */
[----:B------:R-:W-:Y:S02]  /*9cbb0*/  PRMT R25, R34, 0x3340, R29 ;  /* 0x0000334022197816 */ /* 0x000fe4000000001d */
[----:B------:R-:W-:Y:S02]  /*9cbc0*/  PRMT R24, R186, 0x3340, R0 ;  /* 0x00003340ba187816 */ /* 0x000fe40000000000 */
[----:B------:R-:W-:Y:S02]  /*9cbd0*/  LOP3.LUT R30, R11, 0xffff, RZ, 0xc0, !PT ;  /* 0x0000ffff0b1e7812 */ /* 0x000fe400078ec0ff */
[----:B------:R-:W-:-:S02]  /*9cbe0*/  LOP3.LUT R183, R183, 0xffff, RZ, 0xc0, !PT ;  /* 0x0000ffffb7b77812 */ /* 0x000fc400078ec0ff */
[----:B0-----:R-:W-:Y:S02]  /*9cbf0*/  PRMT R10, R25, 0x5410, R24 ;  /* 0x00005410190a7816 */ /* 0x001fe40000000018 */
[----:B------:R-:W-:Y:S02]  /*9cc00*/  PRMT R24, R183, 0x3340, R0 ;  /* 0x00003340b7187816 */ /* 0x000fe40000000000 */
[----:B------:R-:W-:Y:S01]  /*9cc10*/  PRMT R25, R30, 0x3340, R28 ;  /* 0x000033401e197816 */ /* 0x000fe2000000001c */
[----:B------:R0:W-:Y:S03]  /*9cc20*/  STL [R1+0x4ff4], R10 ;  /* 0x004ff40a01007387 */ /* 0x0001e60000100800 */
[----:B------:R-:W-:Y:S02]  /*9cc30*/  PRMT R20, R25, 0x5410, R24 ;  /* 0x0000541019147816 */ /* 0x000fe40000000018 */
[----:B------:R-:W-:-:S02]  /*9cc40*/  SHF.R.S32.HI R24, RZ, 0x1f, R244 ;  /* 0x0000001fff187819 */ /* 0x000fc400000114f4 */
[----:B0-----:R-:W-:Y:S01]  /*9cc50*/  IADD3 R10, P2, R244, R2, RZ ;  /* 0x00000002f40a7210 */ /* 0x001fe20007f5e0ff */
[----:B------:R-:W-:Y:S04]  /*9cc60*/  STL [R1+0x530c], R20 ;  /* 0x00530c1401007387 */ /* 0x000fe80000100800 */
[----:B------:R-:W-:Y:S01]  /*9cc70*/  IMAD.X R11, R24, 0x1, R13, P2 ;  /* 0x00000001180b7824 */ /* 0x000fe200010e060d */
[----:B------:R-:W4:Y:S01]  /*9cc80*/  LDL.LU R246, [R1+0x47d0] ;  /* 0x0047d00001f67983 */ /* 0x000f220000300800 */
[----:B------:R-:W-:-:S03]  /*9cc90*/  SHF.R.U32.HI R37, RZ, 0x8, R34 ;  /* 0x00000008ff257819 */ /* 0x000fc60000011622 */
[----:B------:R0:W-:Y:S01]  /*9cca0*/  STL.64 [R1+0x948], R10 ;  /* 0x0009480a01007387 */ /* 0x0001e20000100a00 */
[----:B------:R-:W-:Y:S02]  /*9ccb0*/  SHF.R.U32.HI R34, RZ, 0x8, R29 ;  /* 0x00000008ff227819 */ /* 0x000fe4000001161d */
[----:B------:R-:W-:Y:S02]  /*9ccc0*/  SHF.R.U32.HI R30, RZ, 0x8, R30 ;  /* 0x00000008ff1e7819 */ /* 0x000fe4000001161e */
[----:B------:R-:W-:Y:S01]  /*9ccd0*/  SHF.R.U32.HI R25, RZ, 0x8, R28 ;  /* 0x00000008ff197819 */ /* 0x000fe2000001161c */
[----:B0-----:R-:W4:Y:S01]  /*9cce0*/  LDL.LU R11, [R1+0x46e4] ;  /* 0x0046e400010b7983 */ /* 0x001f220000300800 */
[----:B------:R-:W-:Y:S02]  /*9ccf0*/  LOP3.LUT R29, R37, 0xffff, RZ, 0xc0, !PT ;  /* 0x0000ffff251d7812 */ /* 0x000fe400078ec0ff */
[----:B------:R-:W-:Y:S02]  /*9cd00*/  LOP3.LUT R28, R34, 0xffff, RZ, 0xc0, !PT ;  /* 0x0000ffff221c7812 */ /* 0x000fe400078ec0ff */
[----:B------:R-:W-:-:S02]  /*9cd10*/  LOP3.LUT R30, R30, 0xffff, RZ, 0xc0, !PT ;  /* 0x0000ffff1e1e7812 */ /* 0x000fc400078ec0ff */
[----:B------:R-:W-:Y:S02]  /*9cd20*/  LOP3.LUT R25, R25, 0xffff, RZ, 0xc0, !PT ;  /* 0x0000ffff19197812 */ /* 0x000fe400078ec0ff */
[----:B------:R-:W-:Y:S02]  /*9cd30*/  IADD3 R20, P2, R244, R0, RZ ;  /* 0x00000000f4147210 */ /* 0x000fe40007f5e0ff */
[----:B------:R-:W-:Y:S02]  /*9cd40*/  PRMT R12, R29, 0x3340, R28 ;  /* 0x000033401d0c7816 */ /* 0x000fe4000000001c */
[----:B------:R-:W-:Y:S01]  /*9cd50*/  PRMT R10, R30, 0x3340, R25 ;  /* 0x000033401e0a7816 */ /* 0x000fe20000000019 */
[----:B------:R-:W-:Y:S02]  /*9cd60*/  IMAD.X R21, R24, 0x1, R7, P2 ;  /* 0x0000000118157824 */ /* 0x000fe400010e0607 */
[----:B------:R-:W-:Y:S04]  /*9cd70*/  STL [R1+0x4bb0], R12 ;  /* 0x004bb00c01007387 */ /* 0x000fe80000100800 */
[----:B------:R-:W-:Y:S04]  /*9cd80*/  STL [R1+0x47c8], R10 ;  /* 0x0047c80a01007387 */ /* 0x000fe80000100800 */
[----:B------:R0:W-:Y:S01]  /*9cd90*/  STL.64 [R1+0x950], R20 ;  /* 0x0009501401007387 */ /* 0x0001e20000100a00 */
[----:B--2---:R-:W-:-:S03]  /*9cda0*/  LOP3.LUT R30, R248, 0xffff, RZ, 0xc0, !PT ;  /* 0x0000fffff81e7812 */ /* 0x004fc600078ec0ff */
[----:B------:R-:W2:Y:S01]  /*9cdb0*/  LDL.LU R248, [R1+0x4cdc] ;  /* 0x004cdc0001f87983 */ /* 0x000ea20000300800 */
[----:B---3--:R-:W-:-:S03]  /*9cdc0*/  LOP3.LUT R29, R8, 0xffff, RZ, 0xc0, !PT ;  /* 0x0000ffff081d7812 */ /* 0x008fc600078ec0ff */
[----:B------:R-:W3:Y:S01]  /*9cdd0*/  LDL.LU R8, [R1+0x4778] ;  /* 0x0047780001087983 */ /* 0x000ee20000300800 */
[----:B------:R-:W-:Y:S02]  /*9cde0*/  LOP3.LUT R158, R158, 0xffff, RZ, 0xc0, !PT ;  /* 0x0000ffff9e9e7812 */ /* 0x000fe400078ec0ff */
[----:B------:R-:W-:Y:S02]  /*9cdf0*/  PRMT R28, R30, 0x3340, R29 ;  /* 0x000033401e1c7816 */ /* 0x000fe4000000001d */
[----:B------:R-:W-:Y:S02]  /*9ce00*/  PRMT R25, R158, 0x3340, R0 ;  /* 0x000033409e197816 */ /* 0x000fe40000000000 */
[----:B0-----:R-:W-:Y:S02]  /*9ce10*/  IADD3 R20, P2, R244, R6, RZ ;  /* 0x00000006f4147210 */ /* 0x001fe40007f5e0ff */
[----:B------:R-:W-:-:S03]  /*9ce20*/  PRMT R249, R28, 0x5410, R25 ;  /* 0x000054101cf97816 */ /* 0x000fc60000000019 */
[----:B------:R-:W-:Y:S02]  /*9ce30*/  IMAD.X R21, R24, 0x1, R5, P2 ;  /* 0x0000000118157824 */ /* 0x000fe400010e0605 */
[----:B------:R-:W-:Y:S04]  /*9ce40*/  STL [R1+0x5310], R249 ;  /* 0x005310f901007387 */ /* 0x000fe80000100800 */
[----:B------:R0:W-:Y:S01]  /*9ce50*/  STL.64 [R1+0x940], R20 ;  /* 0x0009401401007387 */ /* 0x0001e20000100a00 */
[----:B------:R-:W-:Y:S02]  /*9ce60*/  SHF.R.U32.HI R25, RZ, 0x8, R30 ;  /* 0x00000008ff197819 */ /* 0x000fe4000001161e */
[----:B0-----:R-:W-:-:S05]  /*9ce70*/  IADD3 R20, P2, R244, R4, RZ ;  /* 0x00000004f4147210 */ /* 0x001fca0007f5e0ff */
[----:B------:R-:W-:Y:S01]  /*9ce80*/  IMAD.X R21, R24, 0x1, R3, P2 ;  /* 0x0000000118157824 */ /* 0x000fe200010e0603 */
[----:B------:R-:W-:Y:S02]  /*9ce90*/  SHF.R.U32.HI R24, RZ, 0x8, R29 ;  /* 0x00000008ff187819 */ /* 0x000fe4000001161d */
[----:B------:R-:W-:Y:S02]  /*9cea0*/  LOP3.LUT R25, R25, 0xffff, RZ, 0xc0, !PT ;  /* 0x0000ffff19197812 */ /* 0x000fe400078ec0ff */
[----:B------:R-:W-:Y:S01]  /*9ceb0*/  LOP3.LUT R24, R24, 0xffff, RZ, 0xc0, !PT ;  /* 0x0000ffff18187812 */ /* 0x000fe200078ec0ff */
[----:B------:R-:W-:Y:S03]  /*9cec0*/  STL.64 [R1+0x938], R20 ;  /* 0x0009381401007387 */ /* 0x000fe60000100a00 */
[----:B------:R-:W-:Y:S01]  /*9ced0*/  PRMT R10, R25, 0x3340, R24 ;  /* 0x00003340190a7816 */ /* 0x000fe20000000018 */
[----:B------:R-:W3:Y:S01]  /*9cee0*/  LDL.LU R244, [R1+0x4cf0] ;  /* 0x004cf00001f47983 */ /* 0x000ee20000300800 */
[----:B----4-:R-:W-:-:S03]  /*9cef0*/  LOP3.LUT R25, R246, 0xffff, RZ, 0xc0, !PT ;  /* 0x0000fffff6197812 */ /* 0x010fc600078ec0ff */
[----:B------:R0:W-:Y:S04]  /*9cf00*/  STL [R1+0x47cc], R10 ;  /* 0x0047cc0a01007387 */ /* 0x0001e80000100800 */
[----:B------:R-:W4:Y:S01]  /*9cf10*/  LDL.LU R246, [R1+0x4774] ;  /* 0x0047740001f67983 */ /* 0x000f220000300800 */
[----:B------:R-:W-:Y:S02]  /*9cf20*/  LOP3.LUT R24, R11, 0xffff, RZ, 0xc0, !PT ;  /* 0x0000ffff0b187812 */ /* 0x000fe400078ec0ff */
[----:B------:R-:W-:Y:S01]  /*9cf30*/  SHF.R.U32.HI R28, RZ, 0x8, R25 ;  /* 0x00000008ff1c7819 */ /* 0x000fe20000011619 */
[----:B------:R-:W4:Y:S01]  /*9cf40*/  LDL.LU R11, [R1+0xcf4] ;  /* 0x000cf400010b7983 */ /* 0x000f220000300800 */
[--C-:B------:R-:W-:Y:S02]  /*9cf50*/  PRMT R142, R25, 0x3340, R24.reuse ;  /* 0x00003340198e7816 */ /* 0x100fe40000000018 */
[----:B------:R-:W-:-:S02]  /*9cf60*/  SHF.R.U32.HI R24, RZ, 0x8, R24 ;  /* 0x00000008ff187819 */ /* 0x000fc40000011618 */
[----:B------:R-:W-:Y:S02]  /*9cf70*/  LOP3.LUT R25, R28, 0xffff, RZ, 0xc0, !PT ;  /* 0x0000ffff1c197812 */ /* 0x000fe400078ec0ff */
[----:B------:R-:W-:-:S04]  /*9cf80*/  LOP3.LUT R24, R24, 0xffff, RZ, 0xc0, !PT ;  /* 0x0000ffff18187812 */ /* 0x000fc800078ec0ff */
[----:B0-----:R-:W-:-:S05]  /*9cf90*/  PRMT R10, R25, 0x3340, R24 ;  /* 0x00003340190a7816 */ /* 0x001fca0000000018 */
[----:B------:R0:W-:Y:S01]  /*9cfa0*/  STL [R1+0x47c0], R10 ;  /* 0x0047c00a01007387 */ /* 0x0001e20000100800 */
[----:B--2---:R-:W-:-:S03]  /*9cfb0*/  LOP3.LUT R29, R248, 0xffff, RZ, 0xc0, !PT ;  /* 0x0000fffff81d7812 */ /* 0x004fc600078ec0ff */
[----:B------:R-:W2:Y:S01]  /*9cfc0*/  LDL.LU R248, [R1+0x47d4] ;  /* 0x0047d40001f87983 */ /* 0x000ea20000300800 */
[----:B---3--:R-:W-:-:S03]  /*9cfd0*/  LOP3.LUT R28, R8, 0xffff, RZ, 0xc0, !PT ;  /* 0x0000ffff081c7812 */ /* 0x008fc600078ec0ff */
[----:B------:R-:W3:Y:S01]  /*9cfe0*/  LDL.LU R8, [R1+0x46e8] ;  /* 0x0046e80001087983 */ /* 0x000ee20000300800 */
[----:B------:R-:W-:Y:S02]  /*9cff0*/  LOP3.LUT R188, R188, 0xffff, RZ, 0xc0, !PT ;  /* 0x0000ffffbcbc7812 */ /* 0x000fe400078ec0ff */
        /* <DEDUP_REMOVED lines=8> */
[----:B0-----:R-:W-:Y:S02]  /*9d080*/  PRMT R10, R25, 0x3340, R24 ;  /* 0x00003340190a7816 */ /* 0x001fe40000000018 */
[----:B------:R-:W-:Y:S02]  /*9d090*/  PRMT R24, R187, 0x3340, R0 ;  /* 0x00003340bb187816 */ /* 0x000fe40000000000 */
[----:B------:R-:W-:-:S04]  /*9d0a0*/  SHF.R.U32.HI R188, RZ, 0x8, R188 ;  /* 0x00000008ffbc7819 */ /* 0x000fc800000116bc */
[----:B------:R-:W-:Y:S02]  /*9d0b0*/  LOP3.LUT R188, R188, 0xffff, RZ, 0xc0, !PT ;  /* 0x0000ffffbcbc7812 */ /* 0x000fe400078ec0ff */
[----:B------:R-:W-:Y:S02]  /*9d0c0*/  LOP3.LUT R29, R244, 0xffff, RZ, 0xc0, !PT ;  /* 0x0000fffff41d7812 */ /* 0x000fe400078ec0ff */
[----:B----4-:R-:W-:-:S04]  /*9d0d0*/  LOP3.LUT R28, R246, 0xffff, RZ, 0xc0, !PT ;  /* 0x0000fffff61c7812 */ /* 0x010fc800078ec0ff */
[----:B------:R-:W-:Y:S02]  /*9d0e0*/  PRMT R25, R29, 0x3340, R28 ;  /* 0x000033401d197816 */ /* 0x000fe4000000001c */
[----:B------:R-:W-:Y:S02]  /*9d0f0*/  IADD3 R20, P2, R11, R2, RZ ;  /* 0x000000020b147210 */ /* 0x000fe40007f5e0ff */
[----:B------:R-:W-:Y:S02]  /*9d100*/  PRMT R235, R25, 0x5410, R24 ;  /* 0x0000541019eb7816 */ /* 0x000fe40000000018 */
[----:B------:R-:W-:Y:S02]  /*9d110*/  SHF.R.S32.HI R24, RZ, 0x1f, R11 ;  /* 0x0000001fff187819 */ /* 0x000fe4000001140b */
[----:B------:R-:W-:Y:S02]  /*9d120*/  SHF.R.U32.HI R29, RZ, 0x8, R29 ;  /* 0x00000008ff1d7819 */ /* 0x000fe4000001161d */
[----:B------:R-:W-:Y:S01]  /*9d130*/  SHF.R.U32.HI R25, RZ, 0x8, R28 ;  /* 0x00000008ff197819 */ /* 0x000fe2000001161c */
[----:B------:R-:W-:Y:S01]  /*9d140*/  IMAD.X R21, R24, 0x1, R13, P2 ;  /* 0x0000000118157824 */ /* 0x000fe200010e060d */
[----:B------:R-:W-:-:S02]  /*9d150*/  LOP3.LUT R28, R29, 0xffff, RZ, 0xc0, !PT ;  /* 0x0000ffff1d1c7812 */ /* 0x000fc400078ec0ff */
[----:B------:R-:W-:Y:S01]  /*9d160*/  LOP3.LUT R25, R25, 0xffff, RZ, 0xc0, !PT ;  /* 0x0000ffff19197812 */ /* 0x000fe200078ec0ff */
[----:B------:R-:W-:Y:S01]  /*9d170*/  STL [R1+0x5314], R221 ;  /* 0x005314dd01007387 */ /* 0x000fe20000100800 */
[----:B------:R-:W-:-:S03]  /*9d180*/  PRMT R188, R188, 0x3340, R0 ;  /* 0x00003340bcbc7816 */ /* 0x000fc60000000000 */
[----:B------:R0:W-:Y:S04]  /*9d190*/  STL [R1+0x47c4], R10 ;  /* 0x0047c40a01007387 */ /* 0x0001e80000100800 */
[----:B------:R-:W-:Y:S04]  /*9d1a0*/  STL [R1+0x5318], R235 ;  /* 0x005318eb01007387 */ /* 0x000fe80000100800 */
[----:B------:R1:W-:Y:S01]  /*9d1b0*/  STL.64 [R1+0x930], R20 ;  /* 0x0009301401007387 */ /* 0x0003e20000100a00 */
[----:B0-----:R-:W-:-:S03]  /*9d1c0*/  PRMT R10, R28, 0x3340, R25 ;  /* 0x000033401c0a7816 */ /* 0x001fc60000000019 */
[----:B------:R-:W-:Y:S04]  /*9d1d0*/  STL [R1+0x54ec], R188 ;  /* 0x0054ecbc01007387 */ /* 0x000fe80000100800 */
[----:B------:R-:W4:Y:S04]  /*9d1e0*/  LDL.LU R240, [R1+0x47d8] ;  /* 0x0047d80001f07983 */ /* 0x000f280000300800 */
[----:B------:R0:W-:Y:S04]  /*9d1f0*/  STL [R1+0x47bc], R10 ;  /* 0x0047bc0a01007387 */ /* 0x0001e80000100800 */
[----:B------:R-:W4:Y:S01]  /*9d200*/  LDL.LU R242, [R1+0x46ec] ;  /* 0x0046ec0001f27983 */ /* 0x000f220000300800 */
[----:B--2---:R-:W-:-:S03]  /*9d210*/  LOP3.LUT R30, R248, 0xffff, RZ, 0xc0, !PT ;  /* 0x0000fffff81e7812 */ /* 0x004fc600078ec0ff */
[----:B------:R-:W2:Y:S01]  /*9d220*/  LDL.LU R248, [R1+0x4d1c] ;  /* 0x004d1c0001f87983 */ /* 0x000ea20000300800 */
[----:B---3--:R-:W-:-:S03]  /*9d230*/  LOP3.LUT R29, R8, 0xffff, RZ, 0xc0, !PT ;  /* 0x0000ffff081d7812 */ /* 0x008fc600078ec0ff */
[----:B------:R-:W3:Y:S01]  /*9d240*/  LDL.LU R8, [R1+0x4780] ;  /* 0x0047800001087983 */ /* 0x000ee20000300800 */
[----:B------:R-:W-:Y:S02]  /*9d250*/  LOP3.LUT R160, R160, 0xffff, RZ, 0xc0, !PT ;  /* 0x0000ffffa0a07812 */ /* 0x000fe400078ec0ff */
[----:B------:R-:W-:Y:S02]  /*9d260*/  PRMT R28, R30, 0x3340, R29 ;  /* 0x000033401e1c7816 */ /* 0x000fe4000000001d */
[----:B------:R-:W-:Y:S02]  /*9d270*/  PRMT R25, R160, 0x3340, R0 ;  /* 0x00003340a0197816 */ /* 0x000fe40000000000 */
[----:B-1----:R-:W-:Y:S02]  /*9d280*/  IADD3 R20, P2, R11, R0, RZ ;  /* 0x000000000b147210 */ /* 0x002fe40007f5e0ff */
[----:B------:R-:W-:Y:S02]  /*9d290*/  PRMT R251, R28, 0x5410, R25 ;  /* 0x000054101cfb7816 */ /* 0x000fe40000000019 */
[----:B------:R-:W-:Y:S01]  /*9d2a0*/  SHF.R.U32.HI R189, RZ, 0x8, R187 ;  /* 0x00000008ffbd7819 */ /* 0x000fe200000116bb */
[----:B------:R-:W-:Y:S01]  /*9d2b0*/  IMAD.X R21, R24, 0x1, R7, P2 ;  /* 0x0000000118157824 */ /* 0x000fe200010e0607 */
[----:B------:R-:W-:-:S02]  /*9d2c0*/  SHF.R.U32.HI R28, RZ, 0x8, R30 ;  /* 0x00000008ff1c7819 */ /* 0x000fc4000001161e */
[----:B------:R-:W-:Y:S01]  /*9d2d0*/  SHF.R.U32.HI R25, RZ, 0x8, R29 ;  /* 0x00000008ff197819 */ /* 0x000fe2000001161d */
[----:B------:R-:W-:Y:S01]  /*9d2e0*/  STL [R1+0x531c], R251 ;  /* 0x00531cfb01007387 */ /* 0x000fe20000100800 */
[----:B------:R-:W-:Y:S02]  /*9d2f0*/  LOP3.LUT R189, R189, 0xffff, RZ, 0xc0, !PT ;  /* 0x0000ffffbdbd7812 */ /* 0x000fe400078ec0ff */
[----:B------:R-:W-:Y:S01]  /*9d300*/  LOP3.LUT R28, R28, 0xffff, RZ, 0xc0, !PT ;  /* 0x0000ffff1c1c7812 */ /* 0x000fe200078ec0ff */
[----:B------:R1:W-:Y:S01]  /*9d310*/  STL.64 [R1+0x928], R20 ;  /* 0x0009281401007387 */ /* 0x0003e20000100a00 */
[----:B------:R-:W-:Y:S02]  /*9d320*/  LOP3.LUT R25, R25, 0xffff, RZ, 0xc0, !PT ;  /* 0x0000ffff19197812 */ /* 0x000fe400078ec0ff */
[----:B------:R-:W-:Y:S02]  /*9d330*/  PRMT R189, R189, 0x3340, R0 ;  /* 0x00003340bdbd7816 */ /* 0x000fe40000000000 */
[----:B0-----:R-:W-:-:S02]  /*9d340*/  PRMT R10, R28, 0x3340, R25 ;  /* 0x000033401c0a7816 */ /* 0x001fc40000000019 */
[C---:B-1----:R-:W-:Y:S01]  /*9d350*/  IADD3 R20, P2, R11.reuse, R6, RZ ;  /* 0x000000060b147210 */ /* 0x042fe20007f5e0ff */
[----:B------:R-:W-:Y:S04]  /*9d360*/  STL [R1+0x54f0], R189 ;  /* 0x0054f0bd01007387 */ /* 0x000fe80000100800 */
[----:B------:R-:W-:Y:S01]  /*9d370*/  IMAD.X R21, R24, 0x1, R5, P2 ;  /* 0x0000000118157824 */ /* 0x000fe200010e0605 */
[----:B------:R0:W-:Y:S04]  /*9d380*/  STL [R1+0x47b8], R10 ;  /* 0x0047b80a01007387 */ /* 0x0001e80000100800 */
[----:B------:R-:W4:Y:S04]  /*9d390*/  LDL.LU R244, [R1+0x4d34] ;  /* 0x004d340001f47983 */ /* 0x000f280000300800 */
[----:B------:R-:W-:Y:S01]  /*9d3a0*/  STL.64 [R1+0x920], R20 ;  /* 0x0009201401007387 */ /* 0x000fe20000100a00 */
[----:B0-----:R-:W-:-:S03]  /*9d3b0*/  IADD3 R10, P2, R11, R4, RZ ;  /* 0x000000040b0a7210 */ /* 0x001fc60007f5e0ff */
[----:B------:R-:W4:Y:S02]  /*9d3c0*/  LDL.LU R246, [R1+0x477c] ;  /* 0x00477c0001f67983 */ /* 0x000f240000300800 */
[----:B------:R-:W-:-:S05]  /*9d3d0*/  IMAD.X R11, R24, 0x1, R3, P2 ;  /* 0x00000001180b7824 */ /* 0x000fca00010e0603 */
[----:B------:R0:W-:Y:S04]  /*9d3e0*/  STL.64 [R1+0x918], R10 ;  /* 0x0009180a01007387 */ /* 0x0001e80000100a00 */
[----:B0-----:R-:W4:Y:S01]  /*9d3f0*/  LDL.LU R11, [R1+0xcf0] ;  /* 0x000cf000010b7983 */ /* 0x001f220000300800 */
[----:B--2---:R-:W-:-:S03]  /*9d400*/  LOP3.LUT R30, R248, 0xffff, RZ, 0xc0, !PT ;  /* 0x0000fffff81e7812 */ /* 0x004fc600078ec0ff */
[----:B------:R-:W2:Y:S01]  /*9d410*/  LDL.LU R248, [R1+0x47dc] ;  /* 0x0047dc0001f87983 */ /* 0x000ea20000300800 */
[----:B---3--:R-:W-:-:S03]  /*9d420*/  LOP3.LUT R28, R8, 0xffff, RZ, 0xc0, !PT ;  /* 0x0000ffff081c7812 */ /* 0x008fc600078ec0ff */
[----:B------:R-:W3:Y:S01]  /*9d430*/  LDL.LU R8, [R1+0x46f0] ;  /* 0x0046f00001087983 */ /* 0x000ee20000300800 */
[----:B----4-:R-:W-:Y:S02]  /*9d440*/  LOP3.LUT R34, R240, 0xffff, RZ, 0xc0, !PT ;  /* 0x0000fffff0227812 */ /* 0x010fe400078ec0ff */
[----:B------:R-:W-:Y:S02]  /*9d450*/  LOP3.LUT R188, R161, 0xffff, RZ, 0xc0, !PT ;  /* 0x0000ffffa1bc7812 */ /* 0x000fe400078ec0ff */
[----:B------:R-:W-:Y:S02]  /*9d460*/  LOP3.LUT R29, R242, 0xffff, RZ, 0xc0, !PT ;  /* 0x0000fffff21d7812 */ /* 0x000fe400078ec0ff */
[----:B------:R-:W-:Y:S02]  /*9d470*/  PRMT R24, R188, 0x3340, R0 ;  /* 0x00003340bc187816 */ /* 0x000fe40000000000 */
[----:B------:R-:W-:Y:S02]  /*9d480*/  PRMT R25, R34, 0x3340, R29 ;  /* 0x0000334022197816 */ /* 0x000fe4000000001d */
[----:B------:R-:W-:-:S02]  /*9d490*/  LOP3.LUT R192, R192, 0xffff, RZ, 0xc0, !PT ;  /* 0x0000ffffc0c07812 */ /* 0x000fc400078ec0ff */
[----:B------:R-:W-:Y:S02]  /*9d4a0*/  PRMT R10, R25, 0x5410, R24 ;  /* 0x00005410190a7816 */ /* 0x000fe40000000018 */
[----:B------:R-:W-:Y:S02]  /*9d4b0*/  PRMT R24, R192, 0x3340, R0 ;  /* 0x00003340c0187816 */ /* 0x000fe40000000000 */
[----:B------:R-:W-:Y:S01]  /*9d4c0*/  PRMT R25, R30, 0x3340, R28 ;  /* 0x000033401e197816 */ /* 0x000fe2000000001c */
[----:B------:R0:W-:Y:S01]  /*9d4d0*/  STL [R1+0x50bc], R10 ;  /* 0x0050bc0a01007387 */ /* 0x0001e20000100800 */
[----:B------:R-:W-:Y:S02]  /*9d4e0*/  SHF.R.U32.HI R34, RZ, 0x8, R34 ;  /* 0x00000008ff227819 */ /* 0x000fe40000011622 */
[----:B0-----:R-:W-:Y:S02]  /*9d4f0*/  PRMT R10, R25, 0x5410, R24 ;  /* 0x00005410190a7816 */ /* 0x001fe40000000018 */
        /* <DEDUP_REMOVED lines=8> */
[----:B------:R-:W-:Y:S02]  /*9d580*/  LOP3.LUT R29, R244, 0xffff, RZ, 0xc0, !PT ;  /* 0x0000fffff41d7812 */ /* 0x000fe400078ec0ff */
[----:B------:R-:W-:Y:S02]  /*9d590*/  LOP3.LUT R191, R191, 0xffff, RZ, 0xc0, !PT ;  /* 0x0000ffffbfbf7812 */ /* 0x000fe400078ec0ff */
[----:B------:R-:W-:Y:S01]  /*9d5a0*/  LOP3.LUT R28, R246, 0xffff, RZ, 0xc0, !PT ;  /* 0x0000fffff61c7812 */ /* 0x000fe200078ec0ff */
[----:B------:R0:W-:Y:S02]  /*9d5b0*/  STL [R1+0x5320], R10 ;  /* 0x0053200a01007387 */ /* 0x0001e40000100800 */
[----:B0-----:R-:W-:Y:S02]  /*9d5c0*/  PRMT R10, R25, 0x3340, R24 ;  /* 0x00003340190a7816 */ /* 0x001fe40000000018 */
[----:B------:R-:W-:-:S02]  /*9d5d0*/  PRMT R24, R191, 0x3340, R0 ;  /* 0x00003340bf187816 */ /* 0x000fc40000000000 */
[----:B------:R-:W-:Y:S02]  /*9d5e0*/  PRMT R25, R29, 0x3340, R28 ;  /* 0x000033401d197816 */ /* 0x000fe4000000001c */
[----:B------:R-:W-:Y:S02]  /*9d5f0*/  SHF.R.U32.HI R29, RZ, 0x8, R29 ;  /* 0x00000008ff1d7819 */ /* 0x000fe4000001161d */
[----:B------:R-:W-:Y:S02]  /*9d600*/  PRMT R245, R25, 0x5410, R24 ;  /* 0x0000541019f57816 */ /* 0x000fe40000000018 */
[----:B------:R-:W-:Y:S02]  /*9d610*/  SHF.R.U32.HI R25, RZ, 0x8, R28 ;  /* 0x00000008ff197819 */ /* 0x000fe4000001161c */
[----:B------:R-:W-:Y:S02]  /*9d620*/  SHF.R.S32.HI R24, RZ, 0x1f, R11 ;  /* 0x0000001fff187819 */ /* 0x000fe4000001140b */
[----:B------:R-:W-:-:S02]  /*9d630*/  IADD3 R20, P2, R11, R2, RZ ;  /* 0x000000020b147210 */ /* 0x000fc40007f5e0ff */
[----:B------:R-:W-:Y:S02]  /*9d640*/  LOP3.LUT R28, R29, 0xffff, RZ, 0xc0, !PT ;  /* 0x0000ffff1d1c7812 */ /* 0x000fe400078ec0ff */
[----:B------:R-:W-:Y:S01]  /*9d650*/  LOP3.LUT R25, R25, 0xffff, RZ, 0xc0, !PT ;  /* 0x0000ffff19197812 */ /* 0x000fe200078ec0ff */
[----:B------:R-:W-:Y:S01]  /*9d660*/  STL [R1+0x4c04], R12 ;  /* 0x004c040c01007387 */ /* 0x000fe20000100800 */
[----:B------:R-:W-:-:S03]  /*9d670*/  IMAD.X R21, R24, 0x1, R13, P2 ;  /* 0x0000000118157824 */ /* 0x000fc600010e060d */
[----:B------:R0:W-:Y:S04]  /*9d680*/  STL [R1+0x47b4], R10 ;  /* 0x0047b40a01007387 */ /* 0x0001e80000100800 */
[----:B------:R-:W-:Y:S01]  /*9d690*/  STL [R1+0x5324], R245 ;  /* 0x005324f501007387 */ /* 0x000fe20000100800 */
[----:B0-----:R-:W-:-:S03]  /*9d6a0*/  PRMT R10, R28, 0x3340, R25 ;  /* 0x000033401c0a7816 */ /* 0x001fc60000000019 */
[----:B------:R0:W-:Y:S04]  /*9d6b0*/  STL.64 [R1+0x910], R20 ;  /* 0x0009101401007387 */ /* 0x0001e80000100a00 */
[----:B------:R-:W4:Y:S04]  /*9d6c0*/  LDL.LU R240, [R1+0x47e0] ;  /* 0x0047e00001f07983 */ /* 0x000f280000300800 */
[----:B------:R1:W-:Y:S04]  /*9d6d0*/  STL [R1+0x4780], R10 ;  /* 0x0047800a01007387 */ /* 0x0003e80000100800 */
[----:B------:R-:W4:Y:S04]  /*9d6e0*/  LDL.LU R242, [R1+0x46f4] ;  /* 0x0046f40001f27983 */ /* 0x000f280000300800 */
[----:B------:R-:W4:Y:S01]  /*9d6f0*/  LDL.LU R246, [R1+0x4d54] ;  /* 0x004d540001f67983 */ /* 0x000f220000300800 */
[----:B---3--:R-:W-:-:S03]  /*9d700*/  LOP3.LUT R29, R8, 0xffff, RZ, 0xc0, !PT ;  /* 0x0000ffff081d7812 */ /* 0x008fc600078ec0ff */
[----:B------:R-:W3:Y:S01]  /*9d710*/  LDL.LU R8, [R1+0x4788] ;  /* 0x0047880001087983 */ /* 0x000ee20000300800 */
[----:B--2---:R-:W-:Y:S02]  /*9d720*/  LOP3.LUT R30, R248, 0xffff, RZ, 0xc0, !PT ;  /* 0x0000fffff81e7812 */ /* 0x004fe400078ec0ff */
[----:B------:R-:W-:Y:S02]  /*9d730*/  LOP3.LUT R162, R162, 0xffff, RZ, 0xc0, !PT ;  /* 0x0000ffffa2a27812 */ /* 0x000fe400078ec0ff */
[----:B------:R-:W-:Y:S02]  /*9d740*/  PRMT R28, R30, 0x3340, R29 ;  /* 0x000033401e1c7816 */ /* 0x000fe4000000001d */
[----:B------:R-:W-:Y:S02]  /*9d750*/  PRMT R25, R162, 0x3340, R0 ;  /* 0x00003340a2197816 */ /* 0x000fe40000000000 */
[----:B0-----:R-:W-:Y:S02]  /*9d760*/  IADD3 R20, P2, R11, R0, RZ ;  /* 0x000000000b147210 */ /* 0x001fe40007f5e0ff */
[----:B------:R-:W-:-:S02]  /*9d770*/  PRMT R238, R28, 0x5410, R25 ;  /* 0x000054101cee7816 */ /* 0x000fc40000000019 */
[----:B------:R-:W-:Y:S02]  /*9d780*/  SHF.R.U32.HI R28, RZ, 0x8, R30 ;  /* 0x00000008ff1c7819 */ /* 0x000fe4000001161e */
[----:B------:R-:W-:Y:S01]  /*9d790*/  SHF.R.U32.HI R25, RZ, 0x8, R29 ;  /* 0x00000008ff197819 */ /* 0x000fe2000001161d */
[----:B------:R-:W-:Y:S01]  /*9d7a0*/  IMAD.X R21, R24, 0x1, R7, P2 ;  /* 0x0000000118157824 */ /* 0x000fe200010e0607 */
[----:B------:R-:W-:Y:S02]  /*9d7b0*/  LOP3.LUT R28, R28, 0xffff, RZ, 0xc0, !PT ;  /* 0x0000ffff1c1c7812 */ /* 0x000fe400078ec0ff */
[----:B------:R-:W-:Y:S01]  /*9d7c0*/  LOP3.LUT R25, R25, 0xffff, RZ, 0xc0, !PT ;  /* 0x0000ffff19197812 */ /* 0x000fe200078ec0ff */
[----:B------:R-:W-:Y:S03]  /*9d7d0*/  STL [R1+0x5328], R238 ;  /* 0x005328ee01007387 */ /* 0x000fe60000100800 */
[----:B-1----:R-:W-:Y:S01]  /*9d7e0*/  PRMT R10, R28, 0x3340, R25 ;  /* 0x000033401c0a7816 */ /* 0x002fe20000000019 */
[----:B------:R0:W-:Y:S04]  /*9d7f0*/  STL.64 [R1+0x908], R20 ;  /* 0x0009081401007387 */ /* 0x0001e80000100a00 */
[----:B------:R1:W-:Y:S04]  /*9d800*/  STL [R1+0x477c], R10 ;  /* 0x00477c0a01007387 */ /* 0x0003e80000100800 */
[----:B------:R-:W2:Y:S01]  /*9d810*/  LDL.LU R248, [R1+0x4d60] ;  /* 0x004d600001f87983 */ /* 0x000ea20000300800 */
[----:B0-----:R-:W-:-:S05]  /*9d820*/  IADD3 R20, P2, R11, R6, RZ ;  /* 0x000000060b147210 */ /* 0x001fca0007f5e0ff */
[----:B------:R-:W-:Y:S01]  /*9d830*/  IMAD.X R21, R24, 0x1, R5, P2 ;  /* 0x0000000118157824 */ /* 0x000fe200010e0605 */
[----:B-1----:R-:W-:-:S05]  /*9d840*/  IADD3 R10, P2, R11, R4, RZ ;  /* 0x000000040b0a7210 */ /* 0x002fca0007f5e0ff */
[----:B------:R-:W-:Y:S01]  /*9d850*/  IMAD.X R11, R24, 0x1, R3, P2 ;  /* 0x00000001180b7824 */ /* 0x000fe200010e0603 */
[----:B------:R-:W-:Y:S04]  /*9d860*/  STL.64 [R1+0x900], R20 ;  /* 0x0009001401007387 */ /* 0x000fe80000100a00 */
[----:B------:R0:W-:Y:S04]  /*9d870*/  STL.64 [R1+0x8f8], R10 ;  /* 0x0008f80a01007387 */ /* 0x0001e80000100a00 */
[----:B0-----:R-:W2:Y:S01]  /*9d880*/  LDL.LU R11, [R1+0x4784] ;  /* 0x00478400010b7983 */ /* 0x001ea20000300800 */
[----:B------:R-:W-:-:S02]  /*9d890*/  SHF.R.U32.HI R204, RZ, 0x8, R182 ;  /* 0x00000008ffcc7819 */ /* 0x000fc400000116b6 */
[----:B------:R-:W-:Y:S01]  /*9d8a0*/  SHF.R.U32.HI R182, RZ, 0x8, R162 ;  /* 0x00000008ffb67819 */ /* 0x000fe200000116a2 */
[----:B------:R-:W2:Y:S03]  /*9d8b0*/  LDL.LU R244, [R1+0xcec] ;  /* 0x000cec0001f47983 */ /* 0x000ea60000300800 */
[----:B------:R-:W-:-:S04]  /*9d8c0*/  LOP3.LUT R182, R182, 0xffff, RZ, 0xc0, !PT ;  /* 0x0000ffffb6b67812 */ /* 0x000fc800078ec0ff */
[----:B------:R-:W-:-:S05]  /*9d8d0*/  PRMT R182, R182, 0x3340, R0 ;  /* 0x00003340b6b67816 */ /* 0x000fca0000000000 */
[----:B------:R-:W-:Y:S01]  /*9d8e0*/  STL [R1+0x54e8], R182 ;  /* 0x0054e8b601007387 */ /* 0x000fe20000100800 */
[----:B------:R-:W-:Y:S02]  /*9d8f0*/  LOP3.LUT R194, R194, 0xffff, RZ, 0xc0, !PT ;  /* 0x0000ffffc2c27812 */ /* 0x000fe400078ec0ff */
[----:B------:R-:W-:Y:S02]  /*9d900*/  LOP3.LUT R193, R193, 0xffff, RZ, 0xc0, !PT ;  /* 0x0000ffffc1c17812 */ /* 0x000fe400078ec0ff */
[----:B------:R-:W-:Y:S02]  /*9d910*/  LOP3.LUT R199, R199, 0xffff, RZ, 0xc0, !PT ;  /* 0x0000ffffc7c77812 */ /* 0x000fe400078ec0ff */
[----:B------:R-:W-:Y:S01]  /*9d920*/  LOP3.LUT R195, R195, 0xffff, RZ, 0xc0, !PT ;  /* 0x0000ffffc3c37812 */ /* 0x000fe200078ec0ff */
[----:B------:R-:W-:Y:S01]  /*9d930*/  BAR.SYNC.DEFER_BLOCKING 0x0 ;  /* 0x0000000000007b1d */ /* 0x000fe20000010000 */
[----:B---3--:R-:W-:-:S05]  /*9d940*/  LOP3.LUT R28, R8, 0xffff, RZ, 0xc0, !PT ;  /* 0x0000ffff081c7812 */ /* 0x008fca00078ec0ff */
[----:B------:R-:W3:Y:S01]  /*9d950*/  LDL.LU R8, [R1+0x480c] ;  /* 0x00480c0001087983 */ /* 0x000ee20000300800 */
[----:B----4-:R-:W-:Y:S02]  /*9d960*/  LOP3.LUT R34, R240, 0xffff, RZ, 0xc0, !PT ;  /* 0x0000fffff0227812 */ /* 0x010fe400078ec0ff */
[----:B------:R-:W-:Y:S02]  /*9d970*/  LOP3.LUT R189, R163, 0xffff, RZ, 0xc0, !PT ;  /* 0x0000ffffa3bd7812 */ /* 0x000fe400078ec0ff */
[----:B------:R-:W-:Y:S02]  /*9d980*/  LOP3.LUT R29, R242, 0xffff, RZ, 0xc0, !PT ;  /* 0x0000fffff21d7812 */ /* 0x000fe400078ec0ff */
[----:B------:R-:W-:Y:S02]  /*9d990*/  PRMT R24, R189, 0x3340, R0 ;  /* 0x00003340bd187816 */ /* 0x000fe40000000000 */
[----:B------:R-:W-:Y:S02]  /*9d9a0*/  PRMT R25, R34, 0x3340, R29 ;  /* 0x0000334022197816 */ /* 0x000fe4000000001d */
[----:B------:R-:W-:-:S02]  /*9d9b0*/  LOP3.LUT R30, R246, 0xffff, RZ, 0xc0, !PT ;  /* 0x0000fffff61e7812 */ /* 0x000fc400078ec0ff */
[----:B------:R-:W-:Y:S01]  /*9d9c0*/  PRMT R10, R25, 0x5410, R24 ;  /* 0x00005410190a7816 */ /* 0x000fe20000000018 */
[----:B------:R-:W4:Y:S01]  /*9d9d0*/  LDL.LU R246, [R1+0x46f8] ;  /* 0x0046f80001f67983 */ /* 0x000f220000300800 */
[----:B------:R-:W-:Y:S02]  /*9d9e0*/  PRMT R24, R194, 0x3340, R0 ;  /* 0x00003340c2187816 */ /* 0x000fe40000000000 */
[----:B------:R-:W-:Y:S02]  /*9d9f0*/  PRMT R25, R30, 0x3340, R28 ;  /* 0x000033401e197816 */ /* 0x000fe4000000001c */
[----:B------:R-:W-:Y:S02]  /*9da00*/  SHF.R.U32.HI R34, RZ, 0x8, R34 ;  /* 0x00000008ff227819 */ /* 0x000fe40000011622 */
[----:B------:R-:W-:Y:S02]  /*9da10*/  PRMT R229, R25, 0x5410, R24 ;  /* 0x0000541019e57816 */ /* 0x000fe40000000018 */
[----:B------:R-:W-:-:S02]  /*9da20*/  SHF.R.U32.HI R24, RZ, 0x8, R29 ;  /* 0x00000008ff187819 */ /* 0x000fc4000001161d */
[----:B------:R-:W-:Y:S02]  /*9da30*/  SHF.R.U32.HI R25, RZ, 0x8, R30 ;  /* 0x00000008ff197819 */ /* 0x000fe4000001161e */
[----:B------:R-:W-:Y:S02]  /*9da40*/  SHF.R.U32.HI R30, RZ, 0x8, R28 ;  /* 0x00000008ff1e7819 */ /* 0x000fe4000001161c */
[----:B------:R-:W-:Y:S02]  /*9da50*/  LOP3.LUT R29, R34, 0xffff, RZ, 0xc0, !PT ;  /* 0x0000ffff221d7812 */ /* 0x000fe400078ec0ff */
[----:B------:R-:W-:Y:S02]  /*9da60*/  LOP3.LUT R28, R24, 0xffff, RZ, 0xc0, !PT ;  /* 0x0000ffff181c7812 */ /* 0x000fe400078ec0ff */
[----:B------:R-:W-:Y:S02]  /*9da70*/  LOP3.LUT R25, R25, 0xffff, RZ, 0xc0, !PT ;  /* 0x0000ffff19197812 */ /* 0x000fe400078ec0ff */
[----:B------:R-:W-:-:S02]  /*9da80*/  LOP3.LUT R24, R30, 0xffff, RZ, 0xc0, !PT ;  /* 0x0000ffff1e187812 */ /* 0x000fc400078ec0ff */
[----:B------:R-:W-:Y:S01]  /*9da90*/  PRMT R12, R29, 0x3340, R28 ;  /* 0x000033401d0c7816 */ /* 0x000fe2000000001c */
[----:B------:R0:W-:Y:S01]  /*9daa0*/  STL [R1+0x50a8], R10 ;  /* 0x0050a80a01007387 */ /* 0x0001e20000100800 */
[----:B--2---:R-:W-:-:S03]  /*9dab0*/  LOP3.LUT R29, R248, 0xffff, RZ, 0xc0, !PT ;  /* 0x0000fffff81d7812 */ /* 0x004fc600078ec0ff */
[----:B------:R-:W-:Y:S01]  /*9dac0*/  STL [R1+0x532c], R229 ;  /* 0x00532ce501007387 */ /* 0x000fe20000100800 */
[----:B0-----:R-:W-:Y:S02]  /*9dad0*/  PRMT R10, R25, 0x3340, R24 ;  /* 0x00003340190a7816 */ /* 0x001fe40000000018 */
[----:B------:R-:W-:Y:S01]  /*9dae0*/  PRMT R24, R193, 0x3340, R0 ;  /* 0x00003340c1187816 */ /* 0x000fe20000000000 */
[----:B------:R0:W-:Y:S04]  /*9daf0*/  STL [R1+0x47d4], R12 ;  /* 0x0047d40c01007387 */ /* 0x0001e80000100800 */
[----:B------:R1:W-:Y:S01]  /*9db00*/  STL [R1+0x4774], R10 ;  /* 0x0047740a01007387 */ /* 0x0003e20000100800 */
[----:B------:R-:W-:-:S03]  /*9db10*/  LOP3.LUT R28, R11, 0xffff, RZ, 0xc0, !PT ;  /* 0x0000ffff0b1c7812 */ /* 0x000fc600078ec0ff */
[----:B------:R-:W2:Y:S01]  /*9db20*/  LDL.LU R11, [R1+0x4814] ;  /* 0x00481400010b7983 */ /* 0x000ea20000300800 */
[----:B------:R-:W-:-:S04]  /*9db30*/  PRMT R25, R29, 0x3340, R28 ;  /* 0x000033401d197816 */ /* 0x000fc8000000001c */
[----:B------:R-:W-:-:S05]  /*9db40*/  PRMT R19, R25, 0x5410, R24 ;  /* 0x0000541019137816 */ /* 0x000fca0000000018 */
[----:B------:R-:W-:Y:S01]  /*9db50*/  STL [R1+0x5330], R19 ;  /* 0x0053301301007387 */ /* 0x000fe20000100800 */
[----:B------:R-:W-:-:S03]  /*9db60*/  SHF.R.U32.HI R25, RZ, 0x8, R194 ;  /* 0x00000008ff197819 */ /* 0x000fc600000116c2 */
[----:B------:R-:W2:Y:S01]  /*9db70*/  LDL.LU R242, [R1+0x46fc] ;  /* 0x0046fc0001f27983 */ /* 0x000ea20000300800 */
[----:B------:R-:W-:Y:S02]  /*9db80*/  SHF.R.S32.HI R24, RZ, 0x1f, R244 ;  /* 0x0000001fff187819 */ /* 0x000fe400000114f4 */
[----:B------:R-:W-:Y:S02]  /*9db90*/  IADD3 R20, P2, R244, R2, RZ ;  /* 0x00000002f4147210 */ /* 0x000fe40007f5e0ff */
[----:B------:R-:W-:Y:S02]  /*9dba0*/  SHF.R.U32.HI R29, RZ, 0x8, R29 ;  /* 0x00000008ff1d7819 */ /* 0x000fe4000001161d */
[----:B------:R-:W-:Y:S02]  /*9dbb0*/  SHF.R.U32.HI R28, RZ, 0x8, R28 ;  /* 0x00000008ff1c7819 */ /* 0x000fe4000001161c */
[----:B------:R-:W-:Y:S01]  /*9dbc0*/  LOP3.LUT R25, R25, 0xffff, RZ, 0xc0, !PT ;  /* 0x0000ffff19197812 */ /* 0x000fe200078ec0ff */
[----:B------:R-:W-:Y:S01]  /*9dbd0*/  IMAD.X R21, R24, 0x1, R13, P2 ;  /* 0x0000000118157824 */ /* 0x000fe200010e060d */
[----:B------:R-:W-:-:S02]  /*9dbe0*/  LOP3.LUT R29, R29, 0xffff, RZ, 0xc0, !PT ;  /* 0x0000ffff1d1d7812 */ /* 0x000fc400078ec0ff */
[----:B------:R-:W-:Y:S02]  /*9dbf0*/  LOP3.LUT R28, R28, 0xffff, RZ, 0xc0, !PT ;  /* 0x0000ffff1c1c7812 */ /* 0x000fe400078ec0ff */
[----:B0-----:R-:W-:Y:S02]  /*9dc00*/  PRMT R12, R25, 0x3340, R0 ;  /* 0x00003340190c7816 */ /* 0x001fe40000000000 */
[----:B-1----:R-:W-:Y:S01]  /*9dc10*/  PRMT R10, R29, 0x3340, R28 ;  /* 0x000033401d0a7816 */ /* 0x002fe2000000001c */
[----:B------:R0:W-:Y:S04]  /*9dc20*/  STL.64 [R1+0x8f0], R20 ;  /* 0x0008f01401007387 */ /* 0x0001e80000100a00 */
[----:B------:R-:W2:Y:S04]  /*9dc30*/  LDL.LU R248, [R1+0x4d8c] ;  /* 0x004d8c0001f87983 */ /* 0x000ea80000300800 */
[----:B------:R1:W-:Y:S04]  /*9dc40*/  STL [R1+0xc], R12 ;  /* 0x00000c0c01007387 */ /* 0x0003e80000100800 */
[----:B------:R1:W-:Y:S01]  /*9dc50*/  STL [R1+0x4770], R10 ;  /* 0x0047700a01007387 */ /* 0x0003e20000100800 */
[----:B---3--:R-:W-:-:S03]  /*9dc60*/  LOP3.LUT R30, R8, 0xffff, RZ, 0xc0, !PT ;  /* 0x0000ffff081e7812 */ /* 0x008fc600078ec0ff */
[----:B------:R-:W3:Y:S01]  /*9dc70*/  LDL.LU R8, [R1+0x478c] ;  /* 0x00478c0001087983 */ /* 0x000ee20000300800 */
[----:B------:R-:W-:-:S04]  /*9dc80*/  LOP3.LUT R164, R164, 0xffff, RZ, 0xc0, !PT ;  /* 0x0000ffffa4a47812 */ /* 0x000fc800078ec0ff */
[----:B------:R-:W-:Y:S02]  /*9dc90*/  PRMT R25, R164, 0x3340, R0 ;  /* 0x00003340a4197816 */ /* 0x000fe40000000000 */
[----:B----4-:R-:W-:-:S04]  /*9dca0*/  LOP3.LUT R29, R246, 0xffff, RZ, 0xc0, !PT ;  /* 0x0000fffff61d7812 */ /* 0x010fc800078ec0ff */
[----:B------:R-:W-:Y:S02]  /*9dcb0*/  PRMT R28, R30, 0x3340, R29 ;  /* 0x000033401e1c7816 */ /* 0x000fe4000000001d */
[----:B0-----:R-:W-:Y:S02]  /*9dcc0*/  IADD3 R20, P2, R244, R0, RZ ;  /* 0x00000000f4147210 */ /* 0x001fe40007f5e0ff */
[----:B-1----:R-:W-:Y:S02]  /*9dcd0*/  PRMT R12, R28, 0x5410, R25 ;  /* 0x000054101c0c7816 */ /* 0x002fe40000000019 */
[----:B------:R-:W-:Y:S02]  /*9dce0*/  SHF.R.U32.HI R25, RZ, 0x8, R193 ;  /* 0x00000008ff197819 */ /* 0x000fe400000116c1 */
[----:B------:R-:W-:Y:S02]  /*9dcf0*/  SHF.R.U32.HI R30, RZ, 0x8, R30 ;  /* 0x00000008ff1e7819 */ /* 0x000fe4000001161e */
[----:B------:R-:W-:-:S02]  /*9dd00*/  SHF.R.U32.HI R28, RZ, 0x8, R29 ;  /* 0x00000008ff1c7819 */ /* 0x000fc4000001161d */
[----:B------:R-:W-:Y:S01]  /*9dd10*/  LOP3.LUT R25, R25, 0xffff, RZ, 0xc0, !PT ;  /* 0x0000ffff19197812 */ /* 0x000fe200078ec0ff */
[----:B------:R-:W-:Y:S01]  /*9dd20*/  IMAD.X R21, R24, 0x1, R7, P2 ;  /* 0x0000000118157824 */ /* 0x000fe200010e0607 */
[----:B------:R-:W-:Y:S02]  /*9dd30*/  LOP3.LUT R29, R30, 0xffff, RZ, 0xc0, !PT ;  /* 0x0000ffff1e1d7812 */ /* 0x000fe400078ec0ff */
[----:B------:R-:W-:Y:S01]  /*9dd40*/  LOP3.LUT R28, R28, 0xffff, RZ, 0xc0, !PT ;  /* 0x0000ffff1c1c7812 */ /* 0x000fe200078ec0ff */
[----:B------:R0:W-:Y:S03]  /*9dd50*/  STL [R1+0x5334], R12 ;  /* 0x0053340c01007387 */ /* 0x0001e60000100800 */
[----:B------:R-:W-:Y:S01]  /*9dd60*/  PRMT R10, R29, 0x3340, R28 ;  /* 0x000033401d0a7816 */ /* 0x000fe2000000001c */
[----:B------:R-:W-:Y:S04]  /*9dd70*/  STL.64 [R1+0x8e8], R20 ;  /* 0x0008e81401007387 */ /* 0x000fe80000100a00 */
[----:B------:R-:W4:Y:S01]  /*9dd80*/  LDL.LU R246, [R1+0x4d98] ;  /* 0x004d980001f67983 */ /* 0x000f220000300800 */
[----:B0-----:R-:W-:-:S05]  /*9dd90*/  PRMT R12, R25, 0x3340, R0 ;  /* 0x00003340190c7816 */ /* 0x001fca0000000000 */
[----:B------:R0:W-:Y:S04]  /*9dda0*/  STL [R1+0x8], R12 ;  /* 0x0000080c01007387 */ /* 0x0001e80000100800 */
[----:B------:R1:W-:Y:S01]  /*9ddb0*/  STL [R1+0x476c], R10 ;  /* 0x00476c0a01007387 */ /* 0x0003e20000100800 */
[----:B------:R-:W-:Y:S02]  /*9ddc0*/  SHF.R.U32.HI R25, RZ, 0x8, R164 ;  /* 0x00000008ff197819 */ /* 0x000fe400000116a4 */
[----:B--2---:R-:W-:Y:S02]  /*9ddd0*/  LOP3.LUT R123, R11, 0xffff, RZ, 0xc0, !PT ;  /* 0x0000ffff0b7b7812 */ /* 0x004fe400078ec0ff */
[----:B------:R-:W2:Y:S02]  /*9dde0*/  LDL.LU R11, [R1+0x4790] ;  /* 0x00479000010b7983 */ /* 0x000ea40000300800 */
[----:B------:R-:W-:-:S02]  /*9ddf0*/  SHF.R.U32.HI R29, RZ, 0x8, R123 ;  /* 0x00000008ff1d7819 */ /* 0x000fc4000001167b */
[----:B------:R-:W-:Y:S02]  /*9de00*/  LOP3.LUT R25, R25, 0xffff, RZ, 0xc0, !PT ;  /* 0x0000ffff19197812 */ /* 0x000fe400078ec0ff */
[----:B------:R-:W-:-:S04]  /*9de10*/  LOP3.LUT R110, R242, 0xffff, RZ, 0xc0, !PT ;  /* 0x0000fffff26e7812 */ /* 0x000fc800078ec0ff */
[----:B------:R-:W-:Y:S02]  /*9de20*/  SHF.R.U32.HI R28, RZ, 0x8, R110 ;  /* 0x00000008ff1c7819 */ /* 0x000fe4000001166e */
[----:B------:R-:W-:Y:S02]  /*9de30*/  LOP3.LUT R29, R29, 0xffff, RZ, 0xc0, !PT ;  /* 0x0000ffff1d1d7812 */ /* 0x000fe400078ec0ff */
[----:B------:R-:W-:Y:S02]  /*9de40*/  LOP3.LUT R28, R28, 0xffff, RZ, 0xc0, !PT ;  /* 0x0000ffff1c1c7812 */ /* 0x000fe400078ec0ff */
[----:B0-----:R-:W-:Y:S02]  /*9de50*/  PRMT R12, R25, 0x3340, R0 ;  /* 0x00003340190c7816 */ /* 0x001fe40000000000 */
[----:B-1----:R-:W-:-:S03]  /*9de60*/  PRMT R10, R29, 0x3340, R28 ;  /* 0x000033401d0a7816 */ /* 0x002fc6000000001c */
[----:B------:R-:W-:Y:S04]  /*9de70*/  STL [R1+0x4], R12 ;  /* 0x0000040c01007387 */ /* 0x000fe80000100800 */
[----:B------:R-:W-:Y:S01]  /*9de80*/  STL [R1+0x47d0], R10 ;  /* 0x0047d00a01007387 */ /* 0x000fe20000100800 */
[----:B------:R-:W-:-:S03]  /*9de90*/  LOP3.LUT R30, R248, 0xffff, RZ, 0xc0, !PT ;  /* 0x0000fffff81e7812 */ /* 0x000fc600078ec0ff */
[----:B------:R-:W2:Y:S01]  /*9dea0*/  LDL.LU R248, [R1+0x483c] ;  /* 0x00483c0001f87983 */ /* 0x000ea20000300800 */
[----:B---3--:R-:W-:-:S03]  /*9deb0*/  LOP3.LUT R29, R8, 0xffff, RZ, 0xc0, !PT ;  /* 0x0000ffff081d7812 */ /* 0x008fc600078ec0ff */
[----:B------:R-:W3:Y:S01]  /*9dec0*/  LDL.LU R8, [R1+0x4704] ;  /* 0x0047040001087983 */ /* 0x000ee20000300800 */
[----:B------:R-:W-:Y:S02]  /*9ded0*/  PRMT R25, R199, 0x3340, R0 ;  /* 0x00003340c7197816 */ /* 0x000fe40000000000 */
[----:B------:R-:W-:Y:S01]  /*9dee0*/  PRMT R28, R30, 0x3340, R29 ;  /* 0x000033401e1c7816 */ /* 0x000fe2000000001d */
[----:B------:R-:W3:Y:S01]  /*9def0*/  LDL.LU R242, [R1+0xce8] ;  /* 0x000ce80001f27983 */ /* 0x000ee20000300800 */
[----:B------:R-:W-:Y:S02]  /*9df00*/  IADD3 R20, P2, R244, R6, RZ ;  /* 0x00000006f4147210 */ /* 0x000fe40007f5e0ff */
        /* <DEDUP_REMOVED lines=9> */
[----:B------:R-:W-:Y:S02]  /*9dfa0*/  LOP3.LUT R24, R24, 0xffff, RZ, 0xc0, !PT ;  /* 0x0000ffff18187812 */ /* 0x000fe400078ec0ff */
[----:B----4-:R-:W-:Y:S02]  /*9dfb0*/  LOP3.LUT R29, R246, 0xffff, RZ, 0xc0, !PT ;  /* 0x0000fffff61d7812 */ /* 0x010fe400078ec0ff */
[----:B------:R-:W-:Y:S01]  /*9dfc0*/  PRMT R10, R25, 0x3340, R24 ;  /* 0x00003340190a7816 */ /* 0x000fe20000000018 */
[----:B------:R-:W-:Y:S01]  /*9dfd0*/  STL.64 [R1+0x8d8], R20 ;  /* 0x0008d81401007387 */ /* 0x000fe20000100a00 */
[----:B------:R-:W-:-:S03]  /*9dfe0*/  PRMT R24, R195, 0x3340, R0 ;  /* 0x00003340c3187816 */ /* 0x000fc60000000000 */
[----:B------:R0:W-:Y:S04]  /*9dff0*/  STL [R1+0x4768], R10 ;  /* 0x0047680a01007387 */ /* 0x0001e80000100800 */
[----:B------:R-:W4:Y:S01]  /*9e000*/  LDL.LU R246, [R1+0x4840] ;  /* 0x0048400001f67983 */ /* 0x000f220000300800 */
[----:B--2---:R-:W-:-:S03]  /*9e010*/  LOP3.LUT R28, R11, 0xffff, RZ, 0xc0, !PT ;  /* 0x0000ffff0b1c7812 */ /* 0x004fc600078ec0ff */
[----:B------:R-:W2:Y:S01]  /*9e020*/  LDL.LU R11, [R1+0x4708] ;  /* 0x00470800010b7983 */ /* 0x000ea20000300800 */
[----:B------:R-:W-:Y:S02]  /*9e030*/  PRMT R25, R29, 0x3340, R28 ;  /* 0x000033401d197816 */ /* 0x000fe4000000001c */
[----:B------:R-:W-:Y:S02]  /*9e040*/  SHF.R.U32.HI R29, RZ, 0x8, R29 ;  /* 0x00000008ff1d7819 */ /* 0x000fe4000001161d */
[----:B------:R-:W-:Y:S02]  /*9e050*/  PRMT R243, R25, 0x5410, R24 ;  /* 0x0000541019f37816 */ /* 0x000fe40000000018 */
[----:B------:R-:W-:Y:S02]  /*9e060*/  SHF.R.U32.HI R24, RZ, 0x8, R199 ;  /* 0x00000008ff187819 */ /* 0x000fe400000116c7 */
[----:B------:R-:W-:Y:S02]  /*9e070*/  SHF.R.U32.HI R25, RZ, 0x8, R28 ;  /* 0x00000008ff197819 */ /* 0x000fe4000001161c */
[----:B------:R-:W-:-:S02]  /*9e080*/  LOP3.LUT R24, R24, 0xffff, RZ, 0xc0, !PT ;  /* 0x0000ffff18187812 */ /* 0x000fc400078ec0ff */
[----:B------:R-:W-:Y:S02]  /*9e090*/  LOP3.LUT R28, R29, 0xffff, RZ, 0xc0, !PT ;  /* 0x0000ffff1d1c7812 */ /* 0x000fe400078ec0ff */
[----:B------:R-:W-:Y:S02]  /*9e0a0*/  LOP3.LUT R25, R25, 0xffff, RZ, 0xc0, !PT ;  /* 0x0000ffff19197812 */ /* 0x000fe400078ec0ff */
[----:B------:R-:W-:Y:S02]  /*9e0b0*/  PRMT R12, R24, 0x3340, R0 ;  /* 0x00003340180c7816 */ /* 0x000fe40000000000 */
[----:B0-----:R-:W-:Y:S01]  /*9e0c0*/  PRMT R10, R28, 0x3340, R25 ;  /* 0x000033401c0a7816 */ /* 0x001fe20000000019 */
[----:B------:R-:W-:Y:S04]  /*9e0d0*/  STL [R1+0x533c], R243 ;  /* 0x00533cf301007387 */ /* 0x000fe80000100800 */
[----:B------:R-:W-:Y:S04]  /*9e0e0*/  STL [R1], R12 ;  /* 0x0000000c01007387 */ /* 0x000fe80000100800 */
[----:B------:R0:W-:Y:S01]  /*9e0f0*/  STL [R1+0x4758], R10 ;  /* 0x0047580a01007387 */ /* 0x0001e20000100800 */
[----:B------:R-:W-:-:S03]  /*9e100*/  LOP3.LUT R29, R248, 0xffff, RZ, 0xc0, !PT ;  /* 0x0000fffff81d7812 */ /* 0x000fc600078ec0ff */
[----:B------:R-:W2:Y:S01]  /*9e110*/  LDL.LU R248, [R1+0x4dac] ;  /* 0x004dac0001f87983 */ /* 0x000ea20000300800 */
[----:B---3--:R-:W-:-:S03]  /*9e120*/  LOP3.LUT R28, R8, 0xffff, RZ, 0xc0, !PT ;  /* 0x0000ffff081c7812 */ /* 0x008fc600078ec0ff */
[----:B------:R-:W3:Y:S01]  /*9e130*/  LDL.LU R8, [R1+0x4794] ;  /* 0x0047940001087983 */ /* 0x000ee20000300800 */
[----:B------:R-:W-:Y:S02]  /*9e140*/  LOP3.LUT R165, R165, 0xffff, RZ, 0xc0, !PT ;  /* 0x0000ffffa5a57812 */ /* 0x000fe400078ec0ff */
[----:B------:R-:W-:Y:S02]  /*9e150*/  PRMT R25, R29, 0x3340, R28 ;  /* 0x000033401d197816 */ /* 0x000fe4000000001c */
[----:B------:R-:W-:Y:S02]  /*9e160*/  PRMT R24, R165, 0x3340, R0 ;  /* 0x00003340a5187816 */ /* 0x000fe40000000000 */
[----:B------:R-:W-:Y:S02]  /*9e170*/  SHF.R.U32.HI R29, RZ, 0x8, R29 ;  /* 0x00000008ff1d7819 */ /* 0x000fe4000001161d */
[----:B------:R-:W-:Y:S02]  /*9e180*/  PRMT R22, R25, 0x5410, R24 ;  /* 0x0000541019167816 */ /* 0x000fe40000000018 */
[----:B------:R-:W-:-:S02]  /*9e190*/  SHF.R.U32.HI R25, RZ, 0x8, R28 ;  /* 0x00000008ff197819 */ /* 0x000fc4000001161c */
[----:B------:R-:W-:Y:S02]  /*9e1a0*/  SHF.R.S32.HI R24, RZ, 0x1f, R242 ;  /* 0x0000001fff187819 */ /* 0x000fe400000114f2 */
[----:B------:R-:W-:Y:S02]  /*9e1b0*/  IADD3 R20, P2, R242, R2, RZ ;  /* 0x00000002f2147210 */ /* 0x000fe40007f5e0ff */
[----:B------:R-:W-:Y:S02]  /*9e1c0*/  LOP3.LUT R28, R29, 0xffff, RZ, 0xc0, !PT ;  /* 0x0000ffff1d1c7812 */ /* 0x000fe400078ec0ff */
[----:B------:R-:W-:Y:S01]  /*9e1d0*/  LOP3.LUT R25, R25, 0xffff, RZ, 0xc0, !PT ;  /* 0x0000ffff19197812 */ /* 0x000fe200078ec0ff */
[----:B------:R-:W-:Y:S01]  /*9e1e0*/  IMAD.X R21, R24, 0x1, R13, P2 ;  /* 0x0000000118157824 */ /* 0x000fe200010e060d */
[----:B------:R-:W-:Y:S02]  /*9e1f0*/  SHF.R.U32.HI R95, RZ, 0x8, R179 ;  /* 0x00000008ff5f7819 */ /* 0x000fe400000116b3 */
[----:B------:R-:W-:-:S02]  /*9e200*/  SHF.R.U32.HI R179, RZ, 0x8, R195 ;  /* 0x00000008ffb37819 */ /* 0x000fc400000116c3 */
[----:B0-----:R-:W-:Y:S01]  /*9e210*/  PRMT R10, R28, 0x3340, R25 ;  /* 0x000033401c0a7816 */ /* 0x001fe20000000019 */
[----:B------:R-:W-:Y:S01]  /*9e220*/  STL [R1+0x5340], R22 ;  /* 0x0053401601007387 */ /* 0x000fe20000100800 */
[----:B------:R-:W-:Y:S02]  /*9e230*/  SHF.R.U32.HI R197, RZ, 0x8, R183 ;  /* 0x00000008ffc57819 */ /* 0x000fe400000116b7 */
[----:B------:R-:W-:Y:S01]  /*9e240*/  SHF.R.U32.HI R183, RZ, 0x8, R165 ;  /* 0x00000008ffb77819 */ /* 0x000fe200000116a5 */
[----:B------:R0:W-:Y:S01]  /*9e250*/  STL.64 [R1+0x8d0], R20 ;  /* 0x0008d01401007387 */ /* 0x0001e20000100a00 */
[----:B------:R-:W-:Y:S02]  /*9e260*/  LOP3.LUT R179, R179, 0xffff, RZ, 0xc0, !PT ;  /* 0x0000ffffb3b37812 */ /* 0x000fe400078ec0ff */
[----:B------:R-:W-:Y:S02]  /*9e270*/  LOP3.LUT R183, R183, 0xffff, RZ, 0xc0, !PT ;  /* 0x0000ffffb7b77812 */ /* 0x000fe400078ec0ff */
[----:B------:R-:W-:-:S02]  /*9e280*/  PRMT R179, R179, 0x3340, R0 ;  /* 0x00003340b3b37816 */ /* 0x000fc40000000000 */
[----:B0-----:R-:W-:Y:S02]  /*9e290*/  IADD3 R20, P2, R242, R0, RZ ;  /* 0x00000000f2147210 */ /* 0x001fe40007f5e0ff */
[----:B----4-:R-:W-:-:S03]  /*9e2a0*/  LOP3.LUT R28, R246, 0xffff, RZ, 0xc0, !PT ;  /* 0x0000fffff61c7812 */ /* 0x010fc600078ec0ff */
[----:B------:R-:W-:Y:S01]  /*9e2b0*/  IMAD.X R21, R24, 0x1, R7, P2 ;  /* 0x0000000118157824 */ /* 0x000fe200010e0607 */
[----:B------:R-:W-:Y:S02]  /*9e2c0*/  SHF.R.U32.HI R29, RZ, 0x8, R28 ;  /* 0x00000008ff1d7819 */ /* 0x000fe4000001161c */
[----:B--2---:R-:W-:-:S04]  /*9e2d0*/  LOP3.LUT R25, R11, 0xffff, RZ, 0xc0, !PT ;  /* 0x0000ffff0b197812 */ /* 0x004fc800078ec0ff */
[--C-:B------:R-:W-:Y:S02]  /*9e2e0*/  PRMT R140, R28, 0x3340, R25.reuse ;  /* 0x000033401c8c7816 */ /* 0x100fe40000000019 */
[----:B------:R-:W-:Y:S02]  /*9e2f0*/  SHF.R.U32.HI R25, RZ, 0x8, R25 ;  /* 0x00000008ff197819 */ /* 0x000fe40000011619 */
[----:B------:R-:W-:Y:S02]  /*9e300*/  PRMT R183, R183, 0x3340, R0 ;  /* 0x00003340b7b77816 */ /* 0x000fe40000000000 */
[----:B------:R-:W-:Y:S02]  /*9e310*/  LOP3.LUT R28, R29, 0xffff, RZ, 0xc0, !PT ;  /* 0x0000ffff1d1c7812 */ /* 0x000fe400078ec0ff */
[----:B------:R-:W-:Y:S01]  /*9e320*/  LOP3.LUT R25, R25, 0xffff, RZ, 0xc0, !PT ;  /* 0x0000ffff19197812 */ /* 0x000fe200078ec0ff */
[----:B------:R-:W-:Y:S04]  /*9e330*/  STL [R1+0x54d4], R179 ;  /* 0x0054d4b301007387 */ /* 0x000fe80000100800 */
[----:B------:R0:W-:Y:S04]  /*9e340*/  STL [R1+0x4754], R10 ;  /* 0x0047540a01007387 */ /* 0x0001e80000100800 */
[----:B------:R-:W-:Y:S04]  /*9e350*/  STL.64 [R1+0x8c8], R20 ;  /* 0x0008c81401007387 */ /* 0x000fe80000100a00 */
[----:B------:R-:W-:Y:S01]  /*9e360*/  STL [R1+0x54d0], R183 ;  /* 0x0054d0b701007387 */ /* 0x000fe20000100800 */
[----:B0-----:R-:W-:-:S03]  /*9e370*/  PRMT R10, R28, 0x3340, R25 ;  /* 0x000033401c0a7816 */ /* 0x001fc60000000019 */
[----:B------:R-:W2:Y:S04]  /*9e380*/  LDL.LU R244, [R1+0x4db4] ;  /* 0x004db40001f47983 */ /* 0x000ea80000300800 */
[----:B------:R-:W4:Y:S04]  /*9e390*/  LDL.LU R246, [R1+0x4798] ;  /* 0x0047980001f67983 */ /* 0x000f280000300800 */
[----:B------:R-:W4:Y:S04]  /*9e3a0*/  LDL.LU R11, [R1+0x4854] ;  /* 0x00485400010b7983 */ /* 0x000f280000300800 */
[----:B------:R0:W-:Y:S01]  /*9e3b0*/  STL [R1+0x4748], R10 ;  /* 0x0047480a01007387 */ /* 0x0001e20000100800 */
[----:B------:R-:W-:-:S02]  /*9e3c0*/  LOP3.LUT R30, R248, 0xffff, RZ, 0xc0, !PT ;  /* 0x0000fffff81e7812 */ /* 0x000fc400078ec0ff */
[----:B------:R-:W-:Y:S02]  /*9e3d0*/  LOP3.LUT R34, R236, 0xffff, RZ, 0xc0, !PT ;  /* 0x0000ffffec227812 */ /* 0x000fe400078ec0ff */
[----:B------:R-:W-:Y:S02]  /*9e3e0*/  LOP3.LUT R96, R166, 0xffff, RZ, 0xc0, !PT ;  /* 0x0000ffffa6607812 */ /* 0x000fe400078ec0ff */
[----:B------:R-:W-:Y:S02]  /*9e3f0*/  PRMT R25, R34, 0x3340, R0 ;  /* 0x0000334022197816 */ /* 0x000fe40000000000 */
[----:B------:R-:W-:-:S04]  /*9e400*/  SHF.R.U32.HI R215, RZ, 0x8, R96 ;  /* 0x00000008ffd77819 */ /* 0x000fc80000011660 */
[----:B------:R-:W-:-:S04]  /*9e410*/  LOP3.LUT R215, R215, 0xffff, RZ, 0xc0, !PT ;  /* 0x0000ffffd7d77812 */ /* 0x000fc800078ec0ff */
[----:B------:R-:W-:Y:S02]  /*9e420*/  PRMT R215, R215, 0x3340, R0 ;  /* 0x00003340d7d77816 */ /* 0x000fe40000000000 */
[----:B---3--:R-:W-:Y:S02]  /*9e430*/  LOP3.LUT R29, R8, 0xffff, RZ, 0xc0, !PT ;  /* 0x0000ffff081d7812 */ /* 0x008fe400078ec0ff */
[----:B------:R-:W3:Y:S02]  /*9e440*/  LDL.LU R8, [R1+0x470c] ;  /* 0x00470c0001087983 */ /* 0x000ee40000300800 */
[----:B------:R-:W-:-:S04]  /*9e450*/  PRMT R28, R30, 0x3340, R29 ;  /* 0x000033401e1c7816 */ /* 0x000fc8000000001d */
[----:B------:R-:W-:Y:S02]  /*9e460*/  PRMT R14, R28, 0x5410, R25 ;  /* 0x000054101c0e7816 */ /* 0x000fe40000000019 */
[----:B------:R-:W-:Y:S02]  /*9e470*/  SHF.R.U32.HI R28, RZ, 0x8, R30 ;  /* 0x00000008ff1c7819 */ /* 0x000fe4000001161e */
[----:B------:R-:W-:Y:S02]  /*9e480*/  SHF.R.U32.HI R25, RZ, 0x8, R29 ;  /* 0x00000008ff197819 */ /* 0x000fe4000001161d */
[----:B------:R-:W-:Y:S02]  /*9e490*/  LOP3.LUT R28, R28, 0xffff, RZ, 0xc0, !PT ;  /* 0x0000ffff1c1c7812 */ /* 0x000fe400078ec0ff */
[----:B------:R-:W-:Y:S01]  /*9e4a0*/  LOP3.LUT R25, R25, 0xffff, RZ, 0xc0, !PT ;  /* 0x0000ffff19197812 */ /* 0x000fe200078ec0ff */
[----:B------:R-:W-:Y:S03]  /*9e4b0*/  STL [R1+0x5344], R14 ;  /* 0x0053440e01007387 */ /* 0x000fe60000100800 */
[----:B0-----:R-:W-:Y:S01]  /*9e4c0*/  PRMT R10, R28, 0x3340, R25 ;  /* 0x000033401c0a7816 */ /* 0x001fe20000000019 */
[----:B------:R-:W-:Y:S04]  /*9e4d0*/  STL [R1+0x54cc], R215 ;  /* 0x0054ccd701007387 */ /* 0x000fe80000100800 */
[----:B------:R-:W-:Y:S04]  /*9e4e0*/  STL [R1+0x4744], R10 ;  /* 0x0047440a01007387 */ /* 0x000fe80000100800 */
[----:B------:R-:W3:Y:S01]  /*9e4f0*/  LDL.LU R248, [R1+0xce4] ;  /* 0x000ce40001f87983 */ /* 0x000ee20000300800 */
[----:B------:R-:W-:-:S05]  /*9e500*/  IADD3 R20, P2, R242, R6, RZ ;  /* 0x00000006f2147210 */ /* 0x000fca0007f5e0ff */
[----:B------:R-:W-:Y:S01]  /*9e510*/  IMAD.X R21, R24, 0x1, R5, P2 ;  /* 0x0000000118157824 */ /* 0x000fe200010e0605 */
[----:B------:R-:W-:-:S04]  /*9e520*/  SHF.R.U32.HI R187, RZ, 0x8, R34 ;  /* 0x00000008ffbb7819 */ /* 0x000fc80000011622 */
[----:B------:R0:W-:Y:S01]  /*9e530*/  STL.64 [R1+0x8c0], R20 ;  /* 0x0008c01401007387 */ /* 0x0001e20000100a00 */
[----:B------:R-:W-:-:S04]  /*9e540*/  LOP3.LUT R187, R187, 0xffff, RZ, 0xc0, !PT ;  /* 0x0000ffffbbbb7812 */ /* 0x000fc800078ec0ff */
[----:B------:R-:W-:Y:S02]  /*9e550*/  PRMT R187, R187, 0x3340, R0 ;  /* 0x00003340bbbb7816 */ /* 0x000fe40000000000 */
[----:B0-----:R-:W-:-:S05]  /*9e560*/  IADD3 R20, P2, R242, R4, RZ ;  /* 0x00000004f2147210 */ /* 0x001fca0007f5e0ff */
[----:B------:R-:W-:-:S05]  /*9e570*/  IMAD.X R21, R24, 0x1, R3, P2 ;  /* 0x0000000118157824 */ /* 0x000fca00010e0603 */
[----:B------:R0:W-:Y:S04]  /*9e580*/  STL.64 [R1+0x8b8], R20 ;  /* 0x0008b81401007387 */ /* 0x0001e80000100a00 */
[----:B------:R1:W-:Y:S01]  /*9e590*/  STL [R1+0x54c8], R187 ;  /* 0x0054c8bb01007387 */ /* 0x0003e20000100800 */
[----:B--2---:R-:W-:-:S03]  /*9e5a0*/  LOP3.LUT R34, R244, 0xffff, RZ, 0xc0, !PT ;  /* 0x0000fffff4227812 */ /* 0x004fc600078ec0ff */
[----:B------:R-:W2:Y:S01]  /*9e5b0*/  LDL.LU R244, [R1+0x4868] ;  /* 0x0048680001f47983 */ /* 0x000ea20000300800 */
[----:B----4-:R-:W-:-:S03]  /*9e5c0*/  LOP3.LUT R29, R246, 0xffff, RZ, 0xc0, !PT ;  /* 0x0000fffff61d7812 */ /* 0x010fc600078ec0ff */
[----:B------:R-:W4:Y:S01]  /*9e5d0*/  LDL.LU R246, [R1+0x4710] ;  /* 0x0047100001f67983 */ /* 0x000f220000300800 */
[----:B------:R-:W-:-:S03]  /*9e5e0*/  LOP3.LUT R30, R11, 0xffff, RZ, 0xc0, !PT ;  /* 0x0000ffff0b1e7812 */ /* 0x000fc600078ec0ff */
[----:B------:R-:W4:Y:S01]  /*9e5f0*/  LDL.LU R11, [R1+0x4dcc] ;  /* 0x004dcc00010b7983 */ /* 0x000f220000300800 */
[----:B------:R-:W-:Y:S02]  /*9e600*/  LOP3.LUT R37, R234, 0xffff, RZ, 0xc0, !PT ;  /* 0x0000ffffea257812 */ /* 0x000fe400078ec0ff */
[----:B------:R-:W-:Y:S02]  /*9e610*/  PRMT R25, R34, 0x3340, R29 ;  /* 0x0000334022197816 */ /* 0x000fe4000000001d */
[----:B------:R-:W-:Y:S02]  /*9e620*/  PRMT R24, R37, 0x3340, R0 ;  /* 0x0000334025187816 */ /* 0x000fe40000000000 */
[----:B------:R-:W-:Y:S02]  /*9e630*/  LOP3.LUT R167, R167, 0xffff, RZ, 0xc0, !PT ;  /* 0x0000ffffa7a77812 */ /* 0x000fe400078ec0ff */
[----:B------:R-:W-:Y:S02]  /*9e640*/  PRMT R247, R25, 0x5410, R24 ;  /* 0x0000541019f77816 */ /* 0x000fe40000000018 */
[----:B------:R-:W-:-:S02]  /*9e650*/  PRMT R24, R167, 0x3340, R0 ;  /* 0x00003340a7187816 */ /* 0x000fc40000000000 */
[----:B------:R-:W-:Y:S02]  /*9e660*/  SHF.R.U32.HI R34, RZ, 0x8, R34 ;  /* 0x00000008ff227819 */ /* 0x000fe40000011622 */
[----:B------:R-:W-:Y:S02]  /*9e670*/  SHF.R.U32.HI R205, RZ, 0x8, R181 ;  /* 0x00000008ffcd7819 */ /* 0x000fe400000116b5 */
[----:B------:R-:W-:Y:S02]  /*9e680*/  SHF.R.U32.HI R181, RZ, 0x8, R191 ;  /* 0x00000008ffb57819 */ /* 0x000fe400000116bf */
[----:B------:R-:W-:Y:S02]  /*9e690*/  SHF.R.U32.HI R195, RZ, 0x8, R167 ;  /* 0x00000008ffc37819 */ /* 0x000fe400000116a7 */
[----:B------:R-:W-:Y:S02]  /*9e6a0*/  SHF.R.U32.HI R191, RZ, 0x8, R37 ;  /* 0x00000008ffbf7819 */ /* 0x000fe40000011625 */
[----:B------:R-:W-:-:S02]  /*9e6b0*/  LOP3.LUT R195, R195, 0xffff, RZ, 0xc0, !PT ;  /* 0x0000ffffc3c37812 */ /* 0x000fc400078ec0ff */
[----:B------:R-:W-:Y:S02]  /*9e6c0*/  LOP3.LUT R191, R191, 0xffff, RZ, 0xc0, !PT ;  /* 0x0000ffffbfbf7812 */ /* 0x000fe400078ec0ff */
[--C-:B------:R-:W-:Y:S02]  /*9e6d0*/  PRMT R195, R195, 0x3340, R0.reuse ;  /* 0x00003340c3c37816 */ /* 0x100fe40000000000 */
[----:B------:R-:W-:Y:S02]  /*9e6e0*/  PRMT R191, R191, 0x3340, R0 ;  /* 0x00003340bfbf7816 */ /* 0x000fe40000000000 */
[----:B------:R-:W-:Y:S02]  /*9e6f0*/  LOP3.LUT R40, R9, 0xffff, RZ, 0xc0, !PT ;  /* 0x0000ffff09287812 */ /* 0x000fe400078ec0ff */
[----:B---3--:R-:W-:Y:S02]  /*9e700*/  LOP3.LUT R28, R8, 0xffff, RZ, 0xc0, !PT ;  /* 0x0000ffff081c7812 */ /* 0x008fe400078ec0ff */
[----:B------:R-:W3:Y:S02]  /*9e710*/  LDL.LU R8, [R1+0x479c] ;  /* 0x00479c0001087983 */ /* 0x000ee40000300800 */
[----:B------:R-:W-:-:S02]  /*9e720*/  PRMT R25, R30, 0x3340, R28 ;  /* 0x000033401e197816 */ /* 0x000fc4000000001c */
[----:B------:R-:W-:Y:S02]  /*9e730*/  SHF.R.U32.HI R30, RZ, 0x8, R30 ;  /* 0x00000008ff1e7819 */ /* 0x000fe4000001161e */
[----:B------:R-:W-:Y:S02]  /*9e740*/  PRMT R241, R25, 0x5410, R24 ;  /* 0x0000541019f17816 */ /* 0x000fe40000000018 */
[----:B------:R-:W-:Y:S02]  /*9e750*/  SHF.R.U32.HI R25, RZ, 0x8, R29 ;  /* 0x00000008ff197819 */ /* 0x000fe4000001161d */
[----:B------:R-:W-:Y:S02]  /*9e760*/  SHF.R.U32.HI R24, RZ, 0x8, R28 ;  /* 0x00000008ff187819 */ /* 0x000fe4000001161c */
[----:B------:R-:W-:Y:S02]  /*9e770*/  LOP3.LUT R28, R25, 0xffff, RZ, 0xc0, !PT ;  /* 0x0000ffff191c7812 */ /* 0x000fe400078ec0ff */
[----:B------:R-:W-:-:S02]  /*9e780*/  LOP3.LUT R25, R30, 0xffff, RZ, 0xc0, !PT ;  /* 0x0000ffff1e197812 */ /* 0x000fc400078ec0ff */
[----:B------:R-:W-:Y:S02]  /*9e790*/  LOP3.LUT R24, R24, 0xffff, RZ, 0xc0, !PT ;  /* 0x0000ffff18187812 */ /* 0x000fe400078ec0ff */
[----:B------:R-:W-:Y:S02]  /*9e7a0*/  LOP3.LUT R29, R34, 0xffff, RZ, 0xc0, !PT ;  /* 0x0000ffff221d7812 */ /* 0x000fe400078ec0ff */
[----:B------:R-:W-:Y:S02]  /*9e7b0*/  PRMT R10, R25, 0x3340, R24 ;  /* 0x00003340190a7816 */ /* 0x000fe40000000018 */
[----:B------:R-:W-:Y:S02]  /*9e7c0*/  PRMT R12, R29, 0x3340, R28 ;  /* 0x000033401d0c7816 */ /* 0x000fe4000000001c */
[----:B------:R-:W-:Y:S02]  /*9e7d0*/  SHF.R.S32.HI R24, RZ, 0x1f, R248 ;  /* 0x0000001fff187819 */ /* 0x000fe400000114f8 */
[----:B0-----:R-:W-:Y:S01]  /*9e7e0*/  IADD3 R20, P2, R248, R2, RZ ;  /* 0x00000002f8147210 */ /* 0x001fe20007f5e0ff */
[----:B------:R-:W-:Y:S04]  /*9e7f0*/  STL [R1+0x5348], R247 ;  /* 0x005348f701007387 */ /* 0x000fe80000100800 */
[----:B------:R-:W-:Y:S01]  /*9e800*/  IMAD.X R21, R24, 0x1, R13, P2 ;  /* 0x0000000118157824 */ /* 0x000fe200010e060d */
[----:B------:R-:W-:Y:S04]  /*9e810*/  STL [R1+0x534c], R241 ;  /* 0x00534cf101007387 */ /* 0x000fe80000100800 */
[----:B------:R-:W-:Y:S04]  /*9e820*/  STL [R1+0xd14], R12 ;  /* 0x000d140c01007387 */ /* 0x000fe80000100800 */
[----:B------:R0:W-:Y:S04]  /*9e830*/  STL [R1+0xd10], R10 ;  /* 0x000d100a01007387 */ /* 0x0001e80000100800 */
[----:B------:R-:W-:Y:S04]  /*9e840*/  STL.64 [R1+0x8b0], R20 ;  /* 0x0008b01401007387 */ /* 0x000fe80000100a00 */
[----:B------:R-:W-:Y:S04]  /*9e850*/  STL [R1+0x54c4], R195 ;  /* 0x0054c4c301007387 */ /* 0x000fe80000100800 */
[----:B------:R-:W-:Y:S04]  /*9e860*/  STL [R1+0x54c0], R191 ;  /* 0x0054c0bf01007387 */ /* 0x000fe80000100800 */
[----:B------:R-:W3:Y:S01]  /*9e870*/  LDL.LU R9, [R1+0x4884] ;  /* 0x0048840001097983 */ /* 0x000ee20000300800 */
[----:B-1----:R-:W-:-:S04]  /*9e880*/  LOP3.LUT R187, R168, 0xffff, RZ, 0xc0, !PT ;  /* 0x0000ffffa8bb7812 */ /* 0x002fc800078ec0ff */
[----:B------:R-:W-:Y:S02]  /*9e890*/  PRMT R25, R187, 0x3340, R0 ;  /* 0x00003340bb197816 */ /* 0x000fe40000000000 */
[----:B--2---:R-:W-:Y:S02]  /*9e8a0*/  LOP3.LUT R37, R244, 0xffff, RZ, 0xc0, !PT ;  /* 0x0000fffff4257812 */ /* 0x004fe400078ec0ff */
[----:B----4-:R-:W-:-:S04]  /*9e8b0*/  LOP3.LUT R30, R246, 0xffff, RZ, 0xc0, !PT ;  /* 0x0000fffff61e7812 */ /* 0x010fc800078ec0ff */
[----:B------:R-:W-:Y:S02]  /*9e8c0*/  PRMT R28, R37, 0x3340, R30 ;  /* 0x00003340251c7816 */ /* 0x000fe4000000001e */
[----:B------:R-:W-:Y:S02]  /*9e8d0*/  LOP3.LUT R34, R11, 0xffff, RZ, 0xc0, !PT ;  /* 0x0000ffff0b227812 */ /* 0x000fe400078ec0ff */
[----:B0-----:R-:W-:Y:S02]  /*9e8e0*/  PRMT R10, R28, 0x5410, R25 ;  /* 0x000054101c0a7816 */ /* 0x001fe40000000019 */
[----:B------:R-:W-:Y:S02]  /*9e8f0*/  PRMT R25, R40, 0x3340, R0 ;  /* 0x0000334028197816 */ /* 0x000fe40000000000 */
[----:B------:R-:W-:Y:S02]  /*9e900*/  SHF.R.U32.HI R37, RZ, 0x8, R37 ;  /* 0x00000008ff257819 */ /* 0x000fe40000011625 */
[----:B------:R-:W-:-:S04]  /*9e910*/  SHF.R.U32.HI R199, RZ, 0x8, R40 ;  /* 0x00000008ffc77819 */ /* 0x000fc80000011628 */
[----:B------:R-:W-:-:S04]  /*9e920*/  LOP3.LUT R199, R199, 0xffff, RZ, 0xc0, !PT ;  /* 0x0000ffffc7c77812 */ /* 0x000fc800078ec0ff */
[----:B------:R-:W-:Y:S02]  /*9e930*/  PRMT R199, R199, 0x3340, R0 ;  /* 0x00003340c7c77816 */ /* 0x000fe40000000000 */
[----:B---3--:R-:W-:Y:S02]  /*9e940*/  LOP3.LUT R29, R8, 0xffff, RZ, 0xc0, !PT ;  /* 0x0000ffff081d7812 */ /* 0x008fe400078ec0ff */
[----:B------:R-:W2:Y:S02]  /*9e950*/  LDL.LU R8, [R1+0x4714] ;  /* 0x0047140001087983 */ /* 0x000ea40000300800 */
[----:B------:R-:W-:Y:S02]  /*9e960*/  PRMT R28, R34, 0x3340, R29 ;  /* 0x00003340221c7816 */ /* 0x000fe4000000001d */
[----:B------:R0:W-:Y:S02]  /*9e970*/  STL [R1+0x4d98], R10 ;  /* 0x004d980a01007387 */ /* 0x0001e40000100800 */
[----:B------:R-:W-:-:S02]  /*9e980*/  PRMT R232, R28, 0x5410, R25 ;  /* 0x000054101ce87816 */ /* 0x000fc40000000019 */
[----:B------:R-:W-:Y:S02]  /*9e990*/  SHF.R.U32.HI R25, RZ, 0x8, R30 ;  /* 0x00000008ff197819 */ /* 0x000fe4000001161e */
[----:B0-----:R-:W-:Y:S02]  /*9e9a0*/  IADD3 R10, P2, R248, R0, RZ ;  /* 0x00000000f80a7210 */ /* 0x001fe40007f5e0ff */
[----:B------:R-:W-:Y:S02]  /*9e9b0*/  SHF.R.U32.HI R28, RZ, 0x8, R34 ;  /* 0x00000008ff1c7819 */ /* 0x000fe40000011622 */
[----:B------:R-:W-:Y:S01]  /*9e9c0*/  SHF.R.U32.HI R34, RZ, 0x8, R29 ;  /* 0x00000008ff227819 */ /* 0x000fe2000001161d */
[----:B------:R-:W-:Y:S01]  /*9e9d0*/  IMAD.X R11, R24, 0x1, R7, P2 ;  /* 0x00000001180b7824 */ /* 0x000fe200010e0607 */
[----:B------:R-:W-:Y:S02]  /*9e9e0*/  LOP3.LUT R30, R37, 0xffff, RZ, 0xc0, !PT ;  /* 0x0000ffff251e7812 */ /* 0x000fe400078ec0ff */
[----:B------:R-:W-:Y:S01]  /*9e9f0*/  LOP3.LUT R29, R25, 0xffff, RZ, 0xc0, !PT ;  /* 0x0000ffff191d7812 */ /* 0x000fe200078ec0ff */
[----:B------:R-:W-:Y:S04]  /*9ea00*/  STL [R1+0x5350], R232 ;  /* 0x005350e801007387 */ /* 0x000fe80000100800 */
[----:B------:R0:W-:Y:S01]  /*9ea10*/  STL.64 [R1+0x898], R10 ;  /* 0x0008980a01007387 */ /* 0x0001e20000100a00 */
[----:B------:R-:W-:-:S02]  /*9ea20*/  LOP3.LUT R28, R28, 0xffff, RZ, 0xc0, !PT ;  /* 0x0000ffff1c1c7812 */ /* 0x000fc400078ec0ff */
[----:B------:R-:W-:Y:S01]  /*9ea30*/  LOP3.LUT R25, R34, 0xffff, RZ, 0xc0, !PT ;  /* 0x0000ffff22197812 */ /* 0x000fe200078ec0ff */
[----:B------:R-:W3:Y:S01]  /*9ea40*/  LDL.LU R242, [R1+0x4df4] ;  /* 0x004df40001f27983 */ /* 0x000ee20000300800 */
[----:B------:R-:W-:Y:S02]  /*9ea50*/  IADD3 R20, P2, R248, R6, RZ ;  /* 0x00000006f8147210 */ /* 0x000fe40007f5e0ff */
[----:B0-----:R-:W-:-:S05]  /*9ea60*/  PRMT R11, R30, 0x3340, R29 ;  /* 0x000033401e0b7816 */ /* 0x001fca000000001d */
[----:B------:R0:W-:Y:S01]  /*9ea70*/  STL [R1+0x4778], R11 ;  /* 0x0047780b01007387 */ /* 0x0001e20000100800 */
[----:B------:R-:W-:-:S03]  /*9ea80*/  PRMT R10, R28, 0x3340, R25 ;  /* 0x000033401c0a7816 */ /* 0x000fc60000000019 */
[----:B------:R-:W4:Y:S01]  /*9ea90*/  LDL.LU R246, [R1+0x47a0] ;  /* 0x0047a00001f67983 */ /* 0x000f220000300800 */
[----:B------:R-:W-:-:S03]  /*9eaa0*/  IMAD.X R21, R24, 0x1, R5, P2 ;  /* 0x0000000118157824 */ /* 0x000fc600010e0605 */
[----:B------:R-:W-:Y:S04]  /*9eab0*/  STL [R1+0xd0c], R10 ;  /* 0x000d0c0a01007387 */ /* 0x000fe80000100800 */
[----:B0-----:R-:W4:Y:S04]  /*9eac0*/  LDL.LU R11, [R1+0xce0] ;  /* 0x000ce000010b7983 */ /* 0x001f280000300800 */
[----:B------:R0:W-:Y:S01]  /*9ead0*/  STL.64 [R1+0x8a8], R20 ;  /* 0x0008a81401007387 */ /* 0x0001e20000100a00 */
[----:B------:R-:W-:Y:S02]  /*9eae0*/  LOP3.LUT R29, R9, 0xffff, RZ, 0xc0, !PT ;  /* 0x0000ffff091d7812 */ /* 0x000fe400078ec0ff */
[----:B0-----:R-:W-:-:S05]  /*9eaf0*/  IADD3 R20, P2, R248, R4, RZ ;  /* 0x00000004f8147210 */ /* 0x001fca0007f5e0ff */
[----:B------:R-:W-:-:S05]  /*9eb00*/  IMAD.X R21, R24, 0x1, R3, P2 ;  /* 0x0000000118157824 */ /* 0x000fca00010e0603 */
[----:B------:R0:W-:Y:S04]  /*9eb10*/  STL.64 [R1+0x8a0], R20 ;  /* 0x0008a01401007387 */ /* 0x0001e80000100a00 */
[----:B------:R-:W-:Y:S04]  /*9eb20*/  STL [R1+0x54d8], R199 ;  /* 0x0054d8c701007387 */ /* 0x000fe80000100800 */
[----:B------:R-:W4:Y:S01]  /*9eb30*/  LDL.LU R9, [R1+0x488c] ;  /* 0x00488c0001097983 */ /* 0x000f220000300800 */
[----:B------:R-:W-:-:S03]  /*9eb40*/  LOP3.LUT R169, R169, 0xffff, RZ, 0xc0, !PT ;  /* 0x0000ffffa9a97812 */ /* 0x000fc600078ec0ff */
[----:B------:R-:W4:Y:S01]  /*9eb50*/  LDL.LU R244, [R1+0x4718] ;  /* 0x0047180001f47983 */ /* 0x000f220000300800 */
[----:B------:R-:W-:-:S03]  /*9eb60*/  PRMT R24, R169, 0x3340, R0 ;  /* 0x00003340a9187816 */ /* 0x000fc60000000000 */
[----:B------:R-:W4:Y:S01]  /*9eb70*/  LDL.LU R248, [R1+0x4e00] ;  /* 0x004e000001f87983 */ /* 0x000f220000300800 */
[----:B------:R-:W-:-:S04]  /*9eb80*/  SHF.R.U32.HI R203, RZ, 0x8, R169 ;  /* 0x00000008ffcb7819 */ /* 0x000fc800000116a9 */
[----:B------:R-:W-:-:S04]  /*9eb90*/  LOP3.LUT R203, R203, 0xffff, RZ, 0xc0, !PT ;  /* 0x0000ffffcbcb7812 */ /* 0x000fc800078ec0ff */
[----:B------:R-:W-:Y:S02]  /*9eba0*/  PRMT R203, R203, 0x3340, R0 ;  /* 0x00003340cbcb7816 */ /* 0x000fe40000000000 */
[----:B--2---:R-:W-:-:S04]  /*9ebb0*/  LOP3.LUT R28, R8, 0xffff, RZ, 0xc0, !PT ;  /* 0x0000ffff081c7812 */ /* 0x004fc800078ec0ff */
[----:B------:R-:W-:-:S04]  /*9ebc0*/  PRMT R25, R29, 0x3340, R28 ;  /* 0x000033401d197816 */ /* 0x000fc8000000001c */
[----:B0-----:R-:W-:-:S05]  /*9ebd0*/  PRMT R21, R25, 0x5410, R24 ;  /* 0x0000541019157816 */ /* 0x001fca0000000018 */
[----:B------:R0:W-:Y:S04]  /*9ebe0*/  STL [R1+0x5354], R21 ;  /* 0x0053541501007387 */ /* 0x0001e80000100800 */
[----:B------:R-:W2:Y:S01]  /*9ebf0*/  LDL.LU R8, [R1+0x47a4] ;  /* 0x0047a40001087983 */ /* 0x000ea20000300800 */
[----:B------:R-:W-:Y:S02]  /*9ec00*/  SHF.R.U32.HI R25, RZ, 0x8, R29 ;  /* 0x00000008ff197819 */ /* 0x000fe4000001161d */
[----:B------:R-:W-:Y:S02]  /*9ec10*/  SHF.R.U32.HI R24, RZ, 0x8, R28 ;  /* 0x00000008ff187819 */ /* 0x000fe4000001161c */
[----:B------:R-:W-:Y:S02]  /*9ec20*/  LOP3.LUT R25, R25, 0xffff, RZ, 0xc0, !PT ;  /* 0x0000ffff19197812 */ /* 0x000fe400078ec0ff */
[----:B------:R-:W-:-:S02]  /*9ec30*/  LOP3.LUT R24, R24, 0xffff, RZ, 0xc0, !PT ;  /* 0x0000ffff18187812 */ /* 0x000fc400078ec0ff */
[----:B------:R-:W-:Y:S02]  /*9ec40*/  LOP3.LUT R29, R233, 0xffff, RZ, 0xc0, !PT ;  /* 0x0000ffffe91d7812 */ /* 0x000fe400078ec0ff */
[----:B------:R-:W-:Y:S02]  /*9ec50*/  PRMT R10, R25, 0x3340, R24 ;  /* 0x00003340190a7816 */ /* 0x000fe40000000018 */
[----:B---3--:R-:W-:Y:S02]  /*9ec60*/  LOP3.LUT R30, R242, 0xffff, RZ, 0xc0, !PT ;  /* 0x0000fffff21e7812 */ /* 0x008fe400078ec0ff */
[----:B------:R-:W-:Y:S02]  /*9ec70*/  PRMT R24, R29, 0x3340, R0 ;  /* 0x000033401d187816 */ /* 0x000fe40000000000 */
[----:B------:R-:W-:Y:S02]  /*9ec80*/  SHF.R.U32.HI R202, RZ, 0x8, R29 ;  /* 0x00000008ffca7819 */ /* 0x000fe4000001161d */
[----:B----4-:R-:W-:-:S04]  /*9ec90*/  LOP3.LUT R28, R246, 0xffff, RZ, 0xc0, !PT ;  /* 0x0000fffff61c7812 */ /* 0x010fc800078ec0ff */
        /* <DEDUP_REMOVED lines=8> */
[----:B0-----:R-:W-:Y:S01]  /*9ed20*/  IMAD.X R21, R24, 0x1, R13, P2 ;  /* 0x0000000118157824 */ /* 0x001fe200010e060d */
[----:B------:R-:W-:Y:S01]  /*9ed30*/  LOP3.LUT R202, R202, 0xffff, RZ, 0xc0, !PT ;  /* 0x0000ffffcaca7812 */ /* 0x000fe200078ec0ff */
[----:B------:R0:W-:Y:S03]  /*9ed40*/  STL [R1+0xd08], R10 ;  /* 0x000d080a01007387 */ /* 0x0001e60000100800 */
[----:B------:R-:W-:Y:S01]  /*9ed50*/  PRMT R202, R202, 0x3340, R0 ;  /* 0x00003340caca7816 */ /* 0x000fe20000000000 */
[----:B------:R-:W-:Y:S04]  /*9ed60*/  STL [R1+0x54dc], R203 ;  /* 0x0054dccb01007387 */ /* 0x000fe80000100800 */
[----:B------:R-:W-:Y:S01]  /*9ed70*/  STL [R1+0x5358], R223 ;  /* 0x005358df01007387 */ /* 0x000fe20000100800 */
[----:B0-----:R-:W-:-:S03]  /*9ed80*/  PRMT R10, R28, 0x3340, R25 ;  /* 0x000033401c0a7816 */ /* 0x001fc60000000019 */
[----:B------:R0:W-:Y:S04]  /*9ed90*/  STL.64 [R1+0x890], R20 ;  /* 0x0008901401007387 */ /* 0x0001e80000100a00 */
[----:B------:R-:W3:Y:S04]  /*9eda0*/  LDL.LU R246, [R1+0x4e08] ;  /* 0x004e080001f67983 */ /* 0x000ee80000300800 */
[----:B------:R-:W-:Y:S01]  /*9edb0*/  STL [R1+0xd04], R10 ;  /* 0x000d040a01007387 */ /* 0x000fe20000100800 */
[----:B------:R-:W-:-:S03]  /*9edc0*/  LOP3.LUT R37, R9, 0xffff, RZ, 0xc0, !PT ;  /* 0x0000ffff09257812 */ /* 0x000fc600078ec0ff */
[----:B------:R-:W-:Y:S04]  /*9edd0*/  STL [R1+0x54e0], R202 ;  /* 0x0054e0ca01007387 */ /* 0x000fe80000100800 */
[----:B------:R-:W4:Y:S01]  /*9ede0*/  LDL.LU R9, [R1+0x47a8] ;  /* 0x0047a80001097983 */ /* 0x000f220000300800 */
[----:B------:R-:W-:Y:S02]  /*9edf0*/  LOP3.LUT R191, R170, 0xffff, RZ, 0xc0, !PT ;  /* 0x0000ffffaabf7812 */ /* 0x000fe400078ec0ff */
[----:B------:R-:W-:Y:S02]  /*9ee00*/  LOP3.LUT R30, R244, 0xffff, RZ, 0xc0, !PT ;  /* 0x0000fffff41e7812 */ /* 0x000fe400078ec0ff */
[----:B------:R-:W-:Y:S02]  /*9ee10*/  PRMT R25, R191, 0x3340, R0 ;  /* 0x00003340bf197816 */ /* 0x000fe40000000000 */
[----:B------:R-:W-:-:S02]  /*9ee20*/  PRMT R28, R37, 0x3340, R30 ;  /* 0x00003340251c7816 */ /* 0x000fc4000000001e */
[----:B------:R-:W-:Y:S02]  /*9ee30*/  LOP3.LUT R34, R248, 0xffff, RZ, 0xc0, !PT ;  /* 0x0000fffff8227812 */ /* 0x000fe400078ec0ff */
[----:B------:R-:W-:Y:S02]  /*9ee40*/  LOP3.LUT R40, R231, 0xffff, RZ, 0xc0, !PT ;  /* 0x0000ffffe7287812 */ /* 0x000fe400078ec0ff */
[----:B------:R-:W-:Y:S02]  /*9ee50*/  SHF.R.U32.HI R37, RZ, 0x8, R37 ;  /* 0x00000008ff257819 */ /* 0x000fe40000011625 */
[----:B0-----:R-:W-:-:S05]  /*9ee60*/  IADD3 R20, P2, R11, R0, RZ ;  /* 0x000000000b147210 */ /* 0x001fca0007f5e0ff */
[----:B------:R-:W-:Y:S01]  /*9ee70*/  IMAD.X R21, R24, 0x1, R7, P2 ;  /* 0x0000000118157824 */ /* 0x000fe200010e0607 */
[----:B--2---:R-:W-:Y:S02]  /*9ee80*/  LOP3.LUT R29, R8, 0xffff, RZ, 0xc0, !PT ;  /* 0x0000ffff081d7812 */ /* 0x004fe400078ec0ff */
[----:B------:R-:W-:Y:S02]  /*9ee90*/  PRMT R8, R28, 0x5410, R25 ;  /* 0x000054101c087816 */ /* 0x000fe40000000019 */
[----:B------:R-:W-:Y:S02]  /*9eea0*/  PRMT R25, R40, 0x3340, R0 ;  /* 0x0000334028197816 */ /* 0x000fe40000000000 */
[----:B------:R-:W-:-:S04]  /*9eeb0*/  PRMT R28, R34, 0x3340, R29 ;  /* 0x00003340221c7816 */ /* 0x000fc8000000001d */
[----:B------:R-:W-:Y:S02]  /*9eec0*/  PRMT R250, R28, 0x5410, R25 ;  /* 0x000054101cfa7816 */ /* 0x000fe40000000019 */
[----:B------:R-:W-:Y:S02]  /*9eed0*/  SHF.R.U32.HI R25, RZ, 0x8, R30 ;  /* 0x00000008ff197819 */ /* 0x000fe4000001161e */
[----:B------:R-:W-:Y:S02]  /*9eee0*/  SHF.R.U32.HI R28, RZ, 0x8, R34 ;  /* 0x00000008ff1c7819 */ /* 0x000fe40000011622 */
[----:B------:R-:W-:Y:S02]  /*9eef0*/  SHF.R.U32.HI R34, RZ, 0x8, R29 ;  /* 0x00000008ff227819 */ /* 0x000fe4000001161d */
[----:B------:R-:W-:Y:S02]  /*9ef00*/  LOP3.LUT R30, R37, 0xffff, RZ, 0xc0, !PT ;  /* 0x0000ffff251e7812 */ /* 0x000fe400078ec0ff */
[----:B------:R-:W-:Y:S01]  /*9ef10*/  LOP3.LUT R29, R25, 0xffff, RZ, 0xc0, !PT ;  /* 0x0000ffff191d7812 */ /* 0x000fe200078ec0ff */
[----:B------:R0:W-:Y:S03]  /*9ef20*/  STL [R1+0x4d8c], R8 ;  /* 0x004d8c0801007387 */ /* 0x0001e60000100800 */
[----:B------:R-:W-:Y:S01]  /*9ef30*/  PRMT R222, R30, 0x3340, R29 ;  /* 0x000033401ede7816 */ /* 0x000fe2000000001d */
[----:B------:R-:W-:Y:S04]  /*9ef40*/  STL [R1+0x535c], R250 ;  /* 0x00535cfa01007387 */ /* 0x000fe80000100800 */
[----:B------:R-:W2:Y:S04]  /*9ef50*/  LDL.LU R248, [R1+0x48b4] ;  /* 0x0048b40001f87983 */ /* 0x000ea80000300800 */
[----:B------:R1:W-:Y:S04]  /*9ef60*/  STL.64 [R1+0x888], R20 ;  /* 0x0008881401007387 */ /* 0x0003e80000100a00 */
[----:B------:R-:W-:Y:S04]  /*9ef70*/  STL [R1+0x5408], R222 ;  /* 0x005408de01007387 */ /* 0x000fe80000100800 */
[----:B0-----:R-:W2:Y:S01]  /*9ef80*/  LDL.LU R8, [R1+0x471c] ;  /* 0x00471c0001087983 */ /* 0x001ea20000300800 */
[----:B------:R-:W-:-:S02]  /*9ef90*/  LOP3.LUT R28, R28, 0xffff, RZ, 0xc0, !PT ;  /* 0x0000ffff1c1c7812 */ /* 0x000fc400078ec0ff */
[----:B------:R-:W-:Y:S01]  /*9efa0*/  LOP3.LUT R25, R34, 0xffff, RZ, 0xc0, !PT ;  /* 0x0000ffff22197812 */ /* 0x000fe200078ec0ff */
[----:B------:R-:W2:Y:S01]  /*9efb0*/  LDL.LU R244, [R1+0xcdc] ;  /* 0x000cdc0001f47983 */ /* 0x000ea20000300800 */
[----:B-1----:R-:W-:Y:S02]  /*9efc0*/  IADD3 R20, P2, R11, R6, RZ ;  /* 0x000000060b147210 */ /* 0x002fe40007f5e0ff */
[----:B------:R-:W-:Y:S02]  /*9efd0*/  PRMT R10, R28, 0x3340, R25 ;  /* 0x000033401c0a7816 */ /* 0x000fe40000000019 */
[----:B------:R-:W-:Y:S01]  /*9efe0*/  LOP3.LUT R34, R230, 0xffff, RZ, 0xc0, !PT ;  /* 0x0000ffffe6227812 */ /* 0x000fe200078ec0ff */
[----:B------:R-:W-:Y:S02]  /*9eff0*/  IMAD.X R21, R24, 0x1, R5, P2 ;  /* 0x0000000118157824 */ /* 0x000fe400010e0605 */
[----:B------:R0:W-:Y:S01]  /*9f000*/  STL [R1+0xcfc], R10 ;  /* 0x000cfc0a01007387 */ /* 0x0001e20000100800 */
[----:B------:R-:W-:-:S02]  /*9f010*/  PRMT R25, R34, 0x3340, R0 ;  /* 0x0000334022197816 */ /* 0x000fc40000000000 */
[----:B0-----:R-:W-:Y:S02]  /*9f020*/  IADD3 R10, P2, R11, R4, RZ ;  /* 0x000000040b0a7210 */ /* 0x001fe40007f5e0ff */
[----:B---3--:R-:W-:-:S03]  /*9f030*/  LOP3.LUT R30, R246, 0xffff, RZ, 0xc0, !PT ;  /* 0x0000fffff61e7812 */ /* 0x008fc600078ec0ff */
[----:B------:R-:W-:Y:S01]  /*9f040*/  IMAD.X R11, R24, 0x1, R3, P2 ;  /* 0x00000001180b7824 */ /* 0x000fe200010e0603 */
[----:B----4-:R-:W-:-:S04]  /*9f050*/  LOP3.LUT R29, R9, 0xffff, RZ, 0xc0, !PT ;  /* 0x0000ffff091d7812 */ /* 0x010fc800078ec0ff */
[----:B------:R-:W-:-:S04]  /*9f060*/  PRMT R28, R30, 0x3340, R29 ;  /* 0x000033401e1c7816 */ /* 0x000fc8000000001d */
[----:B------:R-:W-:Y:S02]  /*9f070*/  PRMT R252, R28, 0x5410, R25 ;  /* 0x000054101cfc7816 */ /* 0x000fe40000000019 */
[----:B------:R-:W-:-:S03]  /*9f080*/  SHF.R.U32.HI R25, RZ, 0x8, R30 ;  /* 0x00000008ff197819 */ /* 0x000fc6000001161e */
[----:B------:R-:W-:Y:S01]  /*9f090*/  STL [R1+0x5360], R252 ;  /* 0x005360fc01007387 */ /* 0x000fe20000100800 */
[----:B------:R-:W-:-:S03]  /*9f0a0*/  SHF.R.U32.HI R24, RZ, 0x8, R29 ;  /* 0x00000008ff187819 */ /* 0x000fc6000001161d */
[----:B------:R-:W-:Y:S04]  /*9f0b0*/  STL.64 [R1+0x880], R20 ;  /* 0x0008801401007387 */ /* 0x000fe80000100a00 */
[----:B------:R0:W-:Y:S04]  /*9f0c0*/  STL.64 [R1+0x878], R10 ;  /* 0x0008780a01007387 */ /* 0x0001e80000100a00 */
[----:B------:R-:W3:Y:S01]  /*9f0d0*/  LDL.LU R240, [R1+0x4e1c] ;  /* 0x004e1c0001f07983 */ /* 0x000ee20000300800 */
[----:B------:R-:W-:Y:S02]  /*9f0e0*/  LOP3.LUT R25, R25, 0xffff, RZ, 0xc0, !PT ;  /* 0x0000ffff19197812 */ /* 0x000fe400078ec0ff */
[----:B------:R-:W-:Y:S01]  /*9f0f0*/  LOP3.LUT R24, R24, 0xffff, RZ, 0xc0, !PT ;  /* 0x0000ffff18187812 */ /* 0x000fe200078ec0ff */
[----:B0-----:R-:W4:Y:S03]  /*9f100*/  LDL.LU R11, [R1+0x47ac] ;  /* 0x0047ac00010b7983 */ /* 0x001f260000300800 */
[----:B------:R-:W-:-:S05]  /*9f110*/  PRMT R9, R25, 0x3340, R24 ;  /* 0x0000334019097816 */ /* 0x000fca0000000018 */
[----:B------:R0:W-:Y:S04]  /*9f120*/  STL [R1+0xcf8], R9 ;  /* 0x000cf80901007387 */ /* 0x0001e80000100800 */
[----:B------:R-:W4:Y:S01]  /*9f130*/  LDL.LU R246, [R1+0x48bc] ;  /* 0x0048bc0001f67983 */ /* 0x000f220000300800 */
[----:B------:R-:W-:Y:S02]  /*9f140*/  SHF.R.U32.HI R206, RZ, 0x8, R34 ;  /* 0x00000008ffce7819 */ /* 0x000fe40000011622 */
[----:B------:R-:W-:Y:S02]  /*9f150*/  LOP3.LUT R171, R171, 0xffff, RZ, 0xc0, !PT ;  /* 0x0000ffffabab7812 */ /* 0x000fe400078ec0ff */
[----:B------:R-:W-:Y:S01]  /*9f160*/  LOP3.LUT R206, R206, 0xffff, RZ, 0xc0, !PT ;  /* 0x0000ffffcece7812 */ /* 0x000fe200078ec0ff */
[----:B0-----:R-:W4:Y:S01]  /*9f170*/  LDL.LU R9, [R1+0x4720] ;  /* 0x0047200001097983 */ /* 0x001f220000300800 */
[----:B------:R-:W-:-:S02]  /*9f180*/  PRMT R24, R171, 0x3340, R0 ;  /* 0x00003340ab187816 */ /* 0x000fc40000000000 */
[----:B------:R-:W-:-:S05]  /*9f190*/  PRMT R206, R206, 0x3340, R0 ;  /* 0x00003340cece7816 */ /* 0x000fca0000000000 */
[----:B------:R-:W-:Y:S01]  /*9f1a0*/  STL [R1+0x54e4], R206 ;  /* 0x0054e4ce01007387 */ /* 0x000fe20000100800 */
[----:B------:R-:W-:Y:S02]  /*9f1b0*/  SHF.R.U32.HI R208, RZ, 0x8, R171 ;  /* 0x00000008ffd07819 */ /* 0x000fe400000116ab */
[----:B------:R-:W-:Y:S02]  /*9f1c0*/  LOP3.LUT R34, R228, 0xffff, RZ, 0xc0, !PT ;  /* 0x0000ffffe4227812 */ /* 0x000fe400078ec0ff */
[----:B------:R-:W-:-:S04]  /*9f1d0*/  LOP3.LUT R208, R208, 0xffff, RZ, 0xc0, !PT ;  /* 0x0000ffffd0d07812 */ /* 0x000fc800078ec0ff */
[----:B------:R-:W-:Y:S02]  /*9f1e0*/  PRMT R208, R208, 0x3340, R0 ;  /* 0x00003340d0d07816 */ /* 0x000fe40000000000 */
[----:B--2---:R-:W-:Y:S02]  /*9f1f0*/  LOP3.LUT R29, R248, 0xffff, RZ, 0xc0, !PT ;  /* 0x0000fffff81d7812 */ /* 0x004fe400078ec0ff */
[----:B------:R-:W-:-:S04]  /*9f200*/  LOP3.LUT R28, R8, 0xffff, RZ, 0xc0, !PT ;  /* 0x0000ffff081c7812 */ /* 0x000fc800078ec0ff */
[----:B------:R-:W-:-:S04]  /*9f210*/  PRMT R25, R29, 0x3340, R28 ;  /* 0x000033401d197816 */ /* 0x000fc8000000001c */
[----:B------:R-:W-:-:S05]  /*9f220*/  PRMT R8, R25, 0x5410, R24 ;  /* 0x0000541019087816 */ /* 0x000fca0000000018 */
[----:B------:R0:W-:Y:S04]  /*9f230*/  STL [R1+0x5364], R8 ;  /* 0x0053640801007387 */ /* 0x0001e80000100800 */
[----:B------:R-:W2:Y:S04]  /*9f240*/  LDL.LU R242, [R1+0x48c4] ;  /* 0x0048c40001f27983 */ /* 0x000ea80000300800 */
[----:B------:R-:W2:Y:S01]  /*9f250*/  LDL.LU R248, [R1+0x4724] ;  /* 0x0047240001f87983 */ /* 0x000ea20000300800 */
[----:B------:R-:W-:Y:S02]  /*9f260*/  SHF.R.U32.HI R29, RZ, 0x8, R29 ;  /* 0x00000008ff1d7819 */ /* 0x000fe4000001161d */
[----:B------:R-:W-:-:S02]  /*9f270*/  SHF.R.U32.HI R25, RZ, 0x8, R28 ;  /* 0x00000008ff197819 */ /* 0x000fc4000001161c */
[----:B------:R-:W-:Y:S02]  /*9f280*/  LOP3.LUT R28, R29, 0xffff, RZ, 0xc0, !PT ;  /* 0x0000ffff1d1c7812 */ /* 0x000fe400078ec0ff */
[----:B------:R-:W-:Y:S02]  /*9f290*/  LOP3.LUT R25, R25, 0xffff, RZ, 0xc0, !PT ;  /* 0x0000ffff19197812 */ /* 0x000fe400078ec0ff */
[----:B------:R-:W-:Y:S02]  /*9f2a0*/  SHF.R.S32.HI R24, RZ, 0x1f, R244 ;  /* 0x0000001fff187819 */ /* 0x000fe400000114f4 */
[----:B------:R-:W-:Y:S02]  /*9f2b0*/  IADD3 R20, P2, R244, R2, RZ ;  /* 0x00000002f4147210 */ /* 0x000fe40007f5e0ff */
[----:B0-----:R-:W-:Y:S02]  /*9f2c0*/  PRMT R8, R28, 0x3340, R25 ;  /* 0x000033401c087816 */ /* 0x001fe40000000019 */
[----:B------:R-:W-:Y:S01]  /*9f2d0*/  PRMT R25, R34, 0x3340, R0 ;  /* 0x0000334022197816 */ /* 0x000fe20000000000 */
[----:B------:R-:W-:-:S05]  /*9f2e0*/  IMAD.X R21, R24, 0x1, R13, P2 ;  /* 0x0000000118157824 */ /* 0x000fca00010e060d */
[----:B------:R-:W-:Y:S04]  /*9f2f0*/  STL.64 [R1+0x870], R20 ;  /* 0x0008701401007387 */ /* 0x000fe80000100a00 */
[----:B------:R-:W-:Y:S04]  /*9f300*/  STL [R1+0x54bc], R208 ;  /* 0x0054bcd001007387 */ /* 0x000fe80000100800 */
[----:B------:R0:W-:Y:S01]  /*9f310*/  STL [R1+0xcf4], R8 ;  /* 0x000cf40801007387 */ /* 0x0001e20000100800 */
[----:B---3--:R-:W-:Y:S02]  /*9f320*/  LOP3.LUT R30, R240, 0xffff, RZ, 0xc0, !PT ;  /* 0x0000fffff01e7812 */ /* 0x008fe400078ec0ff */
[----:B----4-:R-:W-:-:S04]  /*9f330*/  LOP3.LUT R29, R11, 0xffff, RZ, 0xc0, !PT ;  /* 0x0000ffff0b1d7812 */ /* 0x010fc800078ec0ff */
[----:B------:R-:W-:-:S04]  /*9f340*/  PRMT R28, R30, 0x3340, R29 ;  /* 0x000033401e1c7816 */ /* 0x000fc8000000001d */
[----:B------:R-:W-:Y:S02]  /*9f350*/  PRMT R11, R28, 0x5410, R25 ;  /* 0x000054101c0b7816 */ /* 0x000fe40000000019 */
[----:B------:R-:W-:-:S03]  /*9f360*/  LOP3.LUT R129, R246, 0xffff, RZ, 0xc0, !PT ;  /* 0x0000fffff6817812 */ /* 0x000fc600078ec0ff */
[----:B------:R1:W-:Y:S04]  /*9f370*/  STL [R1+0x5368], R11 ;  /* 0x0053680b01007387 */ /* 0x0003e80000100800 */
[----:B------:R-:W3:Y:S01]  /*9f380*/  LDL.LU R246, [R1+0x4e24] ;  /* 0x004e240001f67983 */ /* 0x000ee20000300800 */
[----:B------:R-:W-:Y:S02]  /*9f390*/  LOP3.LUT R125, R9, 0xffff, RZ, 0xc0, !PT ;  /* 0x0000ffff097d7812 */ /* 0x000fe400078ec0ff */
[----:B------:R-:W-:Y:S02]  /*9f3a0*/  SHF.R.U32.HI R28, RZ, 0x8, R30 ;  /* 0x00000008ff1c7819 */ /* 0x000fe4000001161e */
[----:B------:R-:W-:Y:S02]  /*9f3b0*/  SHF.R.U32.HI R30, RZ, 0x8, R129 ;  /* 0x00000008ff1e7819 */ /* 0x000fe40000011681 */
[----:B------:R-:W-:-:S02]  /*9f3c0*/  SHF.R.U32.HI R25, RZ, 0x8, R125 ;  /* 0x00000008ff197819 */ /* 0x000fc4000001167d */
[----:B------:R-:W-:Y:S02]  /*9f3d0*/  SHF.R.U32.HI R37, RZ, 0x8, R29 ;  /* 0x00000008ff257819 */ /* 0x000fe4000001161d */
[----:B------:R-:W-:Y:S02]  /*9f3e0*/  LOP3.LUT R30, R30, 0xffff, RZ, 0xc0, !PT ;  /* 0x0000ffff1e1e7812 */ /* 0x000fe400078ec0ff */
[----:B------:R-:W-:Y:S02]  /*9f3f0*/  LOP3.LUT R29, R25, 0xffff, RZ, 0xc0, !PT ;  /* 0x0000ffff191d7812 */ /* 0x000fe400078ec0ff */
[----:B------:R-:W-:Y:S02]  /*9f400*/  LOP3.LUT R28, R28, 0xffff, RZ, 0xc0, !PT ;  /* 0x0000ffff1c1c7812 */ /* 0x000fe400078ec0ff */
[----:B------:R-:W-:Y:S02]  /*9f410*/  LOP3.LUT R25, R37, 0xffff, RZ, 0xc0, !PT ;  /* 0x0000ffff25197812 */ /* 0x000fe400078ec0ff */
[----:B------:R-:W-:-:S02]  /*9f420*/  PRMT R9, R30, 0x3340, R29 ;  /* 0x000033401e097816 */ /* 0x000fc4000000001d */
[----:B------:R-:W-:Y:S02]  /*9f430*/  LOP3.LUT R172, R172, 0xffff, RZ, 0xc0, !PT ;  /* 0x0000ffffacac7812 */ /* 0x000fe400078ec0ff */
[----:B0-----:R-:W-:Y:S02]  /*9f440*/  PRMT R8, R28, 0x3340, R25 ;  /* 0x000033401c087816 */ /* 0x001fe40000000019 */
[----:B------:R-:W-:Y:S02]  /*9f450*/  PRMT R25, R172, 0x3340, R0 ;  /* 0x00003340ac197816 */ /* 0x000fe40000000000 */
[----:B------:R-:W-:Y:S01]  /*9f460*/  IADD3 R10, P2, R244, R0, RZ ;  /* 0x00000000f40a7210 */ /* 0x000fe20007f5e0ff */
[----:B------:R0:W-:Y:S01]  /*9f470*/  STL [R1+0x4710], R9 ;  /* 0x0047100901007387 */ /* 0x0001e20000100800 */
[----:B------:R-:W-:-:S03]  /*9f480*/  SHF.R.U32.HI R209, RZ, 0x8, R34 ;  /* 0x00000008ffd17819 */ /* 0x000fc60000011622 */
[----:B-1----:R-:W-:Y:S01]  /*9f490*/  IMAD.X R11, R24, 0x1, R7, P2 ;  /* 0x00000001180b7824 */ /* 0x002fe200010e0607 */
[----:B------:R-:W-:Y:S01]  /*9f4a0*/  LOP3.LUT R209, R209, 0xffff, RZ, 0xc0, !PT ;  /* 0x0000ffffd1d17812 */ /* 0x000fe200078ec0ff */
[----:B0-----:R-:W4:Y:S04]  /*9f4b0*/  LDL.LU R9, [R1+0x47b0] ;  /* 0x0047b00001097983 */ /* 0x001f280000300800 */
[----:B------:R0:W-:Y:S01]  /*9f4c0*/  STL [R1+0xcec], R8 ;  /* 0x000cec0801007387 */ /* 0x0001e20000100800 */
[----:B------:R-:W-:Y:S02]  /*9f4d0*/  PRMT R209, R209, 0x3340, R0 ;  /* 0x00003340d1d17816 */ /* 0x000fe40000000000 */
[----:B------:R-:W-:-:S04]  /*9f4e0*/  SHF.R.U32.HI R211, RZ, 0x8, R172 ;  /* 0x00000008ffd37819 */ /* 0x000fc800000116ac */
[----:B------:R-:W-:-:S04]  /*9f4f0*/  LOP3.LUT R211, R211, 0xffff, RZ, 0xc0, !PT ;  /* 0x0000ffffd3d37812 */ /* 0x000fc800078ec0ff */
[----:B------:R-:W-:Y:S02]  /*9f500*/  PRMT R211, R211, 0x3340, R0 ;  /* 0x00003340d3d37816 */ /* 0x000fe40000000000 */
[----:B--2---:R-:W-:Y:S02]  /*9f510*/  LOP3.LUT R30, R242, 0xffff, RZ, 0xc0, !PT ;  /* 0x0000fffff21e7812 */ /* 0x004fe400078ec0ff */
[----:B------:R-:W-:-:S04]  /*9f520*/  LOP3.LUT R29, R248, 0xffff, RZ, 0xc0, !PT ;  /* 0x0000fffff81d7812 */ /* 0x000fc800078ec0ff */
[----:B------:R-:W-:-:S04]  /*9f530*/  PRMT R28, R30, 0x3340, R29 ;  /* 0x000033401e1c7816 */ /* 0x000fc8000000001d */
[----:B------:R-:W-:Y:S02]  /*9f540*/  PRMT R248, R28, 0x5410, R25 ;  /* 0x000054101cf87816 */ /* 0x000fe40000000019 */
[----:B------:R-:W-:Y:S02]  /*9f550*/  SHF.R.U32.HI R28, RZ, 0x8, R30 ;  /* 0x00000008ff1c7819 */ /* 0x000fe4000001161e */
[----:B------:R-:W-:Y:S01]  /*9f560*/  SHF.R.U32.HI R25, RZ, 0x8, R29 ;  /* 0x00000008ff197819 */ /* 0x000fe2000001161d */
[----:B------:R-:W-:Y:S01]  /*9f570*/  STL [R1+0x536c], R248 ;  /* 0x00536cf801007387 */ /* 0x000fe20000100800 */
[----:B------:R-:W-:-:S03]  /*9f580*/  LOP3.LUT R28, R28, 0xffff, RZ, 0xc0, !PT ;  /* 0x0000ffff1c1c7812 */ /* 0x000fc600078ec0ff */
[----:B------:R-:W2:Y:S01]  /*9f590*/  LDL.LU R240, [R1+0x48d0] ;  /* 0x0048d00001f07983 */ /* 0x000ea20000300800 */
[----:B------:R-:W-:-:S03]  /*9f5a0*/  LOP3.LUT R25, R25, 0xffff, RZ, 0xc0, !PT ;  /* 0x0000ffff19197812 */ /* 0x000fc600078ec0ff */
[----:B------:R-:W2:Y:S04]  /*9f5b0*/  LDL.LU R242, [R1+0x4728] ;  /* 0x0047280001f27983 */ /* 0x000ea80000300800 */
[----:B------:R1:W-:Y:S01]  /*9f5c0*/  STL.64 [R1+0x7f8], R10 ;  /* 0x0007f80a01007387 */ /* 0x0003e20000100a00 */
[----:B0-----:R-:W-:-:S03]  /*9f5d0*/  PRMT R8, R28, 0x3340, R25 ;  /* 0x000033401c087816 */ /* 0x001fc60000000019 */
[----:B------:R-:W-:Y:S01]  /*9f5e0*/  STL [R1+0x54b8], R209 ;  /* 0x0054b8d101007387 */ /* 0x000fe20000100800 */
[----:B-1----:R-:W-:-:S03]  /*9f5f0*/  IADD3 R10, P2, R244, R6, RZ ;  /* 0x00000006f40a7210 */ /* 0x002fc60007f5e0ff */
[----:B------:R-:W-:Y:S02]  /*9f600*/  STL [R1+0xce8], R8 ;  /* 0x000ce80801007387 */ /* 0x000fe40000100800 */
[----:B------:R-:W-:-:S05]  /*9f610*/  IMAD.X R11, R24, 0x1, R5, P2 ;  /* 0x00000001180b7824 */ /* 0x000fca00010e0605 */
[----:B------:R0:W-:Y:S02]  /*9f620*/  STL.64 [R1+0x7f0], R10 ;  /* 0x0007f00a01007387 */ /* 0x0001e40000100a00 */
[----:B0-----:R-:W-:-:S05]  /*9f630*/  IADD3 R10, P2, R244, R4, RZ ;  /* 0x00000004f40a7210 */ /* 0x001fca0007f5e0ff */
[----:B------:R-:W-:-:S05]  /*9f640*/  IMAD.X R11, R24, 0x1, R3, P2 ;  /* 0x00000001180b7824 */ /* 0x000fca00010e0603 */
[----:B------:R-:W-:Y:S01]  /*9f650*/  STL.64 [R1+0x7e8], R10 ;  /* 0x0007e80a01007387 */ /* 0x000fe20000100a00 */
[----:B---3--:R-:W-:-:S03]  /*9f660*/  LOP3.LUT R30, R246, 0xffff, RZ, 0xc0, !PT ;  /* 0x0000fffff61e7812 */ /* 0x008fc600078ec0ff */
[----:B------:R-:W-:Y:S04]  /*9f670*/  STL [R1+0x54b4], R211 ;  /* 0x0054b4d301007387 */ /* 0x000fe80000100800 */
[----:B------:R-:W3:Y:S04]  /*9f680*/  LDL.LU R244, [R1+0x4e30] ;  /* 0x004e300001f47983 */ /* 0x000ee80000300800 */
[----:B------:R-:W3:Y:S04]  /*9f690*/  LDL.LU R246, [R1+0x4824] ;  /* 0x0048240001f67983 */ /* 0x000ee80000300800 */
[----:B------:R-:W3:Y:S01]  /*9f6a0*/  LDL.LU R234, [R1+0xcd8] ;  /* 0x000cd80001ea7983 */ /* 0x000ee20000300800 */
[----:B------:R-:W-:-:S04]  /*9f6b0*/  LOP3.LUT R29, R227, 0xffff, RZ, 0xc0, !PT ;  /* 0x0000ffffe31d7812 */ /* 0x000fc800078ec0ff */
[----:B------:R-:W-:Y:S02]  /*9f6c0*/  PRMT R24, R29, 0x3340, R0 ;  /* 0x000033401d187816 */ /* 0x000fe40000000000 */
[----:B------:R-:W-:Y:S02]  /*9f6d0*/  SHF.R.U32.HI R210, RZ, 0x8, R29 ;  /* 0x00000008ffd27819 */ /* 0x000fe4000001161d */
[----:B----4-:R-:W-:-:S04]  /*9f6e0*/  LOP3.LUT R28, R9, 0xffff, RZ, 0xc0, !PT ;  /* 0x0000ffff091c7812 */ /* 0x010fc800078ec0ff */
[----:B------:R-:W-:-:S04]  /*9f6f0*/  PRMT R25, R30, 0x3340, R28 ;  /* 0x000033401e197816 */ /* 0x000fc8000000001c */
[----:B------:R-:W-:Y:S02]  /*9f700*/  PRMT R9, R25, 0x5410, R24 ;  /* 0x0000541019097816 */ /* 0x000fe40000000018 */
[----:B------:R-:W-:Y:S02]  /*9f710*/  SHF.R.U32.HI R25, RZ, 0x8, R30 ;  /* 0x00000008ff197819 */ /* 0x000fe4000001161e */
[----:B------:R-:W-:Y:S02]  /*9f720*/  SHF.R.U32.HI R24, RZ, 0x8, R28 ;  /* 0x00000008ff187819 */ /* 0x000fe4000001161c */
[----:B------:R-:W-:Y:S02]  /*9f730*/  LOP3.LUT R210, R210, 0xffff, RZ, 0xc0, !PT ;  /* 0x0000ffffd2d27812 */ /* 0x000fe400078ec0ff */
[----:B------:R-:W-:Y:S02]  /*9f740*/  LOP3.LUT R25, R25, 0xffff, RZ, 0xc0, !PT ;  /* 0x0000ffff19197812 */ /* 0x000fe400078ec0ff */
[----:B------:R-:W-:-:S02]  /*9f750*/  LOP3.LUT R24, R24, 0xffff, RZ, 0xc0, !PT ;  /* 0x0000ffff18187812 */ /* 0x000fc400078ec0ff */
[----:B------:R-:W-:Y:S02]  /*9f760*/  PRMT R210, R210, 0x3340, R0 ;  /* 0x00003340d2d27816 */ /* 0x000fe40000000000 */
[----:B------:R-:W-:Y:S01]  /*9f770*/  PRMT R8, R25, 0x3340, R24 ;  /* 0x0000334019087816 */ /* 0x000fe20000000018 */
[----:B------:R-:W-:Y:S01]  /*9f780*/  STL [R1+0x5370], R9 ;  /* 0x0053700901007387 */ /* 0x000fe20000100800 */
[----:B------:R-:W-:-:S03]  /*9f790*/  LOP3.LUT R173, R173, 0xffff, RZ, 0xc0, !PT ;  /* 0x0000ffffadad7812 */ /* 0x000fc600078ec0ff */
[----:B------:R-:W-:Y:S04]  /*9f7a0*/  STL [R1+0x54b0], R210 ;  /* 0x0054b0d201007387 */ /* 0x000fe80000100800 */
[----:B------:R0:W-:Y:S01]  /*9f7b0*/  STL [R1+0xce4], R8 ;  /* 0x000ce40801007387 */ /* 0x0001e20000100800 */
[----:B------:R-:W-:-:S03]  /*9f7c0*/  SHF.R.U32.HI R201, RZ, 0x8, R173 ;  /* 0x00000008ffc97819 */ /* 0x000fc600000116ad */
[----:B------:R-:W4:Y:S01]  /*9f7d0*/  LDL.LU R239, [R1+0x48f0] ;  /* 0x0048f00001ef7983 */ /* 0x000f220000300800 */
[----:B------:R-:W-:-:S04]  /*9f7e0*/  LOP3.LUT R201, R201, 0xffff, RZ, 0xc0, !PT ;  /* 0x0000ffffc9c97812 */ /* 0x000fc800078ec0ff */
[----:B------:R-:W-:Y:S02]  /*9f7f0*/  PRMT R201, R201, 0x3340, R0 ;  /* 0x00003340c9c97816 */ /* 0x000fe40000000000 */
[----:B--2---:R-:W-:Y:S02]  /*9f800*/  LOP3.LUT R25, R240, 0xffff, RZ, 0xc0, !PT ;  /* 0x0000fffff0197812 */ /* 0x004fe400078ec0ff */
[----:B------:R-:W-:Y:S02]  /*9f810*/  LOP3.LUT R24, R242, 0xffff, RZ, 0xc0, !PT ;  /* 0x0000fffff2187812 */ /* 0x000fe400078ec0ff */
[----:B------:R-:W2:Y:S01]  /*9f820*/  LDL.LU R242, [R1+0x472c] ;  /* 0x00472c0001f27983 */ /* 0x000ea20000300800 */
[----:B------:R-:W-:Y:S02]  /*9f830*/  SHF.R.U32.HI R28, RZ, 0x8, R25 ;  /* 0x00000008ff1c7819 */ /* 0x000fe40000011619 */
[--C-:B------:R-:W-:Y:S02]  /*9f840*/  PRMT R133, R25, 0x3340, R24.reuse ;  /* 0x0000334019857816 */ /* 0x100fe40000000018 */
[----:B------:R-:W-:-:S02]  /*9f850*/  SHF.R.U32.HI R24, RZ, 0x8, R24 ;  /* 0x00000008ff187819 */ /* 0x000fc40000011618 */
[----:B------:R-:W-:Y:S02]  /*9f860*/  LOP3.LUT R25, R28, 0xffff, RZ, 0xc0, !PT ;  /* 0x0000ffff1c197812 */ /* 0x000fe400078ec0ff */
[----:B------:R-:W-:Y:S02]  /*9f870*/  LOP3.LUT R24, R24, 0xffff, RZ, 0xc0, !PT ;  /* 0x0000ffff18187812 */ /* 0x000fe400078ec0ff */
[----:B------:R-:W-:Y:S02]  /*9f880*/  LOP3.LUT R28, R225, 0xffff, RZ, 0xc0, !PT ;  /* 0x0000ffffe11c7812 */ /* 0x000fe400078ec0ff */
[----:B0-----:R-:W-:Y:S02]  /*9f890*/  PRMT R8, R25, 0x3340, R24 ;  /* 0x0000334019087816 */ /* 0x001fe40000000018 */
[----:B------:R-:W-:Y:S01]  /*9f8a0*/  PRMT R24, R28, 0x3340, R0 ;  /* 0x000033401c187816 */ /* 0x000fe20000000000 */
[----:B------:R-:W-:Y:S04]  /*9f8b0*/  STL [R1+0x54ac], R201 ;  /* 0x0054acc901007387 */ /* 0x000fe80000100800 */
[----:B------:R0:W-:Y:S04]  /*9f8c0*/  STL [R1+0xcd4], R8 ;  /* 0x000cd40801007387 */ /* 0x0001e80000100800 */
[----:B------:R-:W2:Y:S01]  /*9f8d0*/  LDL.LU R240, [R1+0x4e3c] ;  /* 0x004e3c0001f07983 */ /* 0x000ea20000300800 */
[----:B------:R-:W-:-:S02]  /*9f8e0*/  SHF.R.U32.HI R212, RZ, 0x8, R28 ;  /* 0x00000008ffd47819 */ /* 0x000fc4000001161c */
[----:B---3--:R-:W-:Y:S02]  /*9f8f0*/  LOP3.LUT R30, R244, 0xffff, RZ, 0xc0, !PT ;  /* 0x0000fffff41e7812 */ /* 0x008fe400078ec0ff */
[----:B------:R-:W-:-:S04]  /*9f900*/  LOP3.LUT R29, R246, 0xffff, RZ, 0xc0, !PT ;  /* 0x0000fffff61d7812 */ /* 0x000fc800078ec0ff */
[----:B------:R-:W-:-:S04]  /*9f910*/  PRMT R25, R30, 0x3340, R29 ;  /* 0x000033401e197816 */ /* 0x000fc8000000001d */
[----:B------:R-:W-:-:S05]  /*9f920*/  PRMT R246, R25, 0x5410, R24 ;  /* 0x0000541019f67816 */ /* 0x000fca0000000018 */
[----:B------:R-:W-:Y:S04]  /*9f930*/  STL [R1+0x5374], R246 ;  /* 0x005374f601007387 */ /* 0x000fe80000100800 */
[----:B------:R-:W3:Y:S01]  /*9f940*/  LDL.LU R244, [R1+0x4834] ;  /* 0x0048340001f47983 */ /* 0x000ee20000300800 */
[----:B------:R-:W-:Y:S02]  /*9f950*/  SHF.R.S32.HI R24, RZ, 0x1f, R234 ;  /* 0x0000001fff187819 */ /* 0x000fe400000114ea */
[----:B0-----:R-:W-:Y:S02]  /*9f960*/  IADD3 R8, P2, R234, R2, RZ ;  /* 0x00000002ea087210 */ /* 0x001fe40007f5e0ff */
[----:B------:R-:W-:Y:S02]  /*9f970*/  SHF.R.U32.HI R30, RZ, 0x8, R30 ;  /* 0x00000008ff1e7819 */ /* 0x000fe4000001161e */
[----:B------:R-:W-:Y:S01]  /*9f980*/  SHF.R.U32.HI R25, RZ, 0x8, R29 ;  /* 0x00000008ff197819 */ /* 0x000fe2000001161d */
[----:B------:R-:W-:Y:S01]  /*9f990*/  IMAD.X R9, R24, 0x1, R13, P2 ;  /* 0x0000000118097824 */ /* 0x000fe200010e060d */
[----:B------:R-:W-:-:S02]  /*9f9a0*/  LOP3.LUT R212, R212, 0xffff, RZ, 0xc0, !PT ;  /* 0x0000ffffd4d47812 */ /* 0x000fc400078ec0ff */
[----:B------:R-:W-:Y:S02]  /*9f9b0*/  LOP3.LUT R28, R30, 0xffff, RZ, 0xc0, !PT ;  /* 0x0000ffff1e1c7812 */ /* 0x000fe400078ec0ff */
[----:B------:R-:W-:Y:S01]  /*9f9c0*/  LOP3.LUT R25, R25, 0xffff, RZ, 0xc0, !PT ;  /* 0x0000ffff19197812 */ /* 0x000fe200078ec0ff */
[----:B------:R0:W-:Y:S01]  /*9f9d0*/  STL.64 [R1+0x7e0], R8 ;  /* 0x0007e00801007387 */ /* 0x0001e20000100a00 */
[----:B------:R-:W-:-:S05]  /*9f9e0*/  PRMT R212, R212, 0x3340, R0 ;  /* 0x00003340d4d47816 */ /* 0x000fca0000000000 */
[----:B------:R-:W-:Y:S01]  /*9f9f0*/  STL [R1+0x54a8], R212 ;  /* 0x0054a8d401007387 */ /* 0x000fe20000100800 */
[----:B0-----:R-:W-:-:S05]  /*9fa00*/  PRMT R8, R28, 0x3340, R25 ;  /* 0x000033401c087816 */ /* 0x001fca0000000019 */
[----:B------:R0:W-:Y:S04]  /*9fa10*/  STL [R1+0xcb0], R8 ;  /* 0x000cb00801007387 */ /* 0x0001e80000100800 */
[----:B------:R-:W3:Y:S04]  /*9fa20*/  LDL.LU R236, [R1+0x4904] ;  /* 0x0049040001ec7983 */ /* 0x000ee80000300800 */
[----:B------:R-:W3:Y:S01]  /*9fa30*/  LDL.LU R237, [R1+0x4730] ;  /* 0x0047300001ed7983 */ /* 0x000ee20000300800 */
[----:B------:R-:W-:Y:S02]  /*9fa40*/  LOP3.LUT R174, R174, 0xffff, RZ, 0xc0, !PT ;  /* 0x0000ffffaeae7812 */ /* 0x000fe400078ec0ff */
[----:B----4-:R-:W-:-:S02]  /*9fa50*/  LOP3.LUT R30, R239, 0xffff, RZ, 0xc0, !PT ;  /* 0x0000ffffef1e7812 */ /* 0x010fc400078ec0ff */
[----:B------:R-:W-:Y:S02]  /*9fa60*/  PRMT R25, R174, 0x3340, R0 ;  /* 0x00003340ae197816 */ /* 0x000fe40000000000 */
[----:B0-----:R-:W-:-:S05]  /*9fa70*/  IADD3 R8, P2, R234, R0, RZ ;  /* 0x00000000ea087210 */ /* 0x001fca0007f5e0ff */
[----:B------:R-:W-:Y:S01]  /*9fa80*/  IMAD.X R9, R24, 0x1, R7, P2 ;  /* 0x0000000118097824 */ /* 0x000fe200010e0607 */
[----:B------:R-:W-:Y:S02]  /*9fa90*/  LOP3.LUT R34, R224, 0xffff, RZ, 0xc0, !PT ;  /* 0x0000ffffe0227812 */ /* 0x000fe400078ec0ff */
[----:B------:R-:W-:Y:S02]  /*9faa0*/  LOP3.LUT R179, R175, 0xffff, RZ, 0xc0, !PT ;  /* 0x0000ffffafb37812 */ /* 0x000fe400078ec0ff */
[----:B--2---:R-:W-:-:S04]  /*9fab0*/  LOP3.LUT R29, R242, 0xffff, RZ, 0xc0, !PT ;  /* 0x0000fffff21d7812 */ /* 0x004fc800078ec0ff */
[----:B------:R-:W-:-:S04]  /*9fac0*/  PRMT R28, R30, 0x3340, R29 ;  /* 0x000033401e1c7816 */ /* 0x000fc8000000001d */
[----:B------:R-:W-:Y:S02]  /*9fad0*/  PRMT R242, R28, 0x5410, R25 ;  /* 0x000054101cf27816 */ /* 0x000fe40000000019 */
[----:B------:R-:W-:Y:S02]  /*9fae0*/  SHF.R.U32.HI R28, RZ, 0x8, R30 ;  /* 0x00000008ff1c7819 */ /* 0x000fe4000001161e */
[----:B------:R-:W-:Y:S02]  /*9faf0*/  SHF.R.U32.HI R25, RZ, 0x8, R29 ;  /* 0x00000008ff197819 */ /* 0x000fe4000001161d */
[----:B------:R-:W-:Y:S02]  /*9fb00*/  LOP3.LUT R28, R28, 0xffff, RZ, 0xc0, !PT ;  /* 0x0000ffff1c1c7812 */ /* 0x000fe400078ec0ff */
[----:B------:R-:W-:Y:S01]  /*9fb10*/  LOP3.LUT R25, R25, 0xffff, RZ, 0xc0, !PT ;  /* 0x0000ffff19197812 */ /* 0x000fe200078ec0ff */
[----:B------:R-:W-:Y:S04]  /*9fb20*/  STL [R1+0x5378], R242 ;  /* 0x005378f201007387 */ /* 0x000fe80000100800 */
[----:B------:R0:W-:Y:S01]  /*9fb30*/  STL.64 [R1+0x7d8], R8 ;  /* 0x0007d80801007387 */ /* 0x0001e20000100a00 */
[----:B------:R-:W-:-:S02]  /*9fb40*/  LOP3.LUT R30, R240, 0xffff, RZ, 0xc0, !PT ;  /* 0x0000fffff01e7812 */ /* 0x000fc400078ec0ff */
[----:B0-----:R-:W-:Y:S02]  /*9fb50*/  PRMT R8, R28, 0x3340, R25 ;  /* 0x000033401c087816 */ /* 0x001fe40000000019 */
[----:B------:R-:W-:-:S03]  /*9fb60*/  PRMT R25, R34, 0x3340, R0 ;  /* 0x0000334022197816 */ /* 0x000fc60000000000 */
[----:B------:R0:W-:Y:S04]  /*9fb70*/  STL [R1+0xcac], R8 ;  /* 0x000cac0801007387 */ /* 0x0001e80000100800 */
[----:B------:R-:W2:Y:S04]  /*9fb80*/  LDL.LU R239, [R1+0x4e4c] ;  /* 0x004e4c0001ef7983 */ /* 0x000ea80000300800 */
[----:B------:R-:W4:Y:S01]  /*9fb90*/  LDL.LU R240, [R1+0x4848] ;  /* 0x0048480001f07983 */ /* 0x000f220000300800 */
[----:B0-----:R-:W-:-:S03]  /*9fba0*/  IADD3 R8, P2, R234, R6, RZ ;  /* 0x00000006ea087210 */ /* 0x001fc60007f5e0ff */
[----:B------:R-:W4:Y:S02]  /*9fbb0*/  LDL.LU R225, [R1+0xcd0] ;  /* 0x000cd00001e17983 */ /* 0x000f240000300800 */
[----:B------:R-:W-:Y:S01]  /*9fbc0*/  IMAD.X R9, R24, 0x1, R5, P2 ;  /* 0x0000000118097824 */ /* 0x000fe200010e0605 */
[----:B---3--:R-:W-:-:S04]  /*9fbd0*/  LOP3.LUT R29, R244, 0xffff, RZ, 0xc0, !PT ;  /* 0x0000fffff41d7812 */ /* 0x008fc800078ec0ff */
[----:B------:R-:W-:-:S04]  /*9fbe0*/  PRMT R28, R30, 0x3340, R29 ;  /* 0x000033401e1c7816 */ /* 0x000fc8000000001d */
[----:B------:R-:W-:-:S05]  /*9fbf0*/  PRMT R244, R28, 0x5410, R25 ;  /* 0x000054101cf47816 */ /* 0x000fca0000000019 */
        /* <DEDUP_REMOVED lines=8> */
[----:B------:R0:W-:Y:S01]  /*9fc80*/  STL.64 [R1+0x7c8], R8 ;  /* 0x0007c80801007387 */ /* 0x0001e20000100a00 */
[----:B------:R-:W-:Y:S02]  /*9fc90*/  LOP3.LUT R29, R236, 0xffff, RZ, 0xc0, !PT ;  /* 0x0000ffffec1d7812 */ /* 0x000fe400078ec0ff */
[----:B------:R-:W-:Y:S02]  /*9fca0*/  LOP3.LUT R28, R237, 0xffff, RZ, 0xc0, !PT ;  /* 0x0000ffffed1c7812 */ /* 0x000fe400078ec0ff */
[----:B0-----:R-:W-:-:S02]  /*9fcb0*/  PRMT R8, R25, 0x3340, R24 ;  /* 0x0000334019087816 */ /* 0x001fc40000000018 */
[----:B------:R-:W-:Y:S02]  /*9fcc0*/  PRMT R24, R179, 0x3340, R0 ;  /* 0x00003340b3187816 */ /* 0x000fe40000000000 */
[----:B------:R-:W-:Y:S01]  /*9fcd0*/  PRMT R25, R29, 0x3340, R28 ;  /* 0x000033401d197816 */ /* 0x000fe2000000001c */
[----:B------:R0:W-:Y:S04]  /*9fce0*/  STL [R1+0xca8], R8 ;  /* 0x000ca80801007387 */ /* 0x0001e80000100800 */
[----:B------:R-:W3:Y:S04]  /*9fcf0*/  LDL.LU R233, [R1+0x4e54] ;  /* 0x004e540001e97983 */ /* 0x000ee80000300800 */
[----:B------:R-:W3:Y:S01]  /*9fd00*/  LDL.LU R234, [R1+0x484c] ;  /* 0x00484c0001ea7983 */ /* 0x000ee20000300800 */
[----:B0-----:R-:W-:-:S03]  /*9fd10*/  PRMT R8, R25, 0x5410, R24 ;  /* 0x0000541019087816 */ /* 0x001fc60000000018 */
[----:B------:R-:W3:Y:S04]  /*9fd20*/  LDL.LU R236, [R1+0x4938] ;  /* 0x0049380001ec7983 */ /* 0x000ee80000300800 */
[----:B------:R0:W-:Y:S04]  /*9fd30*/  STL [R1+0x48bc], R8 ;  /* 0x0048bc0801007387 */ /* 0x0001e80000100800 */
[----:B------:R-:W3:Y:S01]  /*9fd40*/  LDL.LU R237, [R1+0x4734] ;  /* 0x0047340001ed7983 */ /* 0x000ee20000300800 */
[----:B------:R-:W-:Y:S02]  /*9fd50*/  SHF.R.U32.HI R25, RZ, 0x8, R29 ;  /* 0x00000008ff197819 */ /* 0x000fe4000001161d */
[----:B------:R-:W-:-:S02]  /*9fd60*/  SHF.R.U32.HI R24, RZ, 0x8, R28 ;  /* 0x00000008ff187819 */ /* 0x000fc4000001161c */
[----:B------:R-:W-:Y:S02]  /*9fd70*/  LOP3.LUT R25, R25, 0xffff, RZ, 0xc0, !PT ;  /* 0x0000ffff19197812 */ /* 0x000fe400078ec0ff */
[----:B------:R-:W-:Y:S02]  /*9fd80*/  LOP3.LUT R24, R24, 0xffff, RZ, 0xc0, !PT ;  /* 0x0000ffff18187812 */ /* 0x000fe400078ec0ff */
[----:B------:R-:W-:Y:S02]  /*9fd90*/  LOP3.LUT R28, R220, 0xffff, RZ, 0xc0, !PT ;  /* 0x0000ffffdc1c7812 */ /* 0x000fe400078ec0ff */
[----:B0-----:R-:W-:Y:S02]  /*9fda0*/  PRMT R8, R25, 0x3340, R24 ;  /* 0x0000334019087816 */ /* 0x001fe40000000018 */
[----:B------:R-:W-:-:S03]  /*9fdb0*/  PRMT R24, R28, 0x3340, R0 ;  /* 0x000033401c187816 */ /* 0x000fc60000000000 */
[----:B------:R0:W-:Y:S01]  /*9fdc0*/  STL [R1+0xd00], R8 ;  /* 0x000d000801007387 */ /* 0x0001e20000100800 */
[----:B------:R-:W-:Y:S02]  /*9fdd0*/  SHF.R.U32.HI R200, RZ, 0x8, R28 ;  /* 0x00000008ffc87819 */ /* 0x000fe4000001161c */
[----:B------:R-:W-:Y:S02]  /*9fde0*/  SHF.R.U32.HI R207, RZ, 0x8, R40 ;  /* 0x00000008ffcf7819 */ /* 0x000fe40000011628 */
[----:B------:R-:W-:Y:S02]  /*9fdf0*/  LOP3.LUT R40, R219, 0xffff, RZ, 0xc0, !PT ;  /* 0x0000ffffdb287812 */ /* 0x000fe400078ec0ff */
[----:B------:R-:W-:Y:S02]  /*9fe00*/  SHF.R.U32.HI R213, RZ, 0x8, R34 ;  /* 0x00000008ffd57819 */ /* 0x000fe40000011622 */
[----:B------:R-:W-:Y:S02]  /*9fe10*/  LOP3.LUT R178, R178, 0xffff, RZ, 0xc0, !PT ;  /* 0x0000ffffb2b27812 */ /* 0x000fe400078ec0ff */
[----:B--2---:R-:W-:-:S02]  /*9fe20*/  LOP3.LUT R30, R239, 0xffff, RZ, 0xc0, !PT ;  /* 0x0000ffffef1e7812 */ /* 0x004fc400078ec0ff */
[----:B----4-:R-:W-:-:S04]  /*9fe30*/  LOP3.LUT R29, R240, 0xffff, RZ, 0xc0, !PT ;  /* 0x0000fffff01d7812 */ /* 0x010fc800078ec0ff */
[----:B------:R-:W-:Y:S02]  /*9fe40*/  PRMT R25, R30, 0x3340, R29 ;  /* 0x000033401e197816 */ /* 0x000fe4000000001d */
[----:B0-----:R-:W-:Y:S02]  /*9fe50*/  IADD3 R8, P2, R225, R2, RZ ;  /* 0x00000002e1087210 */ /* 0x001fe40007f5e0ff */
[----:B------:R-:W-:Y:S02]  /*9fe60*/  PRMT R240, R25, 0x5410, R24 ;  /* 0x0000541019f07816 */ /* 0x000fe40000000018 */
[----:B------:R-:W-:Y:S02]  /*9fe70*/  SHF.R.S32.HI R24, RZ, 0x1f, R225 ;  /* 0x0000001fff187819 */ /* 0x000fe400000114e1 */
[----:B------:R-:W-:-:S03]  /*9fe80*/  SHF.R.U32.HI R30, RZ, 0x8, R30 ;  /* 0x00000008ff1e7819 */ /* 0x000fc6000001161e */
[----:B------:R-:W-:Y:S01]  /*9fe90*/  IMAD.X R9, R24, 0x1, R13, P2 ;  /* 0x0000000118097824 */ /* 0x000fe200010e060d */
[----:B------:R-:W-:Y:S01]  /*9fea0*/  SHF.R.U32.HI R25, RZ, 0x8, R29 ;  /* 0x00000008ff197819 */ /* 0x000fe2000001161d */
[----:B------:R-:W-:Y:S01]  /*9feb0*/  STL [R1+0x5380], R240 ;  /* 0x005380f001007387 */ /* 0x000fe20000100800 */
[----:B------:R-:W-:Y:S02]  /*9fec0*/  LOP3.LUT R28, R30, 0xffff, RZ, 0xc0, !PT ;  /* 0x0000ffff1e1c7812 */ /* 0x000fe400078ec0ff */
[----:B------:R-:W-:Y:S01]  /*9fed0*/  LOP3.LUT R25, R25, 0xffff, RZ, 0xc0, !PT ;  /* 0x0000ffff19197812 */ /* 0x000fe200078ec0ff */
[----:B------:R0:W-:Y:S04]  /*9fee0*/  STL.64 [R1+0x7c0], R8 ;  /* 0x0007c00801007387 */ /* 0x0001e80000100a00 */
[----:B------:R-:W2:Y:S01]  /*9fef0*/  LDL.LU R227, [R1+0x4954] ;  /* 0x0049540001e37983 */ /* 0x000ea20000300800 */
[----:B------:R-:W-:-:S03]  /*9ff00*/  PRMT R239, R28, 0x3340, R25 ;  /* 0x000033401cef7816 */ /* 0x000fc60000000019 */
[----:B------:R-:W4:Y:S01]  /*9ff10*/  LDL.LU R228, [R1+0x4738] ;  /* 0x0047380001e47983 */ /* 0x000f220000300800 */
[----:B------:R-:W-:Y:S02]  /*9ff20*/  PRMT R25, R40, 0x3340, R0 ;  /* 0x0000334028197816 */ /* 0x000fe40000000000 */
[----:B---3--:R-:W-:Y:S02]  /*9ff30*/  LOP3.LUT R37, R233, 0xffff, RZ, 0xc0, !PT ;  /* 0x0000ffffe9257812 */ /* 0x008fe400078ec0ff */
[----:B------:R-:W-:-:S04]  /*9ff40*/  LOP3.LUT R30, R234, 0xffff, RZ, 0xc0, !PT ;  /* 0x0000ffffea1e7812 */ /* 0x000fc800078ec0ff */
[----:B------:R-:W-:Y:S02]  /*9ff50*/  PRMT R28, R37, 0x3340, R30 ;  /* 0x00003340251c7816 */ /* 0x000fe4000000001e */
[----:B------:R-:W-:Y:S02]  /*9ff60*/  LOP3.LUT R34, R236, 0xffff, RZ, 0xc0, !PT ;  /* 0x0000ffffec227812 */ /* 0x000fe400078ec0ff */
[----:B------:R-:W-:Y:S02]  /*9ff70*/  LOP3.LUT R29, R237, 0xffff, RZ, 0xc0, !PT ;  /* 0x0000ffffed1d7812 */ /* 0x000fe400078ec0ff */
[----:B------:R-:W-:Y:S02]  /*9ff80*/  PRMT R237, R28, 0x5410, R25 ;  /* 0x000054101ced7816 */ /* 0x000fe40000000019 */
[----:B------:R-:W-:Y:S02]  /*9ff90*/  PRMT R25, R178, 0x3340, R0 ;  /* 0x00003340b2197816 */ /* 0x000fe40000000000 */
[----:B------:R-:W-:-:S04]  /*9ffa0*/  PRMT R28, R34, 0x3340, R29 ;  /* 0x00003340221c7816 */ /* 0x000fc8000000001d */
[----:B------:R-:W-:Y:S01]  /*9ffb0*/  PRMT R234, R28, 0x5410, R25 ;  /* 0x000054101cea7816 */ /* 0x000fe20000000019 */
[----:B------:R-:W-:Y:S04]  /*9ffc0*/  STL [R1+0x5384], R237 ;  /* 0x005384ed01007387 */ /* 0x000fe80000100800 */
[----:B------:R-:W-:Y:S04]  /*9ffd0*/  STL [R1+0x5388], R234 ;  /* 0x005388ea01007387 */ /* 0x000fe80000100800 */
[----:B------:R-:W3:Y:S04]  /*9ffe0*/  LDL.LU R230, [R1+0x4e64] ;  /* 0x004e640001e67983 */ /* 0x000ee80000300800 */
[----:B------:R-:W3:Y:S01]  /*9fff0*/  LDL.LU R231, [R1+0x4870] ;  /* 0x0048700001e77983 */ /* 0x000ee20000300800 */
[----:B0-----:R-:W-:-:S03]  /*a0000*/  IADD3 R8, P2, R225, R0, RZ ;  /* 0x00000000e1087210 */ /* 0x001fc60007f5e0ff */
[----:B------:R-:W3:Y:S02]  /*a0010*/  LDL.LU R224, [R1+0xccc] ;  /* 0x000ccc0001e07983 */ /* 0x000ee40000300800 */
[----:B------:R-:W-:-:S05]  /*a0020*/  IMAD.X R9, R24, 0x1, R7, P2 ;  /* 0x0000000118097824 */ /* 0x000fca00010e0607 */
[----:B------:R0:W-:Y:S02]  /*a0030*/  STL.64 [R1+0x7a8], R8 ;  /* 0x0007a80801007387 */ /* 0x0001e40000100a00 */
[----:B0-----:R-:W-:-:S05]  /*a0040*/  IADD3 R8, P2, R225, R6, RZ ;  /* 0x00000006e1087210 */ /* 0x001fca0007f5e0ff */
[----:B------:R-:W-:Y:S01]  /*a0050*/  IMAD.X R9, R24, 0x1, R5, P2 ;  /* 0x0000000118097824 */ /* 0x000fe200010e0605 */
[----:B------:R-:W-:Y:S02]  /*a0060*/  SHF.R.U32.HI R37, RZ, 0x8, R37 ;  /* 0x00000008ff257819 */ /* 0x000fe40000011625 */
[----:B------:R-:W-:Y:S02]  /*a0070*/  SHF.R.U32.HI R28, RZ, 0x8, R30 ;  /* 0x00000008ff1c7819 */ /* 0x000fe4000001161e */
[----:B------:R0:W-:Y:S01]  /*a0080*/  STL.64 [R1+0x7b8], R8 ;  /* 0x0007b80801007387 */ /* 0x0001e20000100a00 */
[----:B------:R-:W-:Y:S02]  /*a0090*/  SHF.R.U32.HI R34, RZ, 0x8, R34 ;  /* 0x00000008ff227819 */ /* 0x000fe40000011622 */
[----:B------:R-:W-:Y:S02]  /*a00a0*/  SHF.R.U32.HI R25, RZ, 0x8, R29 ;  /* 0x00000008ff197819 */ /* 0x000fe4000001161d */
[----:B------:R-:W-:-:S02]  /*a00b0*/  LOP3.LUT R30, R37, 0xffff, RZ, 0xc0, !PT ;  /* 0x0000ffff251e7812 */ /* 0x000fc400078ec0ff */
[----:B------:R-:W-:Y:S02]  /*a00c0*/  LOP3.LUT R29, R28, 0xffff, RZ, 0xc0, !PT ;  /* 0x0000ffff1c1d7812 */ /* 0x000fe400078ec0ff */
[----:B0-----:R-:W-:Y:S02]  /*a00d0*/  IADD3 R8, P2, R225, R4, RZ ;  /* 0x00000004e1087210 */ /* 0x001fe40007f5e0ff */
[----:B------:R-:W-:Y:S02]  /*a00e0*/  LOP3.LUT R28, R34, 0xffff, RZ, 0xc0, !PT ;  /* 0x0000ffff221c7812 */ /* 0x000fe400078ec0ff */
[----:B------:R-:W-:Y:S01]  /*a00f0*/  LOP3.LUT R25, R25, 0xffff, RZ, 0xc0, !PT ;  /* 0x0000ffff19197812 */ /* 0x000fe200078ec0ff */
[----:B------:R-:W-:Y:S01]  /*a0100*/  IMAD.X R9, R24, 0x1, R3, P2 ;  /* 0x0000000118097824 */ /* 0x000fe200010e0603 */
[----:B------:R-:W-:Y:S02]  /*a0110*/  PRMT R236, R30, 0x3340, R29 ;  /* 0x000033401eec7816 */ /* 0x000fe4000000001d */
[----:B------:R-:W-:-:S02]  /*a0120*/  PRMT R233, R28, 0x3340, R25 ;  /* 0x000033401ce97816 */ /* 0x000fc40000000019 */
[----:B------:R0:W-:Y:S01]  /*a0130*/  STL.64 [R1+0x7b0], R8 ;  /* 0x0007b00801007387 */ /* 0x0001e20000100a00 */
[----:B------:R-:W-:-:S04]  /*a0140*/  LOP3.LUT R195, R184, 0xffff, RZ, 0xc0, !PT ;  /* 0x0000ffffb8c37812 */ /* 0x000fc800078ec0ff */
[----:B------:R-:W-:Y:S02]  /*a0150*/  PRMT R24, R195, 0x3340, R0 ;  /* 0x00003340c3187816 */ /* 0x000fe40000000000 */
[----:B--2---:R-:W-:Y:S02]  /*a0160*/  LOP3.LUT R29, R227, 0xffff, RZ, 0xc0, !PT ;  /* 0x0000ffffe31d7812 */ /* 0x004fe400078ec0ff */
[----:B------:R-:W2:Y:S01]  /*a0170*/  LDL.LU R227, [R1+0x4e6c] ;  /* 0x004e6c0001e37983 */ /* 0x000ea20000300800 */
[----:B----4-:R-:W-:-:S03]  /*a0180*/  LOP3.LUT R28, R228, 0xffff, RZ, 0xc0, !PT ;  /* 0x0000ffffe41c7812 */ /* 0x010fc600078ec0ff */
[----:B------:R-:W4:Y:S01]  /*a0190*/  LDL.LU R228, [R1+0x487c] ;  /* 0x00487c0001e47983 */ /* 0x000f220000300800 */
[----:B------:R-:W-:-:S04]  /*a01a0*/  PRMT R25, R29, 0x3340, R28 ;  /* 0x000033401d197816 */ /* 0x000fc8000000001c */
[----:B0-----:R-:W-:Y:S02]  /*a01b0*/  PRMT R8, R25, 0x5410, R24 ;  /* 0x0000541019087816 */ /* 0x001fe40000000018 */
[----:B------:R-:W-:Y:S02]  /*a01c0*/  SHF.R.U32.HI R25, RZ, 0x8, R29 ;  /* 0x00000008ff197819 */ /* 0x000fe4000001161d */
[----:B------:R-:W-:Y:S02]  /*a01d0*/  SHF.R.U32.HI R24, RZ, 0x8, R28 ;  /* 0x00000008ff187819 */ /* 0x000fe4000001161c */
[----:B------:R-:W-:Y:S02]  /*a01e0*/  LOP3.LUT R25, R25, 0xffff, RZ, 0xc0, !PT ;  /* 0x0000ffff19197812 */ /* 0x000fe400078ec0ff */
[----:B------:R-:W-:Y:S02]  /*a01f0*/  LOP3.LUT R24, R24, 0xffff, RZ, 0xc0, !PT ;  /* 0x0000ffff18187812 */ /* 0x000fe400078ec0ff */
[----:B------:R-:W-:Y:S01]  /*a0200*/  LOP3.LUT R28, R218, 0xffff, RZ, 0xc0, !PT ;  /* 0x0000ffffda1c7812 */ /* 0x000fe200078ec0ff */
[----:B------:R0:W-:Y:S02]  /*a0210*/  STL [R1+0x48b4], R8 ;  /* 0x0048b40801007387 */ /* 0x0001e40000100800 */
[----:B0-----:R-:W-:-:S02]  /*a0220*/  PRMT R8, R25, 0x3340, R24 ;  /* 0x0000334019087816 */ /* 0x001fc40000000018 */
[----:B------:R-:W-:-:S03]  /*a0230*/  PRMT R24, R28, 0x3340, R0 ;  /* 0x000033401c187816 */ /* 0x000fc60000000000 */
[----:B------:R0:W-:Y:S04]  /*a0240*/  STL [R1+0xcf0], R8 ;  /* 0x000cf00801007387 */ /* 0x0001e80000100800 */
[----:B------:R-:W4:Y:S01]  /*a0250*/  LDL.LU R220, [R1+0x4994] ;  /* 0x0049940001dc7983 */ /* 0x000f220000300800 */
[----:B---3--:R-:W-:Y:S02]  /*a0260*/  LOP3.LUT R30, R230, 0xffff, RZ, 0xc0, !PT ;  /* 0x0000ffffe61e7812 */ /* 0x008fe400078ec0ff */
[----:B------:R-:W-:-:S04]  /*a0270*/  LOP3.LUT R29, R231, 0xffff, RZ, 0xc0, !PT ;  /* 0x0000ffffe71d7812 */ /* 0x000fc800078ec0ff */
[----:B------:R-:W-:-:S04]  /*a0280*/  PRMT R25, R30, 0x3340, R29 ;  /* 0x000033401e197816 */ /* 0x000fc8000000001d */
[----:B------:R-:W-:-:S05]  /*a0290*/  PRMT R231, R25, 0x5410, R24 ;  /* 0x0000541019e77816 */ /* 0x000fca0000000018 */
[----:B------:R-:W-:Y:S04]  /*a02a0*/  STL [R1+0x538c], R231 ;  /* 0x00538ce701007387 */ /* 0x000fe80000100800 */
[----:B------:R-:W3:Y:S01]  /*a02b0*/  LDL.LU R225, [R1+0x473c] ;  /* 0x00473c0001e17983 */ /* 0x000ee20000300800 */
[----:B------:R-:W-:Y:S02]  /*a02c0*/  SHF.R.U32.HI R30, RZ, 0x8, R30 ;  /* 0x00000008ff1e7819 */ /* 0x000fe4000001161e */
[----:B------:R-:W-:Y:S02]  /*a02d0*/  SHF.R.U32.HI R25, RZ, 0x8, R29 ;  /* 0x00000008ff197819 */ /* 0x000fe4000001161d */
[----:B------:R-:W-:Y:S02]  /*a02e0*/  SHF.R.U32.HI R180, RZ, 0x8, R192 ;  /* 0x00000008ffb47819 */ /* 0x000fe400000116c0 */
[----:B------:R-:W-:-:S02]  /*a02f0*/  SHF.R.U32.HI R192, RZ, 0x8, R28 ;  /* 0x00000008ffc07819 */ /* 0x000fc4000001161c */
[----:B------:R-:W-:Y:S02]  /*a0300*/  LOP3.LUT R28, R30, 0xffff, RZ, 0xc0, !PT ;  /* 0x0000ffff1e1c7812 */ /* 0x000fe400078ec0ff */
[----:B------:R-:W-:Y:S02]  /*a0310*/  LOP3.LUT R25, R25, 0xffff, RZ, 0xc0, !PT ;  /* 0x0000ffff19197812 */ /* 0x000fe400078ec0ff */
[----:B------:R-:W-:Y:S02]  /*a0320*/  LOP3.LUT R29, R217, 0xffff, RZ, 0xc0, !PT ;  /* 0x0000ffffd91d7812 */ /* 0x000fe400078ec0ff */
[----:B------:R-:W-:Y:S02]  /*a0330*/  SHF.R.S32.HI R24, RZ, 0x1f, R224 ;  /* 0x0000001fff187819 */ /* 0x000fe400000114e0 */
[----:B0-----:R-:W-:Y:S02]  /*a0340*/  IADD3 R8, P2, R224, R2, RZ ;  /* 0x00000002e0087210 */ /* 0x001fe40007f5e0ff */
[----:B------:R-:W-:-:S02]  /*a0350*/  PRMT R230, R28, 0x3340, R25 ;  /* 0x000033401ce67816 */ /* 0x000fc40000000019 */
[----:B------:R-:W-:Y:S01]  /*a0360*/  PRMT R25, R29, 0x3340, R0 ;  /* 0x000033401d197816 */ /* 0x000fe20000000000 */
[----:B------:R-:W-:-:S05]  /*a0370*/  IMAD.X R9, R24, 0x1, R13, P2 ;  /* 0x0000000118097824 */ /* 0x000fca00010e060d */
[----:B------:R0:W-:Y:S01]  /*a0380*/  STL.64 [R1+0x7a0], R8 ;  /* 0x0007a00801007387 */ /* 0x0001e20000100a00 */
[----:B------:R-:W-:Y:S02]  /*a0390*/  SHF.R.U32.HI R196, RZ, 0x8, R186 ;  /* 0x00000008ffc47819 */ /* 0x000fe400000116ba */
[----:B------:R-:W-:Y:S02]  /*a03a0*/  SHF.R.U32.HI R186, RZ, 0x8, R29 ;  /* 0x00000008ffba7819 */ /* 0x000fe4000001161d */
[----:B0-----:R-:W-:Y:S02]  /*a03b0*/  IADD3 R8, P2, R224, R0, RZ ;  /* 0x00000000e0087210 */ /* 0x001fe40007f5e0ff */
[----:B------:R-:W-:-:S03]  /*a03c0*/  LOP3.LUT R185, R185, 0xffff, RZ, 0xc0, !PT ;  /* 0x0000ffffb9b97812 */ /* 0x000fc600078ec0ff */
[----:B------:R-:W-:Y:S01]  /*a03d0*/  IMAD.X R9, R24, 0x1, R7, P2 ;  /* 0x0000000118097824 */ /* 0x000fe200010e0607 */
[----:B--2---:R-:W-:Y:S02]  /*a03e0*/  LOP3.LUT R34, R227, 0xffff, RZ, 0xc0, !PT ;  /* 0x0000ffffe3227812 */ /* 0x004fe400078ec0ff */
[----:B----4-:R-:W-:-:S04]  /*a03f0*/  LOP3.LUT R30, R228, 0xffff, RZ, 0xc0, !PT ;  /* 0x0000ffffe41e7812 */ /* 0x010fc800078ec0ff */
[----:B------:R-:W-:-:S04]  /*a0400*/  PRMT R28, R34, 0x3340, R30 ;  /* 0x00003340221c7816 */ /* 0x000fc8000000001e */
[----:B------:R-:W-:-:S05]  /*a0410*/  PRMT R228, R28, 0x5410, R25 ;  /* 0x000054101ce47816 */ /* 0x000fca0000000019 */
[----:B------:R-:W-:Y:S04]  /*a0420*/  STL [R1+0x5390], R228 ;  /* 0x005390e401007387 */ /* 0x000fe80000100800 */
[----:B------:R-:W2:Y:S04]  /*a0430*/  LDL.LU R148, [R1+0x49a4] ;  /* 0x0049a40001947983 */ /* 0x000ea80000300800 */
[----:B------:R-:W4:Y:S01]  /*a0440*/  LDL.LU R152, [R1+0x4740] ;  /* 0x0047400001987983 */ /* 0x000f220000300800 */
[----:B------:R-:W-:Y:S02]  /*a0450*/  SHF.R.U32.HI R28, RZ, 0x8, R34 ;  /* 0x00000008ff1c7819 */ /* 0x000fe40000011622 */
[----:B------:R-:W-:Y:S01]  /*a0460*/  SHF.R.U32.HI R25, RZ, 0x8, R30 ;  /* 0x00000008ff197819 */ /* 0x000fe2000001161e */
[----:B------:R-:W4:Y:S01]  /*a0470*/  LDL.LU R217, [R1+0x4e84] ;  /* 0x004e840001d97983 */ /* 0x000f220000300800 */
[----:B------:R-:W-:-:S02]  /*a0480*/  LOP3.LUT R28, R28, 0xffff, RZ, 0xc0, !PT ;  /* 0x0000ffff1c1c7812 */ /* 0x000fc400078ec0ff */
[----:B------:R-:W-:Y:S01]  /*a0490*/  LOP3.LUT R25, R25, 0xffff, RZ, 0xc0, !PT ;  /* 0x0000ffff19197812 */ /* 0x000fe200078ec0ff */
[----:B------:R0:W-:Y:S03]  /*a04a0*/  STL.64 [R1+0x798], R8 ;  /* 0x0007980801007387 */ /* 0x0001e60000100a00 */
[----:B------:R-:W-:Y:S01]  /*a04b0*/  PRMT R227, R28, 0x3340, R25 ;  /* 0x000033401ce37816 */ /* 0x000fe20000000019 */
[----:B------:R-:W4:Y:S01]  /*a04c0*/  LDL.LU R218, [R1+0x4890] ;  /* 0x0048900001da7983 */ /* 0x000f220000300800 */
[----:B------:R-:W-:-:S03]  /*a04d0*/  LOP3.LUT R30, R220, 0xffff, RZ, 0xc0, !PT ;  /* 0x0000ffffdc1e7812 */ /* 0x000fc600078ec0ff */
[----:B------:R-:W4:Y:S01]  /*a04e0*/  LDL.LU R219, [R1+0x4e88] ;  /* 0x004e880001db7983 */ /* 0x000f220000300800 */
[----:B------:R-:W-:Y:S02]  /*a04f0*/  PRMT R25, R185, 0x3340, R0 ;  /* 0x00003340b9197816 */ /* 0x000fe40000000000 */
[----:B0-----:R-:W-:Y:S01]  /*a0500*/  IADD3 R8, P2, R224, R6, RZ ;  /* 0x00000006e0087210 */ /* 0x001fe20007f5e0ff */
[----:B------:R-:W4:Y:S04]  /*a0510*/  LDL.LU R220, [R1+0x4898] ;  /* 0x0048980001dc7983 */ /* 0x000f280000300800 */
[----:B------:R-:W-:Y:S01]  /*a0520*/  IMAD.X R9, R24, 0x1, R5, P2 ;  /* 0x0000000118097824 */ /* 0x000fe200010e0605 */
[----:B---3--:R-:W-:-:S04]  /*a0530*/  LOP3.LUT R29, R225, 0xffff, RZ, 0xc0, !PT ;  /* 0x0000ffffe11d7812 */ /* 0x008fc800078ec0ff */
[----:B------:R-:W-:-:S04]  /*a0540*/  PRMT R28, R30, 0x3340, R29 ;  /* 0x000033401e1c7816 */ /* 0x000fc8000000001d */
[----:B------:R-:W-:-:S05]  /*a0550*/  PRMT R225, R28, 0x5410, R25 ;  /* 0x000054101ce17816 */ /* 0x000fca0000000019 */
[----:B------:R-:W-:Y:S04]  /*a0560*/  STL [R1+0x5394], R225 ;  /* 0x005394e101007387 */ /* 0x000fe80000100800 */
[----:B------:R0:W-:Y:S02]  /*a0570*/  STL.64 [R1+0x790], R8 ;  /* 0x0007900801007387 */ /* 0x0001e40000100a00 */
[----:B0-----:R-:W-:-:S05]  /*a0580*/  IADD3 R8, P2, R224, R4, RZ ;  /* 0x00000004e0087210 */ /* 0x001fca0007f5e0ff */
[----:B------:R-:W-:-:S05]  /*a0590*/  IMAD.X R9, R24, 0x1, R3, P2 ;  /* 0x0000000118097824 */ /* 0x000fca00010e0603 */
[----:B------:R0:W-:Y:S04]  /*a05a0*/  STL.64 [R1+0x788], R8 ;  /* 0x0007880801007387 */ /* 0x0001e80000100a00 */
[----:B------:R-:W3:Y:S01]  /*a05b0*/  LDL.LU R138, [R1+0xcc8] ;  /* 0x000cc800018a7983 */ /* 0x000ee20000300800 */
[----:B------:R-:W-:Y:S02]  /*a05c0*/  SHF.R.U32.HI R25, RZ, 0x8, R30 ;  /* 0x00000008ff197819 */ /* 0x000fe4000001161e */
[----:B------:R-:W-:Y:S02]  /*a05d0*/  SHF.R.U32.HI R24, RZ, 0x8, R29 ;  /* 0x00000008ff187819 */ /* 0x000fe4000001161d */
[----:B------:R-:W-:Y:S02]  /*a05e0*/  LOP3.LUT R25, R25, 0xffff, RZ, 0xc0, !PT ;  /* 0x0000ffff19197812 */ /* 0x000fe400078ec0ff */
[----:B------:R-:W-:-:S04]  /*a05f0*/  LOP3.LUT R24, R24, 0xffff, RZ, 0xc0, !PT ;  /* 0x0000ffff18187812 */ /* 0x000fc800078ec0ff */
[----:B------:R-:W-:Y:S02]  /*a0600*/  PRMT R224, R25, 0x3340, R24 ;  /* 0x0000334019e07816 */ /* 0x000fe40000000018 */
[----:B------:R-:W-:Y:S02]  /*a0610*/  SHF.R.U32.HI R193, RZ, 0x8, R40 ;  /* 0x00000008ffc17819 */ /* 0x000fe40000011628 */
[----:B------:R-:W-:Y:S02]  /*a0620*/  LOP3.LUT R37, R23, 0xffff, RZ, 0xc0, !PT ;  /* 0x0000ffff17257812 */ /* 0x000fe400078ec0ff */
[----:B------:R-:W-:Y:S02]  /*a0630*/  LOP3.LUT R40, R216, 0xffff, RZ, 0xc0, !PT ;  /* 0x0000ffffd8287812 */ /* 0x000fe400078ec0ff */
[----:B--2---:R-:W-:Y:S02]  /*a0640*/  LOP3.LUT R122, R148, 0xffff, RZ, 0xc0, !PT ;  /* 0x0000ffff947a7812 */ /* 0x004fe400078ec0ff */
[----:B----4-:R-:W-:-:S02]  /*a0650*/  LOP3.LUT R119, R152, 0xffff, RZ, 0xc0, !PT ;  /* 0x0000ffff98777812 */ /* 0x010fc400078ec0ff */
[----:B------:R-:W-:Y:S02]  /*a0660*/  SHF.R.U32.HI R25, RZ, 0x8, R122 ;  /* 0x00000008ff197819 */ /* 0x000fe4000001167a */
[----:B------:R-:W-:Y:S02]  /*a0670*/  SHF.R.U32.HI R24, RZ, 0x8, R119 ;  /* 0x00000008ff187819 */ /* 0x000fe40000011677 */
[----:B------:R-:W-:Y:S02]  /*a0680*/  LOP3.LUT R25, R25, 0xffff, RZ, 0xc0, !PT ;  /* 0x0000ffff19197812 */ /* 0x000fe400078ec0ff */
[----:B------:R-:W-:-:S04]  /*a0690*/  LOP3.LUT R24, R24, 0xffff, RZ, 0xc0, !PT ;  /* 0x0000ffff18187812 */ /* 0x000fc800078ec0ff */
[----:B0-----:R-:W-:-:S05]  /*a06a0*/  PRMT R8, R25, 0x3340, R24 ;  /* 0x0000334019087816 */ /* 0x001fca0000000018 */
[----:B------:R0:W-:Y:S01]  /*a06b0*/  STL [R1+0xce0], R8 ;  /* 0x000ce00801007387 */ /* 0x0001e20000100800 */
[----:B------:R-:W-:-:S03]  /*a06c0*/  LOP3.LUT R34, R217, 0xffff, RZ, 0xc0, !PT ;  /* 0x0000ffffd9227812 */ /* 0x000fc600078ec0ff */
[----:B------:R-:W2:Y:S01]  /*a06d0*/  LDL.LU R23, [R1+0x49c4] ;  /* 0x0049c40001177983 */ /* 0x000ea20000300800 */
[----:B------:R-:W-:-:S03]  /*a06e0*/  LOP3.LUT R29, R218, 0xffff, RZ, 0xc0, !PT ;  /* 0x0000ffffda1d7812 */ /* 0x000fc600078ec0ff */
[----:B------:R-:W4:Y:S01]  /*a06f0*/  LDL.LU R216, [R1+0x474c] ;  /* 0x00474c0001d87983 */ /* 0x000f220000300800 */
[----:B------:R-:W-:Y:S02]  /*a0700*/  PRMT R24, R40, 0x3340, R0 ;  /* 0x0000334028187816 */ /* 0x000fe40000000000 */
[----:B------:R-:W-:Y:S01]  /*a0710*/  PRMT R25, R34, 0x3340, R29 ;  /* 0x0000334022197816 */ /* 0x000fe2000000001d */
[----:B------:R-:W4:Y:S01]  /*a0720*/  LDL.LU R144, [R1+0x49d8] ;  /* 0x0049d80001907983 */ /* 0x000f220000300800 */
[----:B------:R-:W-:Y:S02]  /*a0730*/  LOP3.LUT R30, R219, 0xffff, RZ, 0xc0, !PT ;  /* 0x0000ffffdb1e7812 */ /* 0x000fe400078ec0ff */
[----:B------:R-:W-:Y:S01]  /*a0740*/  LOP3.LUT R28, R220, 0xffff, RZ, 0xc0, !PT ;  /* 0x0000ffffdc1c7812 */ /* 0x000fe200078ec0ff */
[----:B------:R-:W4:Y:S01]  /*a0750*/  LDL.LU R148, [R1+0x4750] ;  /* 0x0047500001947983 */ /* 0x000f220000300800 */
[----:B------:R-:W-:Y:S02]  /*a0760*/  PRMT R220, R25, 0x5410, R24 ;  /* 0x0000541019dc7816 */ /* 0x000fe40000000018 */
[----:B------:R-:W-:-:S02]  /*a0770*/  PRMT R24, R37, 0x3340, R0 ;  /* 0x0000334025187816 */ /* 0x000fc40000000000 */
[----:B------:R-:W-:-:S04]  /*a0780*/  PRMT R25, R30, 0x3340, R28 ;  /* 0x000033401e197816 */ /* 0x000fc8000000001c */
[----:B------:R-:W-:Y:S02]  /*a0790*/  PRMT R218, R25, 0x5410, R24 ;  /* 0x0000541019da7816 */ /* 0x000fe40000000018 */
[----:B------:R-:W-:Y:S02]  /*a07a0*/  SHF.R.U32.HI R25, RZ, 0x8, R34 ;  /* 0x00000008ff197819 */ /* 0x000fe40000011622 */
[----:B------:R-:W-:Y:S02]  /*a07b0*/  SHF.R.U32.HI R24, RZ, 0x8, R29 ;  /* 0x00000008ff187819 */ /* 0x000fe4000001161d */
[----:B------:R-:W-:Y:S02]  /*a07c0*/  LOP3.LUT R25, R25, 0xffff, RZ, 0xc0, !PT ;  /* 0x0000ffff19197812 */ /* 0x000fe400078ec0ff */
[----:B------:R-:W-:-:S04]  /*a07d0*/  LOP3.LUT R24, R24, 0xffff, RZ, 0xc0, !PT ;  /* 0x0000ffff18187812 */ /* 0x000fc800078ec0ff */
[----:B------:R-:W-:Y:S01]  /*a07e0*/  PRMT R219, R25, 0x3340, R24 ;  /* 0x0000334019db7816 */ /* 0x000fe20000000018 */
[----:B------:R-:W-:Y:S01]  /*a07f0*/  STL [R1+0x5398], R220 ;  /* 0x005398dc01007387 */ /* 0x000fe20000100800 */
[----:B------:R-:W-:-:S03]  /*a0800*/  SHF.R.U32.HI R30, RZ, 0x8, R30 ;  /* 0x00000008ff1e7819 */ /* 0x000fc6000001161e */
[----:B------:R-:W-:Y:S01]  /*a0810*/  STL [R1+0x539c], R218 ;  /* 0x00539cda01007387 */ /* 0x000fe20000100800 */
[----:B------:R-:W-:Y:S02]  /*a0820*/  LOP3.LUT R29, R30, 0xffff, RZ, 0xc0, !PT ;  /* 0x0000ffff1e1d7812 */ /* 0x000fe400078ec0ff */
[----:B------:R-:W-:Y:S02]  /*a0830*/  LOP3.LUT R30, R18, 0xffff, RZ, 0xc0, !PT ;  /* 0x0000ffff121e7812 */ /* 0x000fe400078ec0ff */
[----:B---3--:R-:W-:Y:S02]  /*a0840*/  SHF.R.S32.HI R24, RZ, 0x1f, R138 ;  /* 0x0000001fff187819 */ /* 0x008fe4000001148a */
[----:B0-----:R-:W-:-:S05]  /*a0850*/  IADD3 R8, P2, R138, R2, RZ ;  /* 0x000000028a087210 */ /* 0x001fca0007f5e0ff */
[----:B------:R-:W-:-:S05]  /*a0860*/  IMAD.X R9, R24, 0x1, R13, P2 ;  /* 0x0000000118097824 */ /* 0x000fca00010e060d */
[----:B------:R0:W-:Y:S04]  /*a0870*/  STL.64 [R1+0x780], R8 ;  /* 0x0007800801007387 */ /* 0x0001e80000100a00 */
[----:B------:R-:W3:Y:S04]  /*a0880*/  LDL.LU R137, [R1+0x4ea4] ;  /* 0x004ea40001897983 */ /* 0x000ee80000300800 */
[----:B------:R-:W3:Y:S04]  /*a0890*/  LDL.LU R152, [R1+0x4680] ;  /* 0x0046800001987983 */ /* 0x000ee80000300800 */
[----:B------:R-:W3:Y:S01]  /*a08a0*/  LDL.LU R18, [R1+0x48b8] ;  /* 0x0048b80001127983 */ /* 0x000ee20000300800 */
[----:B------:R-:W-:-:S04]  /*a08b0*/  SHF.R.U32.HI R28, RZ, 0x8, R28 ;  /* 0x00000008ff1c7819 */ /* 0x000fc8000001161c */
[----:B------:R-:W-:-:S04]  /*a08c0*/  LOP3.LUT R28, R28, 0xffff, RZ, 0xc0, !PT ;  /* 0x0000ffff1c1c7812 */ /* 0x000fc800078ec0ff */
[----:B------:R-:W-:Y:S02]  /*a08d0*/  PRMT R217, R29, 0x3340, R28 ;  /* 0x000033401dd97816 */ /* 0x000fe4000000001c */
[----:B------:R-:W-:Y:S02]  /*a08e0*/  PRMT R25, R30, 0x3340, R0 ;  /* 0x000033401e197816 */ /* 0x000fe40000000000 */
[----:B0-----:R-:W-:-:S05]  /*a08f0*/  IADD3 R8, P2, R138, R0, RZ ;  /* 0x000000008a087210 */ /* 0x001fca0007f5e0ff */
[----:B------:R-:W-:Y:S01]  /*a0900*/  IMAD.X R9, R24, 0x1, R7, P2 ;  /* 0x0000000118097824 */ /* 0x000fe200010e0607 */
[----:B------:R-:W-:Y:S02]  /*a0910*/  LOP3.LUT R116, R17, 0xffff, RZ, 0xc0, !PT ;  /* 0x0000ffff11747812 */ /* 0x000fe400078ec0ff */
[----:B--2---:R-:W-:Y:S02]  /*a0920*/  LOP3.LUT R34, R23, 0xffff, RZ, 0xc0, !PT ;  /* 0x0000ffff17227812 */ /* 0x004fe400078ec0ff */
[----:B----4-:R-:W-:-:S04]  /*a0930*/  LOP3.LUT R29, R216, 0xffff, RZ, 0xc0, !PT ;  /* 0x0000ffffd81d7812 */ /* 0x010fc800078ec0ff */
[----:B------:R-:W-:-:S04]  /*a0940*/  PRMT R28, R34, 0x3340, R29 ;  /* 0x00003340221c7816 */ /* 0x000fc8000000001d */
[----:B------:R-:W-:Y:S02]  /*a0950*/  PRMT R216, R28, 0x5410, R25 ;  /* 0x000054101cd87816 */ /* 0x000fe40000000019 */
[----:B------:R-:W-:Y:S02]  /*a0960*/  SHF.R.U32.HI R28, RZ, 0x8, R34 ;  /* 0x00000008ff1c7819 */ /* 0x000fe40000011622 */
[----:B------:R-:W-:Y:S02]  /*a0970*/  SHF.R.U32.HI R25, RZ, 0x8, R29 ;  /* 0x00000008ff197819 */ /* 0x000fe4000001161d */
[----:B------:R-:W-:Y:S02]  /*a0980*/  LOP3.LUT R28, R28, 0xffff, RZ, 0xc0, !PT ;  /* 0x0000ffff1c1c7812 */ /* 0x000fe400078ec0ff */
[----:B------:R-:W-:Y:S01]  /*a0990*/  LOP3.LUT R25, R25, 0xffff, RZ, 0xc0, !PT ;  /* 0x0000ffff19197812 */ /* 0x000fe200078ec0ff */
[----:B------:R-:W-:Y:S03]  /*a09a0*/  STL [R1+0x53a0], R216 ;  /* 0x0053a0d801007387 */ /* 0x000fe60000100800 */
[----:B------:R-:W-:Y:S01]  /*a09b0*/  PRMT R23, R28, 0x3340, R25 ;  /* 0x000033401c177816 */ /* 0x000fe20000000019 */
[----:B------:R0:W-:Y:S01]  /*a09c0*/  STL.64 [R1+0x778], R8 ;  /* 0x0007780801007387 */ /* 0x0001e20000100a00 */
[----:B------:R-:W-:-:S02]  /*a09d0*/  LOP3.LUT R28, R144, 0xffff, RZ, 0xc0, !PT ;  /* 0x0000ffff901c7812 */ /* 0x000fc400078ec0ff */
[----:B------:R-:W-:Y:S01]  /*a09e0*/  LOP3.LUT R25, R148, 0xffff, RZ, 0xc0, !PT ;  /* 0x0000ffff94197812 */ /* 0x000fe200078ec0ff */
[----:B------:R-:W2:Y:S04]  /*a09f0*/  LDL.LU R136, [R1+0x4ea8] ;  /* 0x004ea80001887983 */ /* 0x000ea80000300800 */
[----:B------:R-:W4:Y:S01]  /*a0a00*/  LDL.LU R144, [R1+0x4670] ;  /* 0x0046700001907983 */ /* 0x000f220000300800 */
[----:B------:R-:W-:-:S03]  /*a0a10*/  PRMT R91, R28, 0x3340, R25 ;  /* 0x000033401c5b7816 */ /* 0x000fc60000000019 */
[----:B------:R-:W2:Y:S01]  /*a0a20*/  LDL.LU R148, [R1+0x48c0] ;  /* 0x0048c00001947983 */ /* 0x000ea20000300800 */
[----:B------:R-:W-:Y:S02]  /*a0a30*/  SHF.R.U32.HI R29, RZ, 0x8, R28 ;  /* 0x00000008ff1d7819 */ /* 0x000fe4000001161c */
[----:B------:R-:W-:Y:S01]  /*a0a40*/  SHF.R.U32.HI R25, RZ, 0x8, R25 ;  /* 0x00000008ff197819 */ /* 0x000fe20000011619 */
[----:B------:R-:W2:Y:S01]  /*a0a50*/  LDL.LU R17, [R1+0x558c] ;  /* 0x00558c0001117983 */ /* 0x000ea20000300800 */
[----:B------:R-:W-:Y:S02]  /*a0a60*/  LOP3.LUT R28, R29, 0xffff, RZ, 0xc0, !PT ;  /* 0x0000ffff1d1c7812 */ /* 0x000fe400078ec0ff */
[----:B------:R-:W-:-:S04]  /*a0a70*/  LOP3.LUT R25, R25, 0xffff, RZ, 0xc0, !PT ;  /* 0x0000ffff19197812 */ /* 0x000fc800078ec0ff */
[----:B0-----:R-:W-:-:S05]  /*a0a80*/  PRMT R8, R28, 0x3340, R25 ;  /* 0x000033401c087816 */ /* 0x001fca0000000019 */
[----:B------:R0:W-:Y:S01]  /*a0a90*/  STL [R1+0xc98], R8 ;  /* 0x000c980801007387 */ /* 0x0001e20000100800 */
[----:B---3--:R-:W-:-:S03]  /*a0aa0*/  LOP3.LUT R34, R152, 0xffff, RZ, 0xc0, !PT ;  /* 0x0000ffff98227812 */ /* 0x008fc600078ec0ff */
[----:B------:R-:W3:Y:S01]  /*a0ab0*/  LDL.LU R152, [R1+0x4a04] ;  /* 0x004a040001987983 */ /* 0x000ee20000300800 */
[----:B------:R-:W-:-:S03]  /*a0ac0*/  LOP3.LUT R29, R18, 0xffff, RZ, 0xc0, !PT ;  /* 0x0000ffff121d7812 */ /* 0x000fc600078ec0ff */
[----:B------:R-:W3:Y:S01]  /*a0ad0*/  LDL.LU R18, [R1+0x475c] ;  /* 0x00475c0001127983 */ /* 0x000ee20000300800 */
[----:B------:R-:W-:Y:S02]  /*a0ae0*/  SHF.R.U32.HI R177, RZ, 0x8, R30 ;  /* 0x00000008ffb17819 */ /* 0x000fe4000001161e */
[----:B------:R-:W-:Y:S02]  /*a0af0*/  LOP3.LUT R30, R137, 0xffff, RZ, 0xc0, !PT ;  /* 0x0000ffff891e7812 */ /* 0x000fe400078ec0ff */
[----:B------:R-:W-:Y:S01]  /*a0b00*/  PRMT R25, R34, 0x3340, R0 ;  /* 0x0000334022197816 */ /* 0x000fe20000000000 */
[----:B------:R-:W3:Y:S01]  /*a0b10*/  LDL.LU R137, [R1+0xcc4] ;  /* 0x000cc40001897983 */ /* 0x000ee20000300800 */
        /* <DEDUP_REMOVED lines=13> */
[----:B------:R-:W-:Y:S02]  /*a0bf0*/  SHF.R.U32.HI R194, RZ, 0x8, R178 ;  /* 0x00000008ffc27819 */ /* 0x000fe400000116b2 */
[----:B------:R-:W-:Y:S02]  /*a0c00*/  SHF.R.U32.HI R178, RZ, 0x8, R37 ;  /* 0x00000008ffb27819 */ /* 0x000fe40000011625 */
[----:B0-----:R-:W-:-:S05]  /*a0c10*/  PRMT R8, R25, 0x3340, R24 ;  /* 0x0000334019087816 */ /* 0x001fca0000000018 */
[----:B------:R0:W-:Y:S01]  /*a0c20*/  STL [R1+0xc94], R8 ;  /* 0x000c940801007387 */ /* 0x0001e20000100800 */
[----:B----4-:R-:W-:-:S03]  /*a0c30*/  LOP3.LUT R37, R144, 0xffff, RZ, 0xc0, !PT ;  /* 0x0000ffff90257812 */ /* 0x010fc600078ec0ff */
[----:B------:R-:W4:Y:S01]  /*a0c40*/  LDL.LU R144, [R1+0x4a18] ;  /* 0x004a180001907983 */ /* 0x000f220000300800 */
[----:B--2---:R-:W-:-:S03]  /*a0c50*/  LOP3.LUT R28, R148, 0xffff, RZ, 0xc0, !PT ;  /* 0x0000ffff941c7812 */ /* 0x004fc600078ec0ff */
[----:B------:R-:W2:Y:S01]  /*a0c60*/  LDL.LU R148, [R1+0x4760] ;  /* 0x0047600001947983 */ /* 0x000ea20000300800 */
[----:B------:R-:W-:Y:S02]  /*a0c70*/  LOP3.LUT R29, R136, 0xffff, RZ, 0xc0, !PT ;  /* 0x0000ffff881d7812 */ /* 0x000fe400078ec0ff */
[----:B------:R-:W-:Y:S02]  /*a0c80*/  PRMT R24, R37, 0x3340, R0 ;  /* 0x0000334025187816 */ /* 0x000fe40000000000 */
[----:B------:R-:W-:-:S04]  /*a0c90*/  PRMT R25, R29, 0x3340, R28 ;  /* 0x000033401d197816 */ /* 0x000fc8000000001c */
[----:B0-----:R-:W-:Y:S02]  /*a0ca0*/  PRMT R8, R25, 0x5410, R24 ;  /* 0x0000541019087816 */ /* 0x001fe40000000018 */
[----:B------:R-:W-:Y:S02]  /*a0cb0*/  SHF.R.U32.HI R25, RZ, 0x8, R29 ;  /* 0x00000008ff197819 */ /* 0x000fe4000001161d */
[----:B------:R-:W-:Y:S02]  /*a0cc0*/  SHF.R.U32.HI R24, RZ, 0x8, R28 ;  /* 0x00000008ff187819 */ /* 0x000fe4000001161c */
[----:B------:R-:W-:Y:S02]  /*a0cd0*/  LOP3.LUT R25, R25, 0xffff, RZ, 0xc0, !PT ;  /* 0x0000ffff19197812 */ /* 0x000fe400078ec0ff */
[----:B------:R-:W-:Y:S01]  /*a0ce0*/  LOP3.LUT R24, R24, 0xffff, RZ, 0xc0, !PT ;  /* 0x0000ffff18187812 */ /* 0x000fe200078ec0ff */
[----:B------:R0:W-:Y:S01]  /*a0cf0*/  STL [R1+0x4890], R8 ;  /* 0x0048900801007387 */ /* 0x0001e20000100800 */
[----:B------:R-:W-:-:S02]  /*a0d00*/  LOP3.LUT R29, R15, 0xffff, RZ, 0xc0, !PT ;  /* 0x0000ffff0f1d7812 */ /* 0x000fc400078ec0ff */
[----:B0-----:R-:W-:Y:S02]  /*a0d10*/  PRMT R8, R25, 0x3340, R24 ;  /* 0x0000334019087816 */ /* 0x001fe40000000018 */
[----:B------:R-:W-:-:S03]  /*a0d20*/  PRMT R24, R29, 0x3340, R0 ;  /* 0x000033401d187816 */ /* 0x000fc60000000000 */
[----:B------:R0:W-:Y:S04]  /*a0d30*/  STL [R1+0xc90], R8 ;  /* 0x000c900801007387 */ /* 0x0001e80000100800 */
[----:B------:R-:W2:Y:S04]  /*a0d40*/  LDL.LU R15, [R1+0x5588] ;  /* 0x00558800010f7983 */ /* 0x000ea80000300800 */
[----:B------:R-:W2:Y:S01]  /*a0d50*/  LDL.LU R136, [R1+0x4ebc] ;  /* 0x004ebc0001887983 */ /* 0x000ea20000300800 */
[----:B---3--:R-:W-:-:S03]  /*a0d60*/  LOP3.LUT R30, R152, 0xffff, RZ, 0xc0, !PT ;  /* 0x0000ffff981e7812 */ /* 0x008fc600078ec0ff */
[----:B------:R-:W3:Y:S01]  /*a0d70*/  LDL.LU R152, [R1+0x4684] ;  /* 0x0046840001987983 */ /* 0x000ee20000300800 */
[----:B------:R-:W-:-:S04]  /*a0d80*/  LOP3.LUT R28, R18, 0xffff, RZ, 0xc0, !PT ;  /* 0x0000ffff121c7812 */ /* 0x000fc800078ec0ff */
[----:B------:R-:W-:-:S04]  /*a0d90*/  PRMT R25, R30, 0x3340, R28 ;  /* 0x000033401e197816 */ /* 0x000fc8000000001c */
[----:B0-----:R-:W-:-:S05]  /*a0da0*/  PRMT R8, R25, 0x5410, R24 ;  /* 0x0000541019087816 */ /* 0x001fca0000000018 */
[----:B------:R0:W-:Y:S04]  /*a0db0*/  STL [R1+0x488c], R8 ;  /* 0x00488c0801007387 */ /* 0x0001e80000100800 */
[----:B------:R-:W3:Y:S01]  /*a0dc0*/  LDL.LU R18, [R1+0x48dc] ;  /* 0x0048dc0001127983 */ /* 0x000ee20000300800 */
[----:B------:R-:W-:Y:S02]  /*a0dd0*/  SHF.R.S32.HI R24, RZ, 0x1f, R137 ;  /* 0x0000001fff187819 */ /* 0x000fe40000011489 */
[----:B------:R-:W-:Y:S02]  /*a0de0*/  SHF.R.U32.HI R30, RZ, 0x8, R30 ;  /* 0x00000008ff1e7819 */ /* 0x000fe4000001161e */
[----:B0-----:R-:W-:Y:S02]  /*a0df0*/  IADD3 R8, P2, R137, R2, RZ ;  /* 0x0000000289087210 */ /* 0x001fe40007f5e0ff */
[----:B------:R-:W-:-:S03]  /*a0e00*/  SHF.R.U32.HI R25, RZ, 0x8, R28 ;  /* 0x00000008ff197819 */ /* 0x000fc6000001161c */
[----:B------:R-:W-:Y:S01]  /*a0e10*/  IMAD.X R9, R24, 0x1, R13, P2 ;  /* 0x0000000118097824 */ /* 0x000fe200010e060d */
[----:B------:R-:W-:Y:S02]  /*a0e20*/  LOP3.LUT R28, R30, 0xffff, RZ, 0xc0, !PT ;  /* 0x0000ffff1e1c7812 */ /* 0x000fe400078ec0ff */
[----:B------:R-:W-:Y:S02]  /*a0e30*/  LOP3.LUT R25, R25, 0xffff, RZ, 0xc0, !PT ;  /* 0x0000ffff19197812 */ /* 0x000fe400078ec0ff */
[----:B------:R-:W-:Y:S01]  /*a0e40*/  SHF.R.U32.HI R170, RZ, 0x8, R29 ;  /* 0x00000008ffaa7819 */ /* 0x000fe2000001161d */
[----:B------:R0:W-:Y:S01]  /*a0e50*/  STL.64 [R1+0x760], R8 ;  /* 0x0007600801007387 */ /* 0x0001e20000100a00 */
[----:B------:R-:W-:Y:S02]  /*a0e60*/  LOP3.LUT R183, R16, 0xffff, RZ, 0xc0, !PT ;  /* 0x0000ffff10b77812 */ /* 0x000fe400078ec0ff */
[----:B0-----:R-:W-:Y:S02]  /*a0e70*/  PRMT R8, R28, 0x3340, R25 ;  /* 0x000033401c087816 */ /* 0x001fe40000000019 */
[----:B------:R-:W-:-:S03]  /*a0e80*/  PRMT R25, R183, 0x3340, R0 ;  /* 0x00003340b7197816 */ /* 0x000fc60000000000 */
[----:B------:R0:W-:Y:S04]  /*a0e90*/  STL [R1+0xc8c], R8 ;  /* 0x000c8c0801007387 */ /* 0x0001e80000100800 */
[----:B------:R-:W3:Y:S01]  /*a0ea0*/  LDL.LU R16, [R1+0x5584] ;  /* 0x0055840001107983 */ /* 0x000ee20000300800 */
[----:B------:R-:W-:Y:S02]  /*a0eb0*/  SHF.R.U32.HI R175, RZ, 0x8, R34 ;  /* 0x00000008ffaf7819 */ /* 0x000fe40000011622 */
[----:B----4-:R-:W-:Y:S02]  /*a0ec0*/  LOP3.LUT R30, R144, 0xffff, RZ, 0xc0, !PT ;  /* 0x0000ffff901e7812 */ /* 0x010fe400078ec0ff */
[----:B------:R-:W4:Y:S01]  /*a0ed0*/  LDL.LU R144, [R1+0x4a48] ;  /* 0x004a480001907983 */ /* 0x000f220000300800 */
[----:B--2---:R-:W-:-:S03]  /*a0ee0*/  LOP3.LUT R29, R148, 0xffff, RZ, 0xc0, !PT ;  /* 0x0000ffff941d7812 */ /* 0x004fc600078ec0ff */
[----:B------:R-:W2:Y:S01]  /*a0ef0*/  LDL.LU R148, [R1+0x4828] ;  /* 0x0048280001947983 */ /* 0x000ea20000300800 */
[----:B------:R-:W-:-:S04]  /*a0f00*/  PRMT R28, R30, 0x3340, R29 ;  /* 0x000033401e1c7816 */ /* 0x000fc8000000001d */
[----:B0-----:R-:W-:-:S05]  /*a0f10*/  PRMT R8, R28, 0x5410, R25 ;  /* 0x000054101c087816 */ /* 0x001fca0000000019 */
[----:B------:R0:W-:Y:S01]  /*a0f20*/  STL [R1+0x487c], R8 ;  /* 0x00487c0801007387 */ /* 0x0001e20000100800 */
[----:B------:R-:W-:Y:S02]  /*a0f30*/  SHF.R.U32.HI R28, RZ, 0x8, R30 ;  /* 0x00000008ff1c7819 */ /* 0x000fe4000001161e */
[----:B------:R-:W-:Y:S02]  /*a0f40*/  SHF.R.U32.HI R25, RZ, 0x8, R29 ;  /* 0x00000008ff197819 */ /* 0x000fe4000001161d */
[----:B0-----:R-:W-:Y:S02]  /*a0f50*/  IADD3 R8, P2, R137, R0, RZ ;  /* 0x0000000089087210 */ /* 0x001fe40007f5e0ff */
[----:B------:R-:W-:-:S03]  /*a0f60*/  LOP3.LUT R28, R28, 0xffff, RZ, 0xc0, !PT ;  /* 0x0000ffff1c1c7812 */ /* 0x000fc600078ec0ff */
[----:B------:R-:W-:Y:S01]  /*a0f70*/  IMAD.X R9, R24, 0x1, R7, P2 ;  /* 0x0000000118097824 */ /* 0x000fe200010e0607 */
[----:B------:R-:W-:-:S04]  /*a0f80*/  LOP3.LUT R25, R25, 0xffff, RZ, 0xc0, !PT ;  /* 0x0000ffff19197812 */ /* 0x000fc800078ec0ff */
[----:B------:R0:W-:Y:S02]  /*a0f90*/  STL.64 [R1+0x758], R8 ;  /* 0x0007580801007387 */ /* 0x0001e40000100a00 */
[----:B0-----:R-:W-:Y:S02]  /*a0fa0*/  PRMT R8, R28, 0x3340, R25 ;  /* 0x000033401c087816 */ /* 0x001fe40000000019 */
[----:B------:R-:W-:-:S03]  /*a0fb0*/  LOP3.LUT R30, R136, 0xffff, RZ, 0xc0, !PT ;  /* 0x0000ffff881e7812 */ /* 0x000fc600078ec0ff */
[----:B------:R0:W-:Y:S04]  /*a0fc0*/  STL [R1+0xcdc], R8 ;  /* 0x000cdc0801007387 */ /* 0x0001e80000100800 */
[----:B------:R-:W2:Y:S01]  /*a0fd0*/  LDL.LU R136, [R1+0x4ecc] ;  /* 0x004ecc0001887983 */ /* 0x000ea20000300800 */
[----:B---3--:R-:W-:-:S03]  /*a0fe0*/  LOP3.LUT R34, R152, 0xffff, RZ, 0xc0, !PT ;  /* 0x0000ffff98227812 */ /* 0x008fc600078ec0ff */
[----:B------:R-:W3:Y:S01]  /*a0ff0*/  LDL.LU R152, [R1+0x4688] ;  /* 0x0046880001987983 */ /* 0x000ee20000300800 */
[----:B------:R-:W-:-:S03]  /*a1000*/  LOP3.LUT R29, R18, 0xffff, RZ, 0xc0, !PT ;  /* 0x0000ffff121d7812 */ /* 0x000fc600078ec0ff */
[----:B------:R-:W3:Y:S01]  /*a1010*/  LDL.LU R18, [R1+0x48f4] ;  /* 0x0048f40001127983 */ /* 0x000ee20000300800 */
[----:B------:R-:W-:Y:S02]  /*a1020*/  PRMT R25, R34, 0x3340, R0 ;  /* 0x0000334022197816 */ /* 0x000fe40000000000 */
[----:B------:R-:W-:Y:S01]  /*a1030*/  PRMT R28, R30, 0x3340, R29 ;  /* 0x000033401e1c7816 */ /* 0x000fe2000000001d */
[----:B------:R-:W3:Y:S01]  /*a1040*/  LDL.LU R138, [R1+0xcc0] ;  /* 0x000cc000018a7983 */ /* 0x000ee20000300800 */
        /* <DEDUP_REMOVED lines=13> */
[----:B0-----:R-:W-:-:S05]  /*a1120*/  PRMT R8, R25, 0x3340, R24 ;  /* 0x0000334019087816 */ /* 0x001fca0000000018 */
[----:B------:R0:W-:Y:S04]  /*a1130*/  STL [R1+0xc84], R8 ;  /* 0x000c840801007387 */ /* 0x0001e80000100800 */
[----:B------:R-:W3:Y:S01]  /*a1140*/  LDL.LU R15, [R1+0x5580] ;  /* 0x00558000010f7983 */ /* 0x000ee20000300800 */
[----:B------:R-:W-:Y:S02]  /*a1150*/  PRMT R24, R30, 0x3340, R0 ;  /* 0x000033401e187816 */ /* 0x000fe40000000000 */
[----:B------:R-:W-:Y:S02]  /*a1160*/  SHF.R.U32.HI R168, RZ, 0x8, R34 ;  /* 0x00000008ffa87819 */ /* 0x000fe40000011622 */
[----:B----4-:R-:W-:Y:S02]  /*a1170*/  LOP3.LUT R29, R144, 0xffff, RZ, 0xc0, !PT ;  /* 0x0000ffff901d7812 */ /* 0x010fe400078ec0ff */
[----:B------:R-:W4:Y:S01]  /*a1180*/  LDL.LU R144, [R1+0x4a7c] ;  /* 0x004a7c0001907983 */ /* 0x000f220000300800 */
[----:B--2---:R-:W-:-:S03]  /*a1190*/  LOP3.LUT R28, R148, 0xffff, RZ, 0xc0, !PT ;  /* 0x0000ffff941c7812 */ /* 0x004fc600078ec0ff */
[----:B------:R-:W2:Y:S01]  /*a11a0*/  LDL.LU R148, [R1+0x4838] ;  /* 0x0048380001947983 */ /* 0x000ea20000300800 */
[----:B------:R-:W-:-:S04]  /*a11b0*/  PRMT R25, R29, 0x3340, R28 ;  /* 0x000033401d197816 */ /* 0x000fc8000000001c */
[----:B0-----:R-:W-:Y:S02]  /*a11c0*/  PRMT R8, R25, 0x5410, R24 ;  /* 0x0000541019087816 */ /* 0x001fe40000000018 */
[----:B------:R-:W-:Y:S02]  /*a11d0*/  SHF.R.U32.HI R25, RZ, 0x8, R29 ;  /* 0x00000008ff197819 */ /* 0x000fe4000001161d */
[----:B------:R-:W-:Y:S02]  /*a11e0*/  SHF.R.U32.HI R24, RZ, 0x8, R28 ;  /* 0x00000008ff187819 */ /* 0x000fe4000001161c */
[----:B------:R-:W-:Y:S02]  /*a11f0*/  LOP3.LUT R25, R25, 0xffff, RZ, 0xc0, !PT ;  /* 0x0000ffff19197812 */ /* 0x000fe400078ec0ff */
[----:B------:R-:W-:Y:S01]  /*a1200*/  LOP3.LUT R24, R24, 0xffff, RZ, 0xc0, !PT ;  /* 0x0000ffff18187812 */ /* 0x000fe200078ec0ff */
[----:B------:R0:W-:Y:S03]  /*a1210*/  STL [R1+0x484c], R8 ;  /* 0x00484c0801007387 */ /* 0x0001e60000100800 */
[----:B0-----:R-:W-:-:S05]  /*a1220*/  PRMT R8, R25, 0x3340, R24 ;  /* 0x0000334019087816 */ /* 0x001fca0000000018 */
[----:B------:R0:W-:Y:S01]  /*a1230*/  STL [R1+0xc80], R8 ;  /* 0x000c800801007387 */ /* 0x0001e20000100800 */
[----:B------:R-:W-:Y:S02]  /*a1240*/  LOP3.LUT R29, R136, 0xffff, RZ, 0xc0, !PT ;  /* 0x0000ffff881d7812 */ /* 0x000fe400078ec0ff */
[----:B---3--:R-:W-:-:S04]  /*a1250*/  LOP3.LUT R34, R152, 0xffff, RZ, 0xc0, !PT ;  /* 0x0000ffff98227812 */ /* 0x008fc800078ec0ff */
[----:B------:R-:W-:Y:S02]  /*a1260*/  PRMT R24, R34, 0x3340, R0 ;  /* 0x0000334022187816 */ /* 0x000fe40000000000 */
[----:B------:R-:W-:-:S04]  /*a1270*/  LOP3.LUT R28, R18, 0xffff, RZ, 0xc0, !PT ;  /* 0x0000ffff121c7812 */ /* 0x000fc800078ec0ff */
[----:B------:R-:W-:-:S04]  /*a1280*/  PRMT R25, R29, 0x3340, R28 ;  /* 0x000033401d197816 */ /* 0x000fc8000000001c */
[----:B------:R-:W-:-:S05]  /*a1290*/  PRMT R10, R25, 0x5410, R24 ;  /* 0x00005410190a7816 */ /* 0x000fca0000000018 */
[----:B------:R-:W-:Y:S04]  /*a12a0*/  STL [R1+0x4848], R10 ;  /* 0x0048480a01007387 */ /* 0x000fe80000100800 */
[----:B------:R-:W3:Y:S04]  /*a12b0*/  LDL.LU R136, [R1+0x4edc] ;  /* 0x004edc0001887983 */ /* 0x000ee80000300800 */
[----:B------:R-:W3:Y:S04]  /*a12c0*/  LDL.LU R152, [R1+0x468c] ;  /* 0x00468c0001987983 */ /* 0x000ee80000300800 */
[----:B------:R-:W3:Y:S01]  /*a12d0*/  LDL.LU R18, [R1+0x4918] ;  /* 0x0049180001127983 */ /* 0x000ee20000300800 */
[----:B------:R-:W-:-:S02]  /*a12e0*/  SHF.R.S32.HI R24, RZ, 0x1f, R138 ;  /* 0x0000001fff187819 */ /* 0x000fc4000001148a */
[----:B0-----:R-:W-:Y:S02]  /*a12f0*/  IADD3 R8, P2, R138, R2, RZ ;  /* 0x000000028a087210 */ /* 0x001fe40007f5e0ff */
[----:B------:R-:W-:Y:S02]  /*a1300*/  SHF.R.U32.HI R29, RZ, 0x8, R29 ;  /* 0x00000008ff1d7819 */ /* 0x000fe4000001161d */
[----:B------:R-:W-:Y:S01]  /*a1310*/  SHF.R.U32.HI R25, RZ, 0x8, R28 ;  /* 0x00000008ff197819 */ /* 0x000fe2000001161c */
[----:B------:R-:W-:Y:S01]  /*a1320*/  IMAD.X R9, R24, 0x1, R13, P2 ;  /* 0x0000000118097824 */ /* 0x000fe200010e060d */
[----:B------:R-:W-:Y:S02]  /*a1330*/  LOP3.LUT R28, R29, 0xffff, RZ, 0xc0, !PT ;  /* 0x0000ffff1d1c7812 */ /* 0x000fe400078ec0ff */
[----:B------:R-:W-:Y:S02]  /*a1340*/  LOP3.LUT R25, R25, 0xffff, RZ, 0xc0, !PT ;  /* 0x0000ffff19197812 */ /* 0x000fe400078ec0ff */
[----:B------:R0:W-:Y:S01]  /*a1350*/  STL.64 [R1+0x740], R8 ;  /* 0x0007400801007387 */ /* 0x0001e20000100a00 */
[----:B------:R-:W-:-:S02]  /*a1360*/  LOP3.LUT R201, R17, 0xffff, RZ, 0xc0, !PT ;  /* 0x0000ffff11c97812 */ /* 0x000fc400078ec0ff */
[----:B------:R-:W-:Y:S02]  /*a1370*/  SHF.R.U32.HI R167, RZ, 0x8, R30 ;  /* 0x00000008ffa77819 */ /* 0x000fe4000001161e */
[----:B0-----:R-:W-:-:S05]  /*a1380*/  PRMT R8, R28, 0x3340, R25 ;  /* 0x000033401c087816 */ /* 0x001fca0000000019 */
[----:B------:R0:W-:Y:S04]  /*a1390*/  STL [R1+0x404], R8 ;  /* 0x0004040801007387 */ /* 0x0001e80000100800 */
[----:B------:R-:W3:Y:S04]  /*a13a0*/  LDL.LU R17, [R1+0x557c] ;  /* 0x00557c0001117983 */ /* 0x000ee80000300800 */
[----:B------:R-:W3:Y:S01]  /*a13b0*/  LDL.LU R137, [R1+0x4ee4] ;  /* 0x004ee40001897983 */ /* 0x000ee20000300800 */
[----:B------:R-:W-:Y:S02]  /*a13c0*/  PRMT R25, R201, 0x3340, R0 ;  /* 0x00003340c9197816 */ /* 0x000fe40000000000 */
[----:B------:R-:W-:-:S04]  /*a13d0*/  SHF.R.U32.HI R166, RZ, 0x8, R34 ;  /* 0x00000008ffa67819 */ /* 0x000fc80000011622 */
[----:B------:R-:W-:-:S04]  /*a13e0*/  LOP3.LUT R166, R166, 0xffff, RZ, 0xc0, !PT ;  /* 0x0000ffffa6a67812 */ /* 0x000fc800078ec0ff */
[----:B------:R-:W-:Y:S02]  /*a13f0*/  PRMT R166, R166, 0x3340, R0 ;  /* 0x00003340a6a67816 */ /* 0x000fe40000000000 */
[----:B----4-:R-:W-:Y:S02]  /*a1400*/  LOP3.LUT R30, R144, 0xffff, RZ, 0xc0, !PT ;  /* 0x0000ffff901e7812 */ /* 0x010fe400078ec0ff */
[----:B------:R-:W4:Y:S01]  /*a1410*/  LDL.LU R144, [R1+0x4690] ;  /* 0x0046900001907983 */ /* 0x000f220000300800 */
[----:B--2---:R-:W-:-:S04]  /*a1420*/  LOP3.LUT R29, R148, 0xffff, RZ, 0xc0, !PT ;  /* 0x0000ffff941d7812 */ /* 0x004fc800078ec0ff */
[----:B------:R-:W-:-:S04]  /*a1430*/  PRMT R28, R30, 0x3340, R29 ;  /* 0x000033401e1c7816 */ /* 0x000fc8000000001d */
[----:B0-----:R-:W-:-:S05]  /*a1440*/  PRMT R8, R28, 0x5410, R25 ;  /* 0x000054101c087816 */ /* 0x001fca0000000019 */
[----:B------:R0:W-:Y:S04]  /*a1450*/  STL [R1+0x4834], R8 ;  /* 0x0048340801007387 */ /* 0x0001e80000100800 */
[----:B------:R-:W2:Y:S01]  /*a1460*/  LDL.LU R148, [R1+0x4930] ;  /* 0x0049300001947983 */ /* 0x000ea20000300800 */
[----:B------:R-:W-:Y:S02]  /*a1470*/  SHF.R.U32.HI R28, RZ, 0x8, R30 ;  /* 0x00000008ff1c7819 */ /* 0x000fe4000001161e */
[----:B------:R-:W-:Y:S02]  /*a1480*/  SHF.R.U32.HI R25, RZ, 0x8, R29 ;  /* 0x00000008ff197819 */ /* 0x000fe4000001161d */
[----:B0-----:R-:W-:Y:S02]  /*a1490*/  IADD3 R8, P2, R138, R0, RZ ;  /* 0x000000008a087210 */ /* 0x001fe40007f5e0ff */
[----:B------:R-:W-:-:S03]  /*a14a0*/  LOP3.LUT R28, R28, 0xffff, RZ, 0xc0, !PT ;  /* 0x0000ffff1c1c7812 */ /* 0x000fc600078ec0ff */
[----:B------:R-:W-:Y:S01]  /*a14b0*/  IMAD.X R9, R24, 0x1, R7, P2 ;  /* 0x0000000118097824 */ /* 0x000fe200010e0607 */
[----:B------:R-:W-:-:S04]  /*a14c0*/  LOP3.LUT R25, R25, 0xffff, RZ, 0xc0, !PT ;  /* 0x0000ffff19197812 */ /* 0x000fc800078ec0ff */
[----:B------:R0:W-:Y:S04]  /*a14d0*/  STL.64 [R1+0x738], R8 ;  /* 0x0007380801007387 */ /* 0x0001e80000100a00 */
[----:B------:R-:W-:Y:S01]  /*a14e0*/  STL [R1+0x54a4], R166 ;  /* 0x0054a4a601007387 */ /* 0x000fe20000100800 */
[----:B0-----:R-:W-:-:S05]  /*a14f0*/  PRMT R8, R28, 0x3340, R25 ;  /* 0x000033401c087816 */ /* 0x001fca0000000019 */
[----:B------:R0:W-:Y:S01]  /*a1500*/  STL [R1+0xccc], R8 ;  /* 0x000ccc0801007387 */ /* 0x0001e20000100800 */
[----:B---3--:R-:W-:-:S03]  /*a1510*/  LOP3.LUT R34, R152, 0xffff, RZ, 0xc0, !PT ;  /* 0x0000ffff98227812 */ /* 0x008fc600078ec0ff */
[----:B------:R-:W3:Y:S01]  /*a1520*/  LDL.LU R152, [R1+0x4ab4] ;  /* 0x004ab40001987983 */ /* 0x000ee20000300800 */
[----:B------:R-:W-:-:S03]  /*a1530*/  LOP3.LUT R29, R18, 0xffff, RZ, 0xc0, !PT ;  /* 0x0000ffff121d7812 */ /* 0x000fc600078ec0ff */
[----:B------:R-:W3:Y:S01]  /*a1540*/  LDL.LU R18, [R1+0x4850] ;  /* 0x0048500001127983 */ /* 0x000ee20000300800 */
        /* <DEDUP_REMOVED lines=20> */
[----:B----4-:R-:W-:-:S03]  /*a1690*/  LOP3.LUT R28, R144, 0xffff, RZ, 0xc0, !PT ;  /* 0x0000ffff901c7812 */ /* 0x010fc600078ec0ff */
[----:B------:R-:W4:Y:S01]  /*a16a0*/  LDL.LU R144, [R1+0x485c] ;  /* 0x00485c0001907983 */ /* 0x000f220000300800 */
[----:B------:R-:W-:Y:S02]  /*a16b0*/  PRMT R24, R28, 0x3340, R0 ;  /* 0x000033401c187816 */ /* 0x000fe40000000000 */
[----:B------:R-:W-:Y:S02]  /*a16c0*/  SHF.R.U32.HI R165, RZ, 0x8, R28 ;  /* 0x00000008ffa57819 */ /* 0x000fe4000001161c */
[----:B--2---:R-:W-:-:S04]  /*a16d0*/  LOP3.LUT R29, R148, 0xffff, RZ, 0xc0, !PT ;  /* 0x0000ffff941d7812 */ /* 0x004fc800078ec0ff */
[----:B------:R-:W-:-:S04]  /*a16e0*/  PRMT R25, R30, 0x3340, R29 ;  /* 0x000033401e197816 */ /* 0x000fc8000000001d */
[----:B0-----:R-:W-:Y:S02]  /*a16f0*/  PRMT R8, R25, 0x5410, R24 ;  /* 0x0000541019087816 */ /* 0x001fe40000000018 */
[----:B------:R-:W-:Y:S02]  /*a1700*/  SHF.R.U32.HI R25, RZ, 0x8, R30 ;  /* 0x00000008ff197819 */ /* 0x000fe4000001161e */
[----:B------:R-:W-:Y:S02]  /*a1710*/  SHF.R.U32.HI R24, RZ, 0x8, R29 ;  /* 0x00000008ff187819 */ /* 0x000fe4000001161d */
[----:B------:R-:W-:Y:S02]  /*a1720*/  LOP3.LUT R165, R165, 0xffff, RZ, 0xc0, !PT ;  /* 0x0000ffffa5a57812 */ /* 0x000fe400078ec0ff */
[----:B------:R-:W-:Y:S02]  /*a1730*/  LOP3.LUT R25, R25, 0xffff, RZ, 0xc0, !PT ;  /* 0x0000ffff19197812 */ /* 0x000fe400078ec0ff */
[----:B------:R-:W-:Y:S01]  /*a1740*/  LOP3.LUT R24, R24, 0xffff, RZ, 0xc0, !PT ;  /* 0x0000ffff18187812 */ /* 0x000fe200078ec0ff */
[----:B------:R0:W-:Y:S01]  /*a1750*/  STL [R1+0x4824], R8 ;  /* 0x0048240801007387 */ /* 0x0001e20000100800 */
[----:B------:R-:W-:-:S02]  /*a1760*/  PRMT R165, R165, 0x3340, R0 ;  /* 0x00003340a5a57816 */ /* 0x000fc40000000000 */
[----:B------:R-:W-:-:S03]  /*a1770*/  LOP3.LUT R30, R16, 0xffff, RZ, 0xc0, !PT ;  /* 0x0000ffff101e7812 */ /* 0x000fc600078ec0ff */
[----:B------:R-:W-:Y:S01]  /*a1780*/  STL [R1+0x54a0], R165 ;  /* 0x0054a0a501007387 */ /* 0x000fe20000100800 */
[----:B0-----:R-:W-:-:S05]  /*a1790*/  PRMT R8, R25, 0x3340, R24 ;  /* 0x0000334019087816 */ /* 0x001fca0000000018 */
[----:B------:R0:W-:Y:S04]  /*a17a0*/  STL [R1+0x344], R8 ;  /* 0x0003440801007387 */ /* 0x0001e80000100800 */
[----:B------:R-:W2:Y:S04]  /*a17b0*/  LDL.LU R16, [R1+0x5578] ;  /* 0x0055780001107983 */ /* 0x000ea80000300800 */
[----:B------:R-:W2:Y:S01]  /*a17c0*/  LDL.LU R148, [R1+0x4ef8] ;  /* 0x004ef80001947983 */ /* 0x000ea20000300800 */
[----:B---3--:R-:W-:-:S03]  /*a17d0*/  LOP3.LUT R29, R152, 0xffff, RZ, 0xc0, !PT ;  /* 0x0000ffff981d7812 */ /* 0x008fc600078ec0ff */
[----:B------:R-:W3:Y:S01]  /*a17e0*/  LDL.LU R152, [R1+0x4698] ;  /* 0x0046980001987983 */ /* 0x000ee20000300800 */
[----:B------:R-:W-:-:S03]  /*a17f0*/  LOP3.LUT R28, R18, 0xffff, RZ, 0xc0, !PT ;  /* 0x0000ffff121c7812 */ /* 0x000fc600078ec0ff */
[----:B------:R-:W3:Y:S01]  /*a1800*/  LDL.LU R18, [R1+0x4964] ;  /* 0x0049640001127983 */ /* 0x000ee20000300800 */
[----:B------:R-:W-:Y:S02]  /*a1810*/  PRMT R24, R30, 0x3340, R0 ;  /* 0x000033401e187816 */ /* 0x000fe40000000000 */
[----:B------:R-:W-:Y:S02]  /*a1820*/  PRMT R25, R29, 0x3340, R28 ;  /* 0x000033401d197816 */ /* 0x000fe4000000001c */
[----:B0-----:R-:W-:Y:S02]  /*a1830*/  IADD3 R8, P2, R136, R2, RZ ;  /* 0x0000000288087210 */ /* 0x001fe40007f5e0ff */
[----:B------:R-:W-:Y:S02]  /*a1840*/  PRMT R10, R25, 0x5410, R24 ;  /* 0x00005410190a7816 */ /* 0x000fe40000000018 */
[----:B------:R-:W-:Y:S02]  /*a1850*/  SHF.R.S32.HI R24, RZ, 0x1f, R136 ;  /* 0x0000001fff187819 */ /* 0x000fe40000011488 */
[----:B------:R-:W-:-:S02]  /*a1860*/  SHF.R.U32.HI R164, RZ, 0x8, R34 ;  /* 0x00000008ffa47819 */ /* 0x000fc40000011622 */
[----:B------:R-:W-:Y:S02]  /*a1870*/  SHF.R.U32.HI R29, RZ, 0x8, R29 ;  /* 0x00000008ff1d7819 */ /* 0x000fe4000001161d */
[----:B------:R-:W-:Y:S01]  /*a1880*/  SHF.R.U32.HI R25, RZ, 0x8, R28 ;  /* 0x00000008ff197819 */ /* 0x000fe2000001161c */
[----:B------:R-:W-:Y:S01]  /*a1890*/  IMAD.X R9, R24, 0x1, R13, P2 ;  /* 0x0000000118097824 */ /* 0x000fe200010e060d */
[----:B------:R-:W-:Y:S02]  /*a18a0*/  LOP3.LUT R164, R164, 0xffff, RZ, 0xc0, !PT ;  /* 0x0000ffffa4a47812 */ /* 0x000fe400078ec0ff */
[----:B------:R-:W-:Y:S02]  /*a18b0*/  LOP3.LUT R28, R29, 0xffff, RZ, 0xc0, !PT ;  /* 0x0000ffff1d1c7812 */ /* 0x000fe400078ec0ff */
[----:B------:R-:W-:Y:S01]  /*a18c0*/  LOP3.LUT R25, R25, 0xffff, RZ, 0xc0, !PT ;  /* 0x0000ffff19197812 */ /* 0x000fe200078ec0ff */
[----:B------:R-:W-:Y:S01]  /*a18d0*/  STL [R1+0x480c], R10 ;  /* 0x00480c0a01007387 */ /* 0x000fe20000100800 */
[----:B------:R-:W-:-:S03]  /*a18e0*/  PRMT R164, R164, 0x3340, R0 ;  /* 0x00003340a4a47816 */ /* 0x000fc60000000000 */
[----:B------:R0:W-:Y:S04]  /*a18f0*/  STL.64 [R1+0x720], R8 ;  /* 0x0007200801007387 */ /* 0x0001e80000100a00 */
[----:B------:R-:W-:Y:S01]  /*a1900*/  STL [R1+0x549c], R164 ;  /* 0x00549ca401007387 */ /* 0x000fe20000100800 */
[----:B0-----:R-:W-:-:S05]  /*a1910*/  PRMT R8, R28, 0x3340, R25 ;  /* 0x000033401c087816 */ /* 0x001fca0000000019 */
[----:B------:R0:W-:Y:S04]  /*a1920*/  STL [R1+0x340], R8 ;  /* 0x0003400801007387 */ /* 0x0001e80000100800 */
[----:B------:R-:W3:Y:S01]  /*a1930*/  LDL.LU R138, [R1+0x4b04] ;  /* 0x004b0400018a7983 */ /* 0x000ee20000300800 */
[----:B------:R-:W-:-:S03]  /*a1940*/  LOP3.LUT R115, R137, 0xffff, RZ, 0xc0, !PT ;  /* 0x0000ffff89737812 */ /* 0x000fc600078ec0ff */
[----:B------:R-:W3:Y:S01]  /*a1950*/  LDL.LU R137, [R1+0x486c] ;  /* 0x00486c0001897983 */ /* 0x000ee20000300800 */
[----:B------:R-:W-:Y:S02]  /*a1960*/  SHF.R.U32.HI R163, RZ, 0x8, R30 ;  /* 0x00000008ffa37819 */ /* 0x000fe4000001161e */
[----:B------:R-:W-:Y:S02]  /*a1970*/  SHF.R.U32.HI R28, RZ, 0x8, R115 ;  /* 0x00000008ff1c7819 */ /* 0x000fe40000011673 */
[----:B------:R-:W-:Y:S02]  /*a1980*/  LOP3.LUT R163, R163, 0xffff, RZ, 0xc0, !PT ;  /* 0x0000ffffa3a37812 */ /* 0x000fe400078ec0ff */
[----:B------:R-:W-:Y:S02]  /*a1990*/  LOP3.LUT R28, R28, 0xffff, RZ, 0xc0, !PT ;  /* 0x0000ffff1c1c7812 */ /* 0x000fe400078ec0ff */
[----:B------:R-:W-:-:S05]  /*a19a0*/  PRMT R163, R163, 0x3340, R0 ;  /* 0x00003340a3a37816 */ /* 0x000fca0000000000 */
[----:B------:R-:W-:Y:S01]  /*a19b0*/  STL [R1+0x5498], R163 ;  /* 0x005498a301007387 */ /* 0x000fe20000100800 */
[----:B----4-:R-:W-:-:S04]  /*a19c0*/  LOP3.LUT R114, R144, 0xffff, RZ, 0xc0, !PT ;  /* 0x0000ffff90727812 */ /* 0x010fc800078ec0ff */
[----:B------:R-:W-:-:S04]  /*a19d0*/  SHF.R.U32.HI R25, RZ, 0x8, R114 ;  /* 0x00000008ff197819 */ /* 0x000fc80000011672 */
[----:B------:R-:W-:-:S04]  /*a19e0*/  LOP3.LUT R25, R25, 0xffff, RZ, 0xc0, !PT ;  /* 0x0000ffff19197812 */ /* 0x000fc800078ec0ff */
[----:B------:R-:W-:-:S05]  /*a19f0*/  PRMT R222, R28, 0x3340, R25 ;  /* 0x000033401cde7816 */ /* 0x000fca0000000019 */
[----:B------:R-:W-:Y:S04]  /*a1a00*/  STL [R1+0x540c], R222 ;  /* 0x00540cde01007387 */ /* 0x000fe80000100800 */
[----:B------:R-:W4:Y:S01]  /*a1a10*/  LDL.LU R144, [R1+0x4efc] ;  /* 0x004efc0001907983 */ /* 0x000f220000300800 */
[----:B--2---:R-:W-:-:S03]  /*a1a20*/  LOP3.LUT R34, R148, 0xffff, RZ, 0xc0, !PT ;  /* 0x0000ffff94227812 */ /* 0x004fc600078ec0ff */
[----:B------:R-:W2:Y:S01]  /*a1a30*/  LDL.LU R148, [R1+0x4694] ;  /* 0x0046940001947983 */ /* 0x000ea20000300800 */
[----:B---3--:R-:W-:Y:S02]  /*a1a40*/  LOP3.LUT R29, R152, 0xffff, RZ, 0xc0, !PT ;  /* 0x0000ffff981d7812 */ /* 0x008fe400078ec0ff */
[----:B------:R-:W-:Y:S02]  /*a1a50*/  LOP3.LUT R30, R18, 0xffff, RZ, 0xc0, !PT ;  /* 0x0000ffff121e7812 */ /* 0x000fe400078ec0ff */
[----:B------:R-:W-:Y:S02]  /*a1a60*/  PRMT R25, R29, 0x3340, R0 ;  /* 0x000033401d197816 */ /* 0x000fe40000000000 */
[----:B------:R-:W-:-:S04]  /*a1a70*/  PRMT R28, R34, 0x3340, R30 ;  /* 0x00003340221c7816 */ /* 0x000fc8000000001e */
[----:B0-----:R-:W-:-:S05]  /*a1a80*/  PRMT R8, R28, 0x5410, R25 ;  /* 0x000054101c087816 */ /* 0x001fca0000000019 */
[----:B------:R0:W-:Y:S04]  /*a1a90*/  STL [R1+0x47d8], R8 ;  /* 0x0047d80801007387 */ /* 0x0001e80000100800 */
[----:B------:R-:W3:Y:S01]  /*a1aa0*/  LDL.LU R152, [R1+0x4984] ;  /* 0x0049840001987983 */ /* 0x000ee20000300800 */
[----:B------:R-:W-:Y:S02]  /*a1ab0*/  SHF.R.U32.HI R28, RZ, 0x8, R34 ;  /* 0x00000008ff1c7819 */ /* 0x000fe40000011622 */
[----:B------:R-:W-:Y:S02]  /*a1ac0*/  SHF.R.U32.HI R25, RZ, 0x8, R30 ;  /* 0x00000008ff197819 */ /* 0x000fe4000001161e */
[----:B0-----:R-:W-:Y:S02]  /*a1ad0*/  IADD3 R8, P2, R136, R0, RZ ;  /* 0x0000000088087210 */ /* 0x001fe40007f5e0ff */
[----:B------:R-:W-:-:S03]  /*a1ae0*/  LOP3.LUT R28, R28, 0xffff, RZ, 0xc0, !PT ;  /* 0x0000ffff1c1c7812 */ /* 0x000fc600078ec0ff */
[----:B------:R-:W-:Y:S01]  /*a1af0*/  IMAD.X R9, R24, 0x1, R7, P2 ;  /* 0x0000000118097824 */ /* 0x000fe200010e0607 */
[----:B------:R-:W-:Y:S02]  /*a1b00*/  LOP3.LUT R25, R25, 0xffff, RZ, 0xc0, !PT ;  /* 0x0000ffff19197812 */ /* 0x000fe400078ec0ff */
[----:B------:R-:W-:Y:S02]  /*a1b10*/  SHF.R.U32.HI R162, RZ, 0x8, R29 ;  /* 0x00000008ffa27819 */ /* 0x000fe4000001161d */
[----:B------:R0:W-:Y:S01]  /*a1b20*/  STL.64 [R1+0x718], R8 ;  /* 0x0007180801007387 */ /* 0x0001e20000100a00 */
[----:B------:R-:W-:Y:S02]  /*a1b30*/  LOP3.LUT R34, R17, 0xffff, RZ, 0xc0, !PT ;  /* 0x0000ffff11227812 */ /* 0x000fe400078ec0ff */
[----:B------:R-:W-:Y:S01]  /*a1b40*/  LOP3.LUT R162, R162, 0xffff, RZ, 0xc0, !PT ;  /* 0x0000ffffa2a27812 */ /* 0x000fe200078ec0ff */
[----:B------:R-:W3:Y:S01]  /*a1b50*/  LDL.LU R18, [R1+0xcb8] ;  /* 0x000cb80001127983 */ /* 0x000ee20000300800 */
[----:B0-----:R-:W-:-:S02]  /*a1b60*/  PRMT R8, R28, 0x3340, R25 ;  /* 0x000033401c087816 */ /* 0x001fc40000000019 */
[----:B------:R-:W-:Y:S02]  /*a1b70*/  LOP3.LUT R30, R138, 0xffff, RZ, 0xc0, !PT ;  /* 0x0000ffff8a1e7812 */ /* 0x000fe400078ec0ff */
[--C-:B------:R-:W-:Y:S01]  /*a1b80*/  PRMT R25, R34, 0x3340, R0.reuse ;  /* 0x0000334022197816 */ /* 0x100fe20000000000 */
[----:B------:R0:W-:Y:S01]  /*a1b90*/  STL [R1+0x33c], R8 ;  /* 0x00033c0801007387 */ /* 0x0001e20000100800 */
[----:B------:R-:W-:Y:S02]  /*a1ba0*/  PRMT R162, R162, 0x3340, R0 ;  /* 0x00003340a2a27816 */ /* 0x000fe40000000000 */
[----:B------:R-:W-:Y:S02]  /*a1bb0*/  LOP3.LUT R29, R137, 0xffff, RZ, 0xc0, !PT ;  /* 0x0000ffff891d7812 */ /* 0x000fe400078ec0ff */
[----:B0-----:R-:W-:Y:S02]  /*a1bc0*/  IADD3 R8, P2, R136, R6, RZ ;  /* 0x0000000688087210 */ /* 0x001fe40007f5e0ff */
[----:B------:R-:W-:Y:S01]  /*a1bd0*/  PRMT R28, R30, 0x3340, R29 ;  /* 0x000033401e1c7816 */ /* 0x000fe2000000001d */
[----:B------:R-:W-:Y:S02]  /*a1be0*/  STL [R1+0x5494], R162 ;  /* 0x005494a201007387 */ /* 0x000fe40000100800 */
[----:B------:R-:W-:Y:S01]  /*a1bf0*/  IMAD.X R9, R24, 0x1, R5, P2 ;  /* 0x0000000118097824 */ /* 0x000fe200010e0605 */
[----:B------:R-:W-:Y:S01]  /*a1c00*/  PRMT R10, R28, 0x5410, R25 ;  /* 0x000054101c0a7816 */ /* 0x000fe20000000019 */
[----:B------:R-:W3:Y:S04]  /*a1c10*/  LDL.LU R17, [R1+0x5574] ;  /* 0x0055740001117983 */ /* 0x000ee80000300800 */
[----:B------:R-:W-:Y:S04]  /*a1c20*/  STL [R1+0x47ac], R10 ;  /* 0x0047ac0a01007387 */ /* 0x000fe80000100800 */
[----:B------:R0:W-:Y:S01]  /*a1c30*/  STL.64 [R1+0x710], R8 ;  /* 0x0007100801007387 */ /* 0x0001e20000100a00 */
[----:B------:R-:W-:-:S03]  /*a1c40*/  SHF.R.U32.HI R25, RZ, 0x8, R30 ;  /* 0x00000008ff197819 */ /* 0x000fc6000001161e */
[----:B------:R-:W3:Y:S01]  /*a1c50*/  LDL.LU R139, [R1+0x4b30] ;  /* 0x004b3000018b7983 */ /* 0x000ee20000300800 */
[----:B0-----:R-:W-:-:S03]  /*a1c60*/  IADD3 R8, P2, R136, R4, RZ ;  /* 0x0000000488087210 */ /* 0x001fc60007f5e0ff */
[----:B------:R-:W3:Y:S02]  /*a1c70*/  LDL.LU R138, [R1+0x4888] ;  /* 0x00488800018a7983 */ /* 0x000ee40000300800 */
[----:B------:R-:W-:Y:S01]  /*a1c80*/  IMAD.X R9, R24, 0x1, R3, P2 ;  /* 0x0000000118097824 */ /* 0x000fe200010e0603 */
[----:B------:R-:W-:Y:S02]  /*a1c90*/  SHF.R.U32.HI R24, RZ, 0x8, R29 ;  /* 0x00000008ff187819 */ /* 0x000fe4000001161d */
[----:B------:R-:W-:Y:S02]  /*a1ca0*/  LOP3.LUT R25, R25, 0xffff, RZ, 0xc0, !PT ;  /* 0x0000ffff19197812 */ /* 0x000fe400078ec0ff */
[----:B------:R-:W-:Y:S01]  /*a1cb0*/  LOP3.LUT R24, R24, 0xffff, RZ, 0xc0, !PT ;  /* 0x0000ffff18187812 */ /* 0x000fe200078ec0ff */
[----:B------:R0:W-:Y:S03]  /*a1cc0*/  STL.64 [R1+0x708], R8 ;  /* 0x0007080801007387 */ /* 0x0001e60000100a00 */
[----:B0-----:R-:W-:-:S05]  /*a1cd0*/  PRMT R8, R25, 0x3340, R24 ;  /* 0x0000334019087816 */ /* 0x001fca0000000018 */
[----:B------:R0:W-:Y:S04]  /*a1ce0*/  STL [R1+0x338], R8 ;  /* 0x0003380801007387 */ /* 0x0001e80000100800 */
[----:B------:R-:W3:Y:S04]  /*a1cf0*/  LDL.LU R137, [R1+0x4f0c] ;  /* 0x004f0c0001897983 */ /* 0x000ee80000300800 */
[----:B------:R-:W3:Y:S01]  /*a1d00*/  LDL.LU R136, [R1+0x469c] ;  /* 0x00469c0001887983 */ /* 0x000ee20000300800 */
[----:B------:R-:W-:-:S04]  /*a1d10*/  SHF.R.U32.HI R161, RZ, 0x8, R34 ;  /* 0x00000008ffa17819 */ /* 0x000fc80000011622 */
[----:B------:R-:W-:-:S04]  /*a1d20*/  LOP3.LUT R161, R161, 0xffff, RZ, 0xc0, !PT ;  /* 0x0000ffffa1a17812 */ /* 0x000fc800078ec0ff */
[----:B------:R-:W-:Y:S02]  /*a1d30*/  PRMT R161, R161, 0x3340, R0 ;  /* 0x00003340a1a17816 */ /* 0x000fe40000000000 */
[----:B----4-:R-:W-:Y:S02]  /*a1d40*/  LOP3.LUT R29, R144, 0xffff, RZ, 0xc0, !PT ;  /* 0x0000ffff901d7812 */ /* 0x010fe400078ec0ff */
[----:B------:R-:W4:Y:S01]  /*a1d50*/  LDL.LU R144, [R1+0x49b4] ;  /* 0x0049b40001907983 */ /* 0x000f220000300800 */
[----:B--2---:R-:W-:-:S04]  /*a1d60*/  LOP3.LUT R30, R148, 0xffff, RZ, 0xc0, !PT ;  /* 0x0000ffff941e7812 */ /* 0x004fc800078ec0ff */
[----:B------:R-:W-:Y:S02]  /*a1d70*/  PRMT R24, R30, 0x3340, R0 ;  /* 0x000033401e187816 */ /* 0x000fe40000000000 */
[----:B---3--:R-:W-:-:S04]  /*a1d80*/  LOP3.LUT R28, R152, 0xffff, RZ, 0xc0, !PT ;  /* 0x0000ffff981c7812 */ /* 0x008fc800078ec0ff */
[----:B------:R-:W-:-:S04]  /*a1d90*/  PRMT R25, R29, 0x3340, R28 ;  /* 0x000033401d197816 */ /* 0x000fc8000000001c */
[----:B0-----:R-:W-:Y:S02]  /*a1da0*/  PRMT R8, R25, 0x5410, R24 ;  /* 0x0000541019087816 */ /* 0x001fe40000000018 */
[----:B------:R-:W-:Y:S02]  /*a1db0*/  SHF.R.U32.HI R25, RZ, 0x8, R29 ;  /* 0x00000008ff197819 */ /* 0x000fe4000001161d */
[----:B------:R-:W-:Y:S02]  /*a1dc0*/  SHF.R.U32.HI R24, RZ, 0x8, R28 ;  /* 0x00000008ff187819 */ /* 0x000fe4000001161c */
[----:B------:R-:W-:Y:S02]  /*a1dd0*/  LOP3.LUT R25, R25, 0xffff, RZ, 0xc0, !PT ;  /* 0x0000ffff19197812 */ /* 0x000fe400078ec0ff */
[----:B------:R-:W-:Y:S01]  /*a1de0*/  LOP3.LUT R24, R24, 0xffff, RZ, 0xc0, !PT ;  /* 0x0000ffff18187812 */ /* 0x000fe200078ec0ff */
[----:B------:R0:W-:Y:S04]  /*a1df0*/  STL [R1+0x47a4], R8 ;  /* 0x0047a40801007387 */ /* 0x0001e80000100800 */
[----:B------:R-:W-:Y:S04]  /*a1e00*/  STL [R1+0x5490], R161 ;  /* 0x005490a101007387 */ /* 0x000fe80000100800 */
[----:B------:R-:W2:Y:S01]  /*a1e10*/  LDL.LU R148, [R1+0x4b50] ;  /* 0x004b500001947983 */ /* 0x000ea20000300800 */
        /* <DEDUP_REMOVED lines=9> */
[----:B------:R-:W-:Y:S02]  /*a1eb0*/  SHF.R.U32.HI R169, RZ, 0x8, R37 ;  /* 0x00000008ffa97819 */ /* 0x000fe40000011625 */
[----:B------:R0:W-:Y:S01]  /*a1ec0*/  STL.64 [R1+0x700], R8 ;  /* 0x0007000801007387 */ /* 0x0001e20000100a00 */
[----:B------:R-:W-:Y:S02]  /*a1ed0*/  PRMT R160, R160, 0x3340, R0 ;  /* 0x00003340a0a07816 */ /* 0x000fe40000000000 */
[----:B------:R-:W-:-:S04]  /*a1ee0*/  LOP3.LUT R28, R139, 0xffff, RZ, 0xc0, !PT ;  /* 0x0000ffff8b1c7812 */ /* 0x000fc800078ec0ff */
[----:B------:R-:W-:Y:S02]  /*a1ef0*/  SHF.R.U32.HI R29, RZ, 0x8, R28 ;  /* 0x00000008ff1d7819 */ /* 0x000fe4000001161c */
[----:B------:R-:W-:-:S04]  /*a1f00*/  LOP3.LUT R25, R138, 0xffff, RZ, 0xc0, !PT ;  /* 0x0000ffff8a197812 */ /* 0x000fc800078ec0ff */
[--C-:B------:R-:W-:Y:S02]  /*a1f10*/  PRMT R90, R28, 0x3340, R25.reuse ;  /* 0x000033401c5a7816 */ /* 0x100fe40000000019 */
[----:B------:R-:W-:Y:S02]  /*a1f20*/  SHF.R.U32.HI R25, RZ, 0x8, R25 ;  /* 0x00000008ff197819 */ /* 0x000fe40000011619 */
[----:B------:R-:W-:Y:S02]  /*a1f30*/  LOP3.LUT R28, R29, 0xffff, RZ, 0xc0, !PT ;  /* 0x0000ffff1d1c7812 */ /* 0x000fe400078ec0ff */
[----:B------:R-:W-:Y:S02]  /*a1f40*/  LOP3.LUT R25, R25, 0xffff, RZ, 0xc0, !PT ;  /* 0x0000ffff19197812 */ /* 0x000fe400078ec0ff */
[----:B------:R-:W-:Y:S02]  /*a1f50*/  LOP3.LUT R113, R15, 0xffff, RZ, 0xc0, !PT ;  /* 0x0000ffff0f717812 */ /* 0x000fe400078ec0ff */
[----:B0-----:R-:W-:Y:S01]  /*a1f60*/  PRMT R8, R28, 0x3340, R25 ;  /* 0x000033401c087816 */ /* 0x001fe20000000019 */
[----:B------:R-:W-:Y:S01]  /*a1f70*/  STL [R1+0x548c], R160 ;  /* 0x00548ca001007387 */ /* 0x000fe20000100800 */
[----:B------:R-:W-:-:S02]  /*a1f80*/  LOP3.LUT R111, R159, 0xffff, RZ, 0xc0, !PT ;  /* 0x0000ffff9f6f7812 */ /* 0x000fc400078ec0ff */
[----:B------:R-:W-:Y:S01]  /*a1f90*/  SHF.R.U32.HI R159, RZ, 0x8, R113 ;  /* 0x00000008ff9f7819 */ /* 0x000fe20000011671 */
[----:B------:R0:W-:Y:S01]  /*a1fa0*/  STL [R1+0x330], R8 ;  /* 0x0003300801007387 */ /* 0x0001e20000100800 */
[----:B------:R-:W-:-:S03]  /*a1fb0*/  LOP3.LUT R30, R137, 0xffff, RZ, 0xc0, !PT ;  /* 0x0000ffff891e7812 */ /* 0x000fc600078ec0ff */
[----:B------:R-:W3:Y:S01]  /*a1fc0*/  LDL.LU R15, [R1+0x5570] ;  /* 0x00557000010f7983 */ /* 0x000ee20000300800 */
[----:B------:R-:W-:-:S04]  /*a1fd0*/  LOP3.LUT R37, R136, 0xffff, RZ, 0xc0, !PT ;  /* 0x0000ffff88257812 */ /* 0x000fc800078ec0ff */
[----:B------:R-:W-:Y:S02]  /*a1fe0*/  PRMT R25, R37, 0x3340, R0 ;  /* 0x0000334025197816 */ /* 0x000fe40000000000 */
[----:B------:R-:W-:-:S04]  /*a1ff0*/  LOP3.LUT R159, R159, 0xffff, RZ, 0xc0, !PT ;  /* 0x0000ffff9f9f7812 */ /* 0x000fc800078ec0ff */
[----:B------:R-:W-:Y:S02]  /*a2000*/  PRMT R159, R159, 0x3340, R0 ;  /* 0x000033409f9f7816 */ /* 0x000fe40000000000 */
[----:B----4-:R-:W-:-:S04]  /*a2010*/  LOP3.LUT R29, R144, 0xffff, RZ, 0xc0, !PT ;  /* 0x0000ffff901d7812 */ /* 0x010fc800078ec0ff */
        /* <DEDUP_REMOVED lines=8> */
[----:B------:R-:W4:Y:S01]  /*a20a0*/  LDL.LU R137, [R1+0x4f1c] ;  /* 0x004f1c0001897983 */ /* 0x000f220000300800 */
[----:B0-----:R-:W-:-:S05]  /*a20b0*/  PRMT R8, R28, 0x3340, R25 ;  /* 0x000033401c087816 */ /* 0x001fca0000000019 */
[----:B------:R0:W-:Y:S04]  /*a20c0*/  STL [R1+0x25c], R8 ;  /* 0x00025c0801007387 */ /* 0x0001e80000100800 */
[----:B------:R-:W4:Y:S04]  /*a20d0*/  LDL.LU R136, [R1+0x46a0] ;  /* 0x0046a00001887983 */ /* 0x000f280000300800 */
[----:B------:R-:W4:Y:S01]  /*a20e0*/  LDL.LU R144, [R1+0x49cc] ;  /* 0x0049cc0001907983 */ /* 0x000f220000300800 */
[----:B------:R-:W-:Y:S02]  /*a20f0*/  LOP3.LUT R34, R17, 0xffff, RZ, 0xc0, !PT ;  /* 0x0000ffff11227812 */ /* 0x000fe400078ec0ff */
[----:B0-----:R-:W-:Y:S01]  /*a2100*/  IADD3 R8, P2, R18, R0, RZ ;  /* 0x0000000012087210 */ /* 0x001fe20007f5e0ff */
[----:B------:R-:W4:Y:S01]  /*a2110*/  LDL.LU R17, [R1+0x556c] ;  /* 0x00556c0001117983 */ /* 0x000f220000300800 */
[----:B------:R-:W-:-:S03]  /*a2120*/  PRMT R25, R34, 0x3340, R0 ;  /* 0x0000334022197816 */ /* 0x000fc60000000000 */
[----:B------:R-:W-:Y:S01]  /*a2130*/  IMAD.X R9, R24, 0x1, R7, P2 ;  /* 0x0000000118097824 */ /* 0x000fe200010e0607 */
[----:B--2---:R-:W-:Y:S02]  /*a2140*/  LOP3.LUT R30, R148, 0xffff, RZ, 0xc0, !PT ;  /* 0x0000ffff941e7812 */ /* 0x004fe400078ec0ff */
[----:B---3--:R-:W-:-:S04]  /*a2150*/  LOP3.LUT R29, R152, 0xffff, RZ, 0xc0, !PT ;  /* 0x0000ffff981d7812 */ /* 0x008fc800078ec0ff */
[----:B------:R-:W-:-:S04]  /*a2160*/  PRMT R28, R30, 0x3340, R29 ;  /* 0x000033401e1c7816 */ /* 0x000fc8000000001d */
[----:B------:R-:W-:Y:S02]  /*a2170*/  PRMT R10, R28, 0x5410, R25 ;  /* 0x000054101c0a7816 */ /* 0x000fe40000000019 */
[----:B------:R-:W-:Y:S02]  /*a2180*/  SHF.R.U32.HI R28, RZ, 0x8, R30 ;  /* 0x00000008ff1c7819 */ /* 0x000fe4000001161e */
[----:B------:R-:W-:Y:S01]  /*a2190*/  SHF.R.U32.HI R25, RZ, 0x8, R29 ;  /* 0x00000008ff197819 */ /* 0x000fe2000001161d */
[----:B------:R-:W-:Y:S01]  /*a21a0*/  STL [R1+0x4760], R10 ;  /* 0x0047600a01007387 */ /* 0x000fe20000100800 */
[----:B------:R-:W-:Y:S02]  /*a21b0*/  LOP3.LUT R28, R28, 0xffff, RZ, 0xc0, !PT ;  /* 0x0000ffff1c1c7812 */ /* 0x000fe400078ec0ff */
[----:B------:R-:W-:Y:S01]  /*a21c0*/  LOP3.LUT R25, R25, 0xffff, RZ, 0xc0, !PT ;  /* 0x0000ffff19197812 */ /* 0x000fe200078ec0ff */
[----:B------:R-:W2:Y:S04]  /*a21d0*/  LDL.LU R42, [R1+0x4b70] ;  /* 0x004b7000012a7983 */ /* 0x000ea80000300800 */
[----:B------:R0:W-:Y:S04]  /*a21e0*/  STL.64 [R1+0x6f8], R8 ;  /* 0x0006f80801007387 */ /* 0x0001e80000100a00 */
[----:B------:R-:W3:Y:S04]  /*a21f0*/  LDL.LU R139, [R1+0x48ac] ;  /* 0x0048ac00018b7983 */ /* 0x000ee80000300800 */
[----:B------:R-:W3:Y:S01]  /*a2200*/  LDL.LU R138, [R1+0x4f24] ;  /* 0x004f2400018a7983 */ /* 0x000ee20000300800 */
[----:B0-----:R-:W-:-:S05]  /*a2210*/  PRMT R8, R28, 0x3340, R25 ;  /* 0x000033401c087816 */ /* 0x001fca0000000019 */
[----:B------:R0:W-:Y:S04]  /*a2220*/  STL [R1+0x258], R8 ;  /* 0x0002580801007387 */ /* 0x0001e80000100800 */
[----:B------:R-:W3:Y:S04]  /*a2230*/  LDL.LU R148, [R1+0x46a4] ;  /* 0x0046a40001947983 */ /* 0x000ee80000300800 */
[----:B------:R-:W3:Y:S01]  /*a2240*/  LDL.LU R152, [R1+0x49e8] ;  /* 0x0049e80001987983 */ /* 0x000ee20000300800 */
[----:B0-----:R-:W-:-:S05]  /*a2250*/  IADD3 R8, P2, R18, R6, RZ ;  /* 0x0000000612087210 */ /* 0x001fca0007f5e0ff */
[----:B------:R-:W-:-:S05]  /*a2260*/  IMAD.X R9, R24, 0x1, R5, P2 ;  /* 0x0000000118097824 */ /* 0x000fca00010e0605 */
[----:B------:R0:W-:Y:S02]  /*a2270*/  STL.64 [R1+0x6f0], R8 ;  /* 0x0006f00801007387 */ /* 0x0001e40000100a00 */
[----:B0-----:R-:W-:Y:S02]  /*a2280*/  IADD3 R8, P2, R18, R4, RZ ;  /* 0x0000000412087210 */ /* 0x001fe40007f5e0ff */
[----:B------:R-:W3:Y:S03]  /*a2290*/  LDL.LU R18, [R1+0xcb4] ;  /* 0x000cb40001127983 */ /* 0x000ee60000300800 */
[----:B------:R-:W-:-:S05]  /*a22a0*/  IMAD.X R9, R24, 0x1, R3, P2 ;  /* 0x0000000118097824 */ /* 0x000fca00010e0603 */
[----:B------:R0:W-:Y:S01]  /*a22b0*/  STL.64 [R1+0x6e8], R8 ;  /* 0x0006e80801007387 */ /* 0x0001e20000100a00 */
[----:B------:R-:W-:Y:S02]  /*a22c0*/  SHF.R.U32.HI R93, RZ, 0x8, R157 ;  /* 0x00000008ff5d7819 */ /* 0x000fe4000001169d */
[----:B------:R-:W-:Y:S02]  /*a22d0*/  SHF.R.U32.HI R157, RZ, 0x8, R34 ;  /* 0x00000008ff9d7819 */ /* 0x000fe40000011622 */
[----:B------:R-:W-:Y:S02]  /*a22e0*/  LOP3.LUT R159, R16, 0xffff, RZ, 0xc0, !PT ;  /* 0x0000ffff109f7812 */ /* 0x000fe400078ec0ff */
[----:B------:R-:W-:Y:S02]  /*a22f0*/  SHF.R.U32.HI R94, RZ, 0x8, R156 ;  /* 0x00000008ff5e7819 */ /* 0x000fe4000001169c */
[----:B------:R-:W-:Y:S02]  /*a2300*/  SHF.R.U32.HI R184, RZ, 0x8, R40 ;  /* 0x00000008ffb87819 */ /* 0x000fe40000011628 */
[----:B----4-:R-:W-:-:S02]  /*a2310*/  LOP3.LUT R30, R137, 0xffff, RZ, 0xc0, !PT ;  /* 0x0000ffff891e7812 */ /* 0x010fc400078ec0ff */
[----:B------:R-:W-:Y:S02]  /*a2320*/  LOP3.LUT R28, R136, 0xffff, RZ, 0xc0, !PT ;  /* 0x0000ffff881c7812 */ /* 0x000fe400078ec0ff */
        /* <DEDUP_REMOVED lines=8> */
[----:B------:R0:W-:Y:S04]  /*a23b0*/  STL [R1+0x475c], R8 ;  /* 0x00475c0801007387 */ /* 0x0001e80000100800 */
[----:B------:R-:W4:Y:S04]  /*a23c0*/  LDL.LU R137, [R1+0x4f2c] ;  /* 0x004f2c0001897983 */ /* 0x000f280000300800 */
[----:B------:R-:W4:Y:S01]  /*a23d0*/  LDL.LU R136, [R1+0x46a8] ;  /* 0x0046a80001887983 */ /* 0x000f220000300800 */
[----:B0-----:R-:W-:-:S05]  /*a23e0*/  PRMT R8, R25, 0x3340, R24 ;  /* 0x0000334019087816 */ /* 0x001fca0000000018 */
[----:B------:R0:W-:Y:S04]  /*a23f0*/  STL [R1+0x254], R8 ;  /* 0x0002540801007387 */ /* 0x0001e80000100800 */
[----:B------:R-:W4:Y:S01]  /*a2400*/  LDL.LU R144, [R1+0x4a00] ;  /* 0x004a000001907983 */ /* 0x000f220000300800 */
[----:B------:R-:W-:Y:S02]  /*a2410*/  SHF.R.U32.HI R156, RZ, 0x8, R28 ;  /* 0x00000008ff9c7819 */ /* 0x000fe4000001161c */
[----:B------:R-:W-:Y:S01]  /*a2420*/  PRMT R24, R159, 0x3340, R0 ;  /* 0x000033409f187816 */ /* 0x000fe20000000000 */
[----:B------:R-:W4:Y:S01]  /*a2430*/  LDL.LU R16, [R1+0x5568] ;  /* 0x0055680001107983 */ /* 0x000f220000300800 */
[----:B--2---:R-:W-:Y:S02]  /*a2440*/  LOP3.LUT R34, R42, 0xffff, RZ, 0xc0, !PT ;  /* 0x0000ffff2a227812 */ /* 0x004fe400078ec0ff */
[----:B---3--:R-:W-:-:S04]  /*a2450*/  LOP3.LUT R29, R139, 0xffff, RZ, 0xc0, !PT ;  /* 0x0000ffff8b1d7812 */ /* 0x008fc800078ec0ff */
[----:B------:R-:W-:Y:S02]  /*a2460*/  PRMT R25, R34, 0x3340, R29 ;  /* 0x0000334022197816 */ /* 0x000fe4000000001d */
[----:B------:R-:W-:Y:S02]  /*a2470*/  LOP3.LUT R30, R138, 0xffff, RZ, 0xc0, !PT ;  /* 0x0000ffff8a1e7812 */ /* 0x000fe400078ec0ff */
[----:B0-----:R-:W-:Y:S02]  /*a2480*/  PRMT R8, R25, 0x5410, R24 ;  /* 0x0000541019087816 */ /* 0x001fe40000000018 */
[----:B------:R-:W-:Y:S02]  /*a2490*/  LOP3.LUT R40, R148, 0xffff, RZ, 0xc0, !PT ;  /* 0x0000ffff94287812 */ /* 0x000fe400078ec0ff */
[----:B------:R-:W-:Y:S02]  /*a24a0*/  LOP3.LUT R28, R152, 0xffff, RZ, 0xc0, !PT ;  /* 0x0000ffff981c7812 */ /* 0x000fe400078ec0ff */
[----:B------:R-:W-:-:S02]  /*a24b0*/  PRMT R24, R40, 0x3340, R0 ;  /* 0x0000334028187816 */ /* 0x000fc40000000000 */
[----:B------:R-:W-:-:S04]  /*a24c0*/  PRMT R25, R30, 0x3340, R28 ;  /* 0x000033401e197816 */ /* 0x000fc8000000001c */
[----:B------:R-:W-:Y:S01]  /*a24d0*/  PRMT R10, R25, 0x5410, R24 ;  /* 0x00005410190a7816 */ /* 0x000fe20000000018 */
[----:B------:R0:W-:Y:S04]  /*a24e0*/  STL [R1+0x4750], R8 ;  /* 0x0047500801007387 */ /* 0x0001e80000100800 */
[----:B------:R-:W-:Y:S04]  /*a24f0*/  STL [R1+0x474c], R10 ;  /* 0x00474c0a01007387 */ /* 0x000fe80000100800 */
[----:B------:R-:W2:Y:S04]  /*a2500*/  LDL.LU R148, [R1+0x4ba0] ;  /* 0x004ba00001947983 */ /* 0x000ea80000300800 */
[----:B------:R-:W3:Y:S01]  /*a2510*/  LDL.LU R152, [R1+0x48c8] ;  /* 0x0048c80001987983 */ /* 0x000ee20000300800 */
[----:B------:R-:W-:-:S02]  /*a2520*/  SHF.R.U32.HI R198, RZ, 0x8, R158 ;  /* 0x00000008ffc67819 */ /* 0x000fc4000001169e */
[----:B------:R-:W-:Y:S02]  /*a2530*/  SHF.R.S32.HI R24, RZ, 0x1f, R18 ;  /* 0x0000001fff187819 */ /* 0x000fe40000011412 */
[----:B0-----:R-:W-:Y:S02]  /*a2540*/  IADD3 R8, P2, R18, R2, RZ ;  /* 0x0000000212087210 */ /* 0x001fe40007f5e0ff */
[----:B------:R-:W-:Y:S02]  /*a2550*/  SHF.R.U32.HI R158, RZ, 0x8, R37 ;  /* 0x00000008ff9e7819 */ /* 0x000fe40000011625 */
[----:B------:R-:W-:Y:S02]  /*a2560*/  SHF.R.U32.HI R34, RZ, 0x8, R34 ;  /* 0x00000008ff227819 */ /* 0x000fe40000011622 */
[----:B------:R-:W-:Y:S01]  /*a2570*/  SHF.R.U32.HI R29, RZ, 0x8, R29 ;  /* 0x00000008ff1d7819 */ /* 0x000fe2000001161d */
[----:B------:R-:W-:Y:S01]  /*a2580*/  IMAD.X R9, R24, 0x1, R13, P2 ;  /* 0x0000000118097824 */ /* 0x000fe200010e060d */
[----:B------:R-:W-:-:S02]  /*a2590*/  SHF.R.U32.HI R37, RZ, 0x8, R30 ;  /* 0x00000008ff257819 */ /* 0x000fc4000001161e */
[----:B------:R-:W-:Y:S02]  /*a25a0*/  SHF.R.U32.HI R25, RZ, 0x8, R28 ;  /* 0x00000008ff197819 */ /* 0x000fe4000001161c */
[----:B------:R-:W-:Y:S02]  /*a25b0*/  LOP3.LUT R30, R34, 0xffff, RZ, 0xc0, !PT ;  /* 0x0000ffff221e7812 */ /* 0x000fe400078ec0ff */
[----:B------:R-:W-:Y:S02]  /*a25c0*/  LOP3.LUT R29, R29, 0xffff, RZ, 0xc0, !PT ;  /* 0x0000ffff1d1d7812 */ /* 0x000fe400078ec0ff */
[----:B------:R-:W-:Y:S02]  /*a25d0*/  LOP3.LUT R28, R37, 0xffff, RZ, 0xc0, !PT ;  /* 0x0000ffff251c7812 */ /* 0x000fe400078ec0ff */
[----:B------:R-:W-:Y:S01]  /*a25e0*/  LOP3.LUT R25, R25, 0xffff, RZ, 0xc0, !PT ;  /* 0x0000ffff19197812 */ /* 0x000fe200078ec0ff */
[----:B------:R0:W-:Y:S02]  /*a25f0*/  STL.64 [R1+0x6e0], R8 ;  /* 0x0006e00801007387 */ /* 0x0001e40000100a00 */
[----:B0-----:R-:W-:-:S02]  /*a2600*/  PRMT R9, R30, 0x3340, R29 ;  /* 0x000033401e097816 */ /* 0x001fc4000000001d */
[----:B------:R-:W-:-:S03]  /*a2610*/  PRMT R8, R28, 0x3340, R25 ;  /* 0x000033401c087816 */ /* 0x000fc60000000019 */
[----:B------:R-:W-:Y:S04]  /*a2620*/  STL [R1+0xc88], R9 ;  /* 0x000c880901007387 */ /* 0x000fe80000100800 */
[----:B------:R0:W-:Y:S02]  /*a2630*/  STL [R1+0x250], R8 ;  /* 0x0002500801007387 */ /* 0x0001e40000100800 */
[----:B0-----:R-:W-:-:S05]  /*a2640*/  IADD3 R8, P2, R18, R0, RZ ;  /* 0x0000000012087210 */ /* 0x001fca0007f5e0ff */
[----:B------:R-:W-:Y:S01]  /*a2650*/  IMAD.X R9, R24, 0x1, R7, P2 ;  /* 0x0000000118097824 */ /* 0x000fe200010e0607 */
[----:B------:R-:W-:Y:S02]  /*a2660*/  LOP3.LUT R34, R17, 0xffff, RZ, 0xc0, !PT ;  /* 0x0000ffff11227812 */ /* 0x000fe400078ec0ff */
[----:B----4-:R-:W-:Y:S02]  /*a2670*/  LOP3.LUT R30, R137, 0xffff, RZ, 0xc0, !PT ;  /* 0x0000ffff891e7812 */ /* 0x010fe400078ec0ff */
[----:B------:R-:W-:-:S04]  /*a2680*/  LOP3.LUT R37, R136, 0xffff, RZ, 0xc0, !PT ;  /* 0x0000ffff88257812 */ /* 0x000fc800078ec0ff */
[----:B------:R-:W-:Y:S02]  /*a2690*/  PRMT R25, R37, 0x3340, R0 ;  /* 0x0000334025197816 */ /* 0x000fe40000000000 */
[----:B------:R-:W-:-:S04]  /*a26a0*/  LOP3.LUT R29, R144, 0xffff, RZ, 0xc0, !PT ;  /* 0x0000ffff901d7812 */ /* 0x000fc800078ec0ff */
[----:B------:R-:W-:-:S04]  /*a26b0*/  PRMT R28, R30, 0x3340, R29 ;  /* 0x000033401e1c7816 */ /* 0x000fc8000000001d */
[----:B------:R-:W-:Y:S02]  /*a26c0*/  PRMT R10, R28, 0x5410, R25 ;  /* 0x000054101c0a7816 */ /* 0x000fe40000000019 */
[----:B------:R-:W-:Y:S02]  /*a26d0*/  SHF.R.U32.HI R28, RZ, 0x8, R30 ;  /* 0x00000008ff1c7819 */ /* 0x000fe4000001161e */
[----:B------:R-:W-:Y:S01]  /*a26e0*/  SHF.R.U32.HI R25, RZ, 0x8, R29 ;  /* 0x00000008ff197819 */ /* 0x000fe2000001161d */
[----:B------:R-:W-:Y:S01]  /*a26f0*/  STL [R1+0x4738], R10 ;  /* 0x0047380a01007387 */ /* 0x000fe20000100800 */
[----:B------:R-:W-:Y:S02]  /*a2700*/  LOP3.LUT R28, R28, 0xffff, RZ, 0xc0, !PT ;  /* 0x0000ffff1c1c7812 */ /* 0x000fe400078ec0ff */
[----:B------:R-:W-:Y:S01]  /*a2710*/  LOP3.LUT R25, R25, 0xffff, RZ, 0xc0, !PT ;  /* 0x0000ffff19197812 */ /* 0x000fe200078ec0ff */
[----:B------:R-:W4:Y:S04]  /*a2720*/  LDL.LU R42, [R1+0x4bac] ;  /* 0x004bac00012a7983 */ /* 0x000f280000300800 */
[----:B------:R0:W-:Y:S04]  /*a2730*/  STL.64 [R1+0x6d8], R8 ;  /* 0x0006d80801007387 */ /* 0x0001e80000100a00 */
[----:B------:R-:W4:Y:S04]  /*a2740*/  LDL.LU R139, [R1+0x48cc] ;  /* 0x0048cc00018b7983 */ /* 0x000f280000300800 */
[----:B------:R-:W4:Y:S01]  /*a2750*/  LDL.LU R138, [R1+0x4f44] ;  /* 0x004f4400018a7983 */ /* 0x000f220000300800 */
[----:B0-----:R-:W-:-:S05]  /*a2760*/  PRMT R8, R28, 0x3340, R25 ;  /* 0x000033401c087816 */ /* 0x001fca0000000019 */
[----:B------:R0:W-:Y:S04]  /*a2770*/  STL [R1+0x24c], R8 ;  /* 0x00024c0801007387 */ /* 0x0001e80000100800 */
[----:B------:R-:W4:Y:S04]  /*a2780*/  LDL.LU R136, [R1+0x46b0] ;  /* 0x0046b00001887983 */ /* 0x000f280000300800 */
[----:B------:R-:W4:Y:S04]  /*a2790*/  LDL.LU R17, [R1+0x5564] ;  /* 0x0055640001117983 */ /* 0x000f280000300800 */
[----:B------:R-:W4:Y:S01]  /*a27a0*/  LDL.LU R144, [R1+0x4a40] ;  /* 0x004a400001907983 */ /* 0x000f220000300800 */
[----:B------:R-:W-:-:S02]  /*a27b0*/  PRMT R25, R34, 0x3340, R0 ;  /* 0x0000334022197816 */ /* 0x000fc40000000000 */
[----:B0-----:R-:W-:-:S05]  /*a27c0*/  IADD3 R8, P2, R18, R6, RZ ;  /* 0x0000000612087210 */ /* 0x001fca0007f5e0ff */
[----:B------:R-:W-:Y:S01]  /*a27d0*/  IMAD.X R9, R24, 0x1, R5, P2 ;  /* 0x0000000118097824 */ /* 0x000fe200010e0605 */
[----:B--2---:R-:W-:Y:S02]  /*a27e0*/  LOP3.LUT R30, R148, 0xffff, RZ, 0xc0, !PT ;  /* 0x0000ffff941e7812 */ /* 0x004fe400078ec0ff */
[----:B------:R-:W2:Y:S01]  /*a27f0*/  LDL.LU R148, [R1+0xd18] ;  /* 0x000d180001947983 */ /* 0x000ea20000300800 */
        /* <DEDUP_REMOVED lines=11> */
[----:B------:R0:W-:Y:S04]  /*a28b0*/  STL.64 [R1+0x6c8], R8 ;  /* 0x0006c80801007387 */ /* 0x0001e80000100a00 */
[----:B------:R-:W3:Y:S04]  /*a28c0*/  LDL.LU R137, [R1+0x4f50] ;  /* 0x004f500001897983 */ /* 0x000ee80000300800 */
[----:B------:R-:W3:Y:S01]  /*a28d0*/  LDL.LU R152, [R1+0x46ac] ;  /* 0x0046ac0001987983 */ /* 0x000ee20000300800 */
[----:B0-----:R-:W-:-:S05]  /*a28e0*/  PRMT R8, R25, 0x3340, R24 ;  /* 0x0000334019087816 */ /* 0x001fca0000000018 */
[----:B------:R0:W-:Y:S04]  /*a28f0*/  STL [R1+0x248], R8 ;  /* 0x0002480801007387 */ /* 0x0001e80000100800 */
[----:B------:R-:W3:Y:S01]  /*a2900*/  LDL.LU R18, [R1+0x4a58] ;  /* 0x004a580001127983 */ /* 0x000ee20000300800 */
[----:B------:R-:W-:Y:S02]  /*a2910*/  SHF.R.U32.HI R154, RZ, 0x8, R34 ;  /* 0x00000008ff9a7819 */ /* 0x000fe40000011622 */
[----:B------:R-:W-:Y:S02]  /*a2920*/  LOP3.LUT R160, R15, 0xffff, RZ, 0xc0, !PT ;  /* 0x0000ffff0fa07812 */ /* 0x000fe400078ec0ff */
[----:B------:R-:W-:Y:S01]  /*a2930*/  SHF.R.U32.HI R153, RZ, 0x8, R37 ;  /* 0x00000008ff997819 */ /* 0x000fe20000011625 */
[----:B------:R-:W3:Y:S01]  /*a2940*/  LDL.LU R15, [R1+0x5560] ;  /* 0x00556000010f7983 */ /* 0x000ee20000300800 */
[----:B------:R-:W-:-:S02]  /*a2950*/  PRMT R24, R160, 0x3340, R0 ;  /* 0x00003340a0187816 */ /* 0x000fc40000000000 */
[----:B------:R-:W-:Y:S02]  /*a2960*/  SHF.R.U32.HI R155, RZ, 0x8, R40 ;  /* 0x00000008ff9b7819 */ /* 0x000fe40000011628 */
[----:B----4-:R-:W-:Y:S02]  /*a2970*/  LOP3.LUT R34, R42, 0xffff, RZ, 0xc0, !PT ;  /* 0x0000ffff2a227812 */ /* 0x010fe400078ec0ff */
[----:B------:R-:W-:-:S04]  /*a2980*/  LOP3.LUT R29, R139, 0xffff, RZ, 0xc0, !PT ;  /* 0x0000ffff8b1d7812 */ /* 0x000fc800078ec0ff */
[----:B------:R-:W-:Y:S02]  /*a2990*/  PRMT R25, R34, 0x3340, R29 ;  /* 0x0000334022197816 */ /* 0x000fe4000000001d */
[----:B------:R-:W-:Y:S02]  /*a29a0*/  LOP3.LUT R30, R138, 0xffff, RZ, 0xc0, !PT ;  /* 0x0000ffff8a1e7812 */ /* 0x000fe400078ec0ff */
[----:B0-----:R-:W-:Y:S02]  /*a29b0*/  PRMT R8, R25, 0x5410, R24 ;  /* 0x0000541019087816 */ /* 0x001fe40000000018 */
[----:B------:R-:W-:-:S04]  /*a29c0*/  LOP3.LUT R37, R136, 0xffff, RZ, 0xc0, !PT ;  /* 0x0000ffff88257812 */ /* 0x000fc800078ec0ff */
[----:B------:R-:W-:Y:S02]  /*a29d0*/  PRMT R24, R37, 0x3340, R0 ;  /* 0x0000334025187816 */ /* 0x000fe40000000000 */
[----:B------:R-:W-:-:S04]  /*a29e0*/  LOP3.LUT R28, R144, 0xffff, RZ, 0xc0, !PT ;  /* 0x0000ffff901c7812 */ /* 0x000fc800078ec0ff */
[----:B------:R-:W-:Y:S01]  /*a29f0*/  PRMT R25, R30, 0x3340, R28 ;  /* 0x000033401e197816 */ /* 0x000fe2000000001c */
[----:B------:R0:W-:Y:S03]  /*a2a00*/  STL [R1+0x472c], R8 ;  /* 0x00472c0801007387 */ /* 0x0001e60000100800 */
[----:B------:R-:W-:Y:S02]  /*a2a10*/  PRMT R10, R25, 0x5410, R24 ;  /* 0x00005410190a7816 */ /* 0x000fe40000000018 */
[----:B------:R-:W-:Y:S02]  /*a2a20*/  SHF.R.U32.HI R34, RZ, 0x8, R34 ;  /* 0x00000008ff227819 */ /* 0x000fe40000011622 */
[----:B------:R-:W-:Y:S02]  /*a2a30*/  SHF.R.U32.HI R29, RZ, 0x8, R29 ;  /* 0x00000008ff1d7819 */ /* 0x000fe4000001161d */
[----:B------:R-:W-:-:S02]  /*a2a40*/  SHF.R.U32.HI R40, RZ, 0x8, R30 ;  /* 0x00000008ff287819 */ /* 0x000fc4000001161e */
[----:B------:R-:W-:Y:S02]  /*a2a50*/  LOP3.LUT R30, R34, 0xffff, RZ, 0xc0, !PT ;  /* 0x0000ffff221e7812 */ /* 0x000fe400078ec0ff */
[----:B------:R-:W-:Y:S01]  /*a2a60*/  LOP3.LUT R29, R29, 0xffff, RZ, 0xc0, !PT ;  /* 0x0000ffff1d1d7812 */ /* 0x000fe200078ec0ff */
[----:B------:R-:W-:Y:S01]  /*a2a70*/  STL [R1+0x4728], R10 ;  /* 0x0047280a01007387 */ /* 0x000fe20000100800 */
[----:B------:R-:W-:Y:S02]  /*a2a80*/  SHF.R.U32.HI R25, RZ, 0x8, R28 ;  /* 0x00000008ff197819 */ /* 0x000fe4000001161c */
[----:B------:R-:W-:Y:S02]  /*a2a90*/  LOP3.LUT R28, R40, 0xffff, RZ, 0xc0, !PT ;  /* 0x0000ffff281c7812 */ /* 0x000fe400078ec0ff */
[----:B------:R-:W-:Y:S02]  /*a2aa0*/  LOP3.LUT R25, R25, 0xffff, RZ, 0xc0, !PT ;  /* 0x0000ffff19197812 */ /* 0x000fe400078ec0ff */
[----:B--2---:R-:W-:-:S02]  /*a2ab0*/  SHF.R.S32.HI R24, RZ, 0x1f, R148 ;  /* 0x0000001fff187819 */ /* 0x004fc40000011494 */
[----:B0-----:R-:W-:-:S05]  /*a2ac0*/  IADD3 R8, P2, R148, R2, RZ ;  /* 0x0000000294087210 */ /* 0x001fca0007f5e0ff */
[----:B------:R-:W-:-:S05]  /*a2ad0*/  IMAD.X R9, R24, 0x1, R13, P2 ;  /* 0x0000000118097824 */ /* 0x000fca00010e060d */
[----:B------:R0:W-:Y:S04]  /*a2ae0*/  STL.64 [R1+0x6c0], R8 ;  /* 0x0006c00801007387 */ /* 0x0001e80000100a00 */
[----:B------:R-:W2:Y:S01]  /*a2af0*/  LDL.LU R136, [R1+0x4be0] ;  /* 0x004be00001887983 */ /* 0x000ea20000300800 */
[----:B0-----:R-:W-:-:S05]  /*a2b00*/  PRMT R9, R30, 0x3340, R29 ;  /* 0x000033401e097816 */ /* 0x001fca000000001d */
[----:B------:R-:W-:Y:S04]  /*a2b10*/  STL [R1+0x348], R9 ;  /* 0x0003480901007387 */ /* 0x000fe80000100800 */
[----:B------:R-:W4:Y:S01]  /*a2b20*/  LDL.LU R144, [R1+0x48fc] ;  /* 0x0048fc0001907983 */ /* 0x000f220000300800 */
[----:B------:R-:W-:Y:S02]  /*a2b30*/  PRMT R8, R28, 0x3340, R25 ;  /* 0x000033401c087816 */ /* 0x000fe40000000019 */
[----:B---3--:R-:W-:Y:S02]  /*a2b40*/  LOP3.LUT R30, R137, 0xffff, RZ, 0xc0, !PT ;  /* 0x0000ffff891e7812 */ /* 0x008fe400078ec0ff */
        /* <DEDUP_REMOVED lines=8> */
[----:B0-----:R-:W-:-:S02]  /*a2bd0*/  IADD3 R8, P2, R148, R0, RZ ;  /* 0x0000000094087210 */ /* 0x001fc40007f5e0ff */
[----:B------:R-:W-:Y:S02]  /*a2be0*/  LOP3.LUT R28, R28, 0xffff, RZ, 0xc0, !PT ;  /* 0x0000ffff1c1c7812 */ /* 0x000fe400078ec0ff */
[----:B------:R-:W-:Y:S01]  /*a2bf0*/  LOP3.LUT R25, R25, 0xffff, RZ, 0xc0, !PT ;  /* 0x0000ffff19197812 */ /* 0x000fe200078ec0ff */
[----:B------:R-:W-:Y:S01]  /*a2c00*/  IMAD.X R9, R24, 0x1, R7, P2 ;  /* 0x0000000118097824 */ /* 0x000fe200010e0607 */
[----:B------:R0:W-:Y:S04]  /*a2c10*/  STL [R1+0x4724], R10 ;  /* 0x0047240a01007387 */ /* 0x0001e80000100800 */
[----:B------:R-:W3:Y:S04]  /*a2c20*/  LDL.LU R43, [R1+0x4f64] ;  /* 0x004f6400012b7983 */ /* 0x000ee80000300800 */
[----:B------:R-:W3:Y:S01]  /*a2c30*/  LDL.LU R42, [R1+0x46bc] ;  /* 0x0046bc00012a7983 */ /* 0x000ee20000300800 */
[----:B0-----:R-:W-:-:S03]  /*a2c40*/  PRMT R10, R28, 0x3340, R25 ;  /* 0x000033401c0a7816 */ /* 0x001fc60000000019 */
[----:B------:R-:W3:Y:S04]  /*a2c50*/  LDL.LU R139, [R1+0x4a98] ;  /* 0x004a9800018b7983 */ /* 0x000ee80000300800 */
[----:B------:R0:W-:Y:S04]  /*a2c60*/  STL.64 [R1+0x6b8], R8 ;  /* 0x0006b80801007387 */ /* 0x0001e80000100a00 */
[----:B------:R-:W-:Y:S04]  /*a2c70*/  STL [R1+0x240], R10 ;  /* 0x0002400a01007387 */ /* 0x000fe80000100800 */
[----:B------:R-:W3:Y:S01]  /*a2c80*/  LDL.LU R18, [R1+0x4bf8] ;  /* 0x004bf80001127983 */ /* 0x000ee20000300800 */
[----:B0-----:R-:W-:-:S05]  /*a2c90*/  IADD3 R8, P2, R148, R6, RZ ;  /* 0x0000000694087210 */ /* 0x001fca0007f5e0ff */
[----:B------:R-:W-:-:S05]  /*a2ca0*/  IMAD.X R9, R24, 0x1, R5, P2 ;  /* 0x0000000118097824 */ /* 0x000fca00010e0605 */
[----:B------:R0:W-:Y:S02]  /*a2cb0*/  STL.64 [R1+0x6b0], R8 ;  /* 0x0006b00801007387 */ /* 0x0001e40000100a00 */
[----:B0-----:R-:W-:Y:S02]  /*a2cc0*/  IADD3 R8, P2, R148, R4, RZ ;  /* 0x0000000494087210 */ /* 0x001fe40007f5e0ff */
[----:B------:R-:W3:Y:S03]  /*a2cd0*/  LDL.LU R148, [R1+0x4914] ;  /* 0x0049140001947983 */ /* 0x000ee60000300800 */
[----:B------:R-:W-:Y:S01]  /*a2ce0*/  IMAD.X R9, R24, 0x1, R3, P2 ;  /* 0x0000000118097824 */ /* 0x000fe200010e0603 */
[----:B------:R-:W-:Y:S02]  /*a2cf0*/  SHF.R.U32.HI R24, RZ, 0x8, R34 ;  /* 0x00000008ff187819 */ /* 0x000fe40000011622 */
[----:B------:R-:W-:-:S02]  /*a2d00*/  LOP3.LUT R28, R16, 0xffff, RZ, 0xc0, !PT ;  /* 0x0000ffff101c7812 */ /* 0x000fc400078ec0ff */
[----:B------:R-:W-:-:S04]  /*a2d10*/  LOP3.LUT R24, R24, 0xffff, RZ, 0xc0, !PT ;  /* 0x0000ffff18187812 */ /* 0x000fc800078ec0ff */
[----:B------:R-:W-:Y:S02]  /*a2d20*/  PRMT R151, R24, 0x3340, R151 ;  /* 0x0000334018977816 */ /* 0x000fe40000000097 */
[----:B------:R-:W-:Y:S01]  /*a2d30*/  PRMT R24, R28, 0x3340, R0 ;  /* 0x000033401c187816 */ /* 0x000fe20000000000 */
[----:B------:R0:W-:Y:S04]  /*a2d40*/  STL.64 [R1+0x6a8], R8 ;  /* 0x0006a80801007387 */ /* 0x0001e80000100a00 */
[----:B------:R-:W3:Y:S04]  /*a2d50*/  LDL.LU R16, [R1+0x555c] ;  /* 0x00555c0001107983 */ /* 0x000ee80000300800 */
[----:B------:R-:W3:Y:S04]  /*a2d60*/  LDL.LU R138, [R1+0x4f70] ;  /* 0x004f7000018a7983 */ /* 0x000ee80000300800 */
[----:B------:R-:W3:Y:S01]  /*a2d70*/  LDL.LU R137, [R1+0x46c0] ;  /* 0x0046c00001897983 */ /* 0x000ee20000300800 */
[----:B--2---:R-:W-:-:S02]  /*a2d80*/  LOP3.LUT R30, R136, 0xffff, RZ, 0xc0, !PT ;  /* 0x0000ffff881e7812 */ /* 0x004fc400078ec0ff */
[----:B----4-:R-:W-:-:S04]  /*a2d90*/  LOP3.LUT R29, R144, 0xffff, RZ, 0xc0, !PT ;  /* 0x0000ffff901d7812 */ /* 0x010fc800078ec0ff */
[----:B------:R-:W-:-:S04]  /*a2da0*/  PRMT R25, R30, 0x3340, R29 ;  /* 0x000033401e197816 */ /* 0x000fc8000000001d */
[----:B0-----:R-:W-:-:S05]  /*a2db0*/  PRMT R8, R25, 0x5410, R24 ;  /* 0x0000541019087816 */ /* 0x001fca0000000018 */
[----:B------:R0:W-:Y:S04]  /*a2dc0*/  STL [R1+0x4720], R8 ;  /* 0x0047200801007387 */ /* 0x0001e80000100800 */
[----:B------:R-:W2:Y:S01]  /*a2dd0*/  LDL.LU R144, [R1+0x4ab0] ;  /* 0x004ab00001907983 */ /* 0x000ea20000300800 */
[----:B------:R-:W-:-:S03]  /*a2de0*/  SHF.R.U32.HI R30, RZ, 0x8, R30 ;  /* 0x00000008ff1e7819 */ /* 0x000fc6000001161e */
[----:B------:R-:W4:Y:S01]  /*a2df0*/  LDL.LU R136, [R1+0xd1c] ;  /* 0x000d1c0001887983 */ /* 0x000f220000300800 */
[----:B------:R-:W-:Y:S02]  /*a2e00*/  SHF.R.U32.HI R25, RZ, 0x8, R29 ;  /* 0x00000008ff197819 */ /* 0x000fe4000001161d */
[----:B------:R-:W-:Y:S02]  /*a2e10*/  SHF.R.U32.HI R24, RZ, 0x8, R28 ;  /* 0x00000008ff187819 */ /* 0x000fe4000001161c */
[----:B------:R-:W-:Y:S02]  /*a2e20*/  LOP3.LUT R28, R30, 0xffff, RZ, 0xc0, !PT ;  /* 0x0000ffff1e1c7812 */ /* 0x000fe400078ec0ff */
[----:B------:R-:W-:-:S04]  /*a2e30*/  LOP3.LUT R25, R25, 0xffff, RZ, 0xc0, !PT ;  /* 0x0000ffff19197812 */ /* 0x000fc800078ec0ff */
[----:B0-----:R-:W-:-:S05]  /*a2e40*/  PRMT R8, R28, 0x3340, R25 ;  /* 0x000033401c087816 */ /* 0x001fca0000000019 */
[----:B------:R0:W-:Y:S01]  /*a2e50*/  STL [R1+0x23c], R8 ;  /* 0x00023c0801007387 */ /* 0x0001e20000100800 */
[----:B---3--:R-:W-:-:S03]  /*a2e60*/  LOP3.LUT R83, R18, 0xffff, RZ, 0xc0, !PT ;  /* 0x0000ffff12537812 */ /* 0x008fc600078ec0ff */
[----:B------:R-:W3:Y:S01]  /*a2e70*/  LDL.LU R18, [R1+0x4c2c] ;  /* 0x004c2c0001127983 */ /* 0x000ee20000300800 */
[----:B------:R-:W-:Y:S02]  /*a2e80*/  SHF.R.U32.HI R152, RZ, 0x8, R37 ;  /* 0x00000008ff987819 */ /* 0x000fe40000011625 */
[----:B------:R-:W-:Y:S02]  /*a2e90*/  LOP3.LUT R24, R24, 0xffff, RZ, 0xc0, !PT ;  /* 0x0000ffff18187812 */ /* 0x000fe400078ec0ff */
[----:B------:R-:W-:Y:S02]  /*a2ea0*/  LOP3.LUT R29, R43, 0xffff, RZ, 0xc0, !PT ;  /* 0x0000ffff2b1d7812 */ /* 0x000fe400078ec0ff */
[----:B------:R-:W-:Y:S02]  /*a2eb0*/  LOP3.LUT R37, R42, 0xffff, RZ, 0xc0, !PT ;  /* 0x0000ffff2a257812 */ /* 0x000fe400078ec0ff */
[----:B------:R-:W-:Y:S02]  /*a2ec0*/  LOP3.LUT R28, R139, 0xffff, RZ, 0xc0, !PT ;  /* 0x0000ffff8b1c7812 */ /* 0x000fe400078ec0ff */
[----:B------:R-:W-:-:S02]  /*a2ed0*/  PRMT R150, R24, 0x3340, R150 ;  /* 0x0000334018967816 */ /* 0x000fc40000000096 */
[----:B------:R-:W-:Y:S02]  /*a2ee0*/  PRMT R24, R37, 0x3340, R0 ;  /* 0x0000334025187816 */ /* 0x000fe40000000000 */
[----:B------:R-:W-:-:S04]  /*a2ef0*/  PRMT R25, R29, 0x3340, R28 ;  /* 0x000033401d197816 */ /* 0x000fc8000000001c */
[----:B0-----:R-:W-:-:S05]  /*a2f00*/  PRMT R8, R25, 0x5410, R24 ;  /* 0x0000541019087816 */ /* 0x001fca0000000018 */
[----:B------:R0:W-:Y:S01]  /*a2f10*/  STL [R1+0x471c], R8 ;  /* 0x00471c0801007387 */ /* 0x0001e20000100800 */
[----:B------:R-:W-:-:S03]  /*a2f20*/  LOP3.LUT R82, R148, 0xffff, RZ, 0xc0, !PT ;  /* 0x0000ffff94527812 */ /* 0x000fc600078ec0ff */
[----:B------:R-:W3:Y:S01]  /*a2f30*/  LDL.LU R148, [R1+0x4944] ;  /* 0x0049440001947983 */ /* 0x000ee20000300800 */
[----:B------:R-:W-:Y:S02]  /*a2f40*/  SHF.R.U32.HI R25, RZ, 0x8, R29 ;  /* 0x00000008ff197819 */ /* 0x000fe4000001161d */
[----:B------:R-:W-:Y:S02]  /*a2f50*/  SHF.R.U32.HI R29, RZ, 0x8, R83 ;  /* 0x00000008ff1d7819 */ /* 0x000fe40000011653 */
[----:B------:R-:W-:Y:S02]  /*a2f60*/  SHF.R.U32.HI R24, RZ, 0x8, R82 ;  /* 0x00000008ff187819 */ /* 0x000fe40000011652 */
[----:B------:R-:W-:Y:S02]  /*a2f70*/  SHF.R.U32.HI R30, RZ, 0x8, R28 ;  /* 0x00000008ff1e7819 */ /* 0x000fe4000001161c */
[----:B------:R-:W-:Y:S02]  /*a2f80*/  LOP3.LUT R29, R29, 0xffff, RZ, 0xc0, !PT ;  /* 0x0000ffff1d1d7812 */ /* 0x000fe400078ec0ff */
[----:B------:R-:W-:-:S02]  /*a2f90*/  LOP3.LUT R28, R24, 0xffff, RZ, 0xc0, !PT ;  /* 0x0000ffff181c7812 */ /* 0x000fc400078ec0ff */
[----:B------:R-:W-:Y:S02]  /*a2fa0*/  LOP3.LUT R25, R25, 0xffff, RZ, 0xc0, !PT ;  /* 0x0000ffff19197812 */ /* 0x000fe400078ec0ff */
[----:B------:R-:W-:Y:S02]  /*a2fb0*/  LOP3.LUT R24, R30, 0xffff, RZ, 0xc0, !PT ;  /* 0x0000ffff1e187812 */ /* 0x000fe400078ec0ff */
[----:B------:R-:W-:Y:S02]  /*a2fc0*/  PRMT R9, R29, 0x3340, R28 ;  /* 0x000033401d097816 */ /* 0x000fe4000000001c */
[----:B------:R-:W-:Y:S02]  /*a2fd0*/  LOP3.LUT R30, R138, 0xffff, RZ, 0xc0, !PT ;  /* 0x0000ffff8a1e7812 */ /* 0x000fe400078ec0ff */
[----:B------:R-:W-:Y:S02]  /*a2fe0*/  LOP3.LUT R28, R137, 0xffff, RZ, 0xc0, !PT ;  /* 0x0000ffff891c7812 */ /* 0x000fe400078ec0ff */
[----:B0-----:R-:W-:-:S02]  /*a2ff0*/  PRMT R8, R25, 0x3340, R24 ;  /* 0x0000334019087816 */ /* 0x001fc40000000018 */
[----:B------:R-:W-:Y:S01]  /*a3000*/  PRMT R24, R28, 0x3340, R0 ;  /* 0x000033401c187816 */ /* 0x000fe20000000000 */
[----:B------:R-:W-:Y:S01]  /*a3010*/  STL [R1+0x328], R9 ;  /* 0x0003280901007387 */ /* 0x000fe20000100800 */
[----:B------:R-:W-:-:S03]  /*a3020*/  SHF.R.U32.HI R34, RZ, 0x8, R30 ;  /* 0x00000008ff227819 */ /* 0x000fc6000001161e */
[----:B------:R4:W-:Y:S01]  /*a3030*/  STL [R1+0x238], R8 ;  /* 0x0002380801007387 */ /* 0x0009e20000100800 */
[----:B--2---:R-:W-:-:S04]  /*a3040*/  LOP3.LUT R29, R144, 0xffff, RZ, 0xc0, !PT ;  /* 0x0000ffff901d7812 */ /* 0x004fc800078ec0ff */
[--C-:B------:R-:W-:Y:S02]  /*a3050*/  PRMT R25, R30, 0x3340, R29.reuse ;  /* 0x000033401e197816 */ /* 0x100fe4000000001d */
[----:B----4-:R-:W-:Y:S02]  /*a3060*/  IADD3 R8, P2, R136, R2, RZ ;  /* 0x0000000288087210 */ /* 0x010fe40007f5e0ff */
[----:B------:R-:W-:Y:S02]  /*a3070*/  PRMT R10, R25, 0x5410, R24 ;  /* 0x00005410190a7816 */ /* 0x000fe40000000018 */
[----:B------:R-:W-:Y:S02]  /*a3080*/  SHF.R.S32.HI R24, RZ, 0x1f, R136 ;  /* 0x0000001fff187819 */ /* 0x000fe40000011488 */
[----:B------:R-:W-:Y:S02]  /*a3090*/  SHF.R.U32.HI R30, RZ, 0x8, R29 ;  /* 0x00000008ff1e7819 */ /* 0x000fe4000001161d */
[----:B------:R-:W-:Y:S01]  /*a30a0*/  SHF.R.U32.HI R25, RZ, 0x8, R28 ;  /* 0x00000008ff197819 */ /* 0x000fe2000001161c */
[----:B------:R-:W-:Y:S01]  /*a30b0*/  IMAD.X R9, R24, 0x1, R13, P2 ;  /* 0x0000000118097824 */ /* 0x000fe200010e060d */
[----:B------:R-:W-:Y:S01]  /*a30c0*/  LOP3.LUT R29, R34, 0xffff, RZ, 0xc0, !PT ;  /* 0x0000ffff221d7812 */ /* 0x000fe200078ec0ff */
[----:B------:R-:W-:Y:S01]  /*a30d0*/  STL [R1+0x4718], R10 ;  /* 0x0047180a01007387 */ /* 0x000fe20000100800 */
[----:B------:R-:W-:-:S03]  /*a30e0*/  LOP3.LUT R28, R30, 0xffff, RZ, 0xc0, !PT ;  /* 0x0000ffff1e1c7812 */ /* 0x000fc600078ec0ff */
[----:B------:R-:W2:Y:S04]  /*a30f0*/  LDL.LU R144, [R1+0x4c48] ;  /* 0x004c480001907983 */ /* 0x000ea80000300800 */
[----:B------:R0:W-:Y:S02]  /*a3100*/  STL.64 [R1+0x6a0], R8 ;  /* 0x0006a00801007387 */ /* 0x0001e40000100a00 */
[----:B0-----:R-:W-:-:S05]  /*a3110*/  PRMT R8, R29, 0x3340, R28 ;  /* 0x000033401d087816 */ /* 0x001fca000000001c */
[----:B------:R0:W-:Y:S01]  /*a3120*/  STL [R1+0x234], R8 ;  /* 0x0002340801007387 */ /* 0x0001e20000100800 */
[----:B---3--:R-:W-:-:S03]  /*a3130*/  LOP3.LUT R30, R18, 0xffff, RZ, 0xc0, !PT ;  /* 0x0000ffff121e7812 */ /* 0x008fc600078ec0ff */
[----:B------:R-:W3:Y:S01]  /*a3140*/  LDL.LU R18, [R1+0x4960] ;  /* 0x0049600001127983 */ /* 0x000ee20000300800 */
[----:B------:R-:W-:Y:S02]  /*a3150*/  LOP3.LUT R25, R25, 0xffff, RZ, 0xc0, !PT ;  /* 0x0000ffff19197812 */ /* 0x000fe400078ec0ff */
[----:B------:R-:W-:Y:S02]  /*a3160*/  LOP3.LUT R34, R15, 0xffff, RZ, 0xc0, !PT ;  /* 0x0000ffff0f227812 */ /* 0x000fe400078ec0ff */
[----:B------:R-:W-:Y:S01]  /*a3170*/  PRMT R149, R25, 0x3340, R149 ;  /* 0x0000334019957816 */ /* 0x000fe20000000095 */
[----:B------:R-:W4:Y:S01]  /*a3180*/  LDL.LU R15, [R1+0x5558] ;  /* 0x00555800010f7983 */ /* 0x000f220000300800 */
[----:B------:R-:W-:Y:S02]  /*a3190*/  PRMT R25, R34, 0x3340, R0 ;  /* 0x0000334022197816 */ /* 0x000fe40000000000 */
[----:B0-----:R-:W-:-:S05]  /*a31a0*/  IADD3 R8, P2, R136, R0, RZ ;  /* 0x0000000088087210 */ /* 0x001fca0007f5e0ff */
[----:B------:R-:W-:Y:S01]  /*a31b0*/  IMAD.X R9, R24, 0x1, R7, P2 ;  /* 0x0000000118097824 */ /* 0x000fe200010e0607 */
[----:B------:R-:W-:-:S04]  /*a31c0*/  LOP3.LUT R29, R148, 0xffff, RZ, 0xc0, !PT ;  /* 0x0000ffff941d7812 */ /* 0x000fc800078ec0ff */
[----:B------:R-:W-:-:S04]  /*a31d0*/  PRMT R28, R30, 0x3340, R29 ;  /* 0x000033401e1c7816 */ /* 0x000fc8000000001d */
[----:B------:R-:W-:Y:S02]  /*a31e0*/  PRMT R10, R28, 0x5410, R25 ;  /* 0x000054101c0a7816 */ /* 0x000fe40000000019 */
[----:B------:R-:W-:Y:S02]  /*a31f0*/  SHF.R.U32.HI R28, RZ, 0x8, R30 ;  /* 0x00000008ff1c7819 */ /* 0x000fe4000001161e */
[----:B------:R-:W-:Y:S01]  /*a3200*/  SHF.R.U32.HI R25, RZ, 0x8, R29 ;  /* 0x00000008ff197819 */ /* 0x000fe2000001161d */
[----:B------:R0:W-:Y:S04]  /*a3210*/  STL [R1+0x4714], R10 ;  /* 0x0047140a01007387 */ /* 0x0001e80000100800 */
[----:B------:R-:W4:Y:S01]  /*a3220*/  LDL.LU R44, [R1+0x4f8c] ;  /* 0x004f8c00012c7983 */ /* 0x000f220000300800 */
[----:B------:R-:W-:-:S03]  /*a3230*/  LOP3.LUT R28, R28, 0xffff, RZ, 0xc0, !PT ;  /* 0x0000ffff1c1c7812 */ /* 0x000fc600078ec0ff */
[----:B------:R-:W4:Y:S01]  /*a3240*/  LDL.LU R43, [R1+0x46d0] ;  /* 0x0046d000012b7983 */ /* 0x000f220000300800 */
[----:B------:R-:W-:-:S03]  /*a3250*/  LOP3.LUT R25, R25, 0xffff, RZ, 0xc0, !PT ;  /* 0x0000ffff19197812 */ /* 0x000fc600078ec0ff */
[----:B------:R-:W4:Y:S04]  /*a3260*/  LDL.LU R139, [R1+0x4b10] ;  /* 0x004b1000018b7983 */ /* 0x000f280000300800 */
[----:B------:R1:W-:Y:S01]  /*a3270*/  STL.64 [R1+0x698], R8 ;  /* 0x0006980801007387 */ /* 0x0003e20000100a00 */
[----:B0-----:R-:W-:Y:S02]  /*a3280*/  PRMT R10, R28, 0x3340, R25 ;  /* 0x000033401c0a7816 */ /* 0x001fe40000000019 */
[----:B-1----:R-:W-:-:S03]  /*a3290*/  IADD3 R8, P2, R136, R6, RZ ;  /* 0x0000000688087210 */ /* 0x002fc60007f5e0ff */
[----:B------:R-:W-:Y:S02]  /*a32a0*/  STL [R1+0x230], R10 ;  /* 0x0002300a01007387 */ /* 0x000fe40000100800 */
[----:B------:R-:W-:-:S05]  /*a32b0*/  IMAD.X R9, R24, 0x1, R5, P2 ;  /* 0x0000000118097824 */ /* 0x000fca00010e0605 */
[----:B------:R0:W-:Y:S02]  /*a32c0*/  STL.64 [R1+0x690], R8 ;  /* 0x0006900801007387 */ /* 0x0001e40000100a00 */
[----:B0-----:R-:W-:-:S05]  /*a32d0*/  IADD3 R8, P2, R136, R4, RZ ;  /* 0x0000000488087210 */ /* 0x001fca0007f5e0ff */
[----:B------:R-:W-:-:S05]  /*a32e0*/  IMAD.X R9, R24, 0x1, R3, P2 ;  /* 0x0000000118097824 */ /* 0x000fca00010e0603 */
[----:B------:R0:W-:Y:S04]  /*a32f0*/  STL.64 [R1+0x688], R8 ;  /* 0x0006880801007387 */ /* 0x0001e80000100a00 */
[----:B------:R-:W4:Y:S01]  /*a3300*/  LDL.LU R138, [R1+0x4f90] ;  /* 0x004f9000018a7983 */ /* 0x000f220000300800 */
[----:B------:R-:W-:-:S03]  /*a3310*/  SHF.R.U32.HI R24, RZ, 0x8, R34 ;  /* 0x00000008ff187819 */ /* 0x000fc60000011622 */
[----:B------:R-:W4:Y:S01]  /*a3320*/  LDL.LU R137, [R1+0x46cc] ;  /* 0x0046cc0001897983 */ /* 0x000f220000300800 */
[----:B------:R-:W-:-:S03]  /*a3330*/  LOP3.LUT R24, R24, 0xffff, RZ, 0xc0, !PT ;  /* 0x0000ffff18187812 */ /* 0x000fc600078ec0ff */
[----:B------:R-:W4:Y:S01]  /*a3340*/  LDL.LU R136, [R1+0x4b1c] ;  /* 0x004b1c0001887983 */ /* 0x000f220000300800 */
[----:B------:R-:W-:Y:S02]  /*a3350*/  PRMT R147, R24, 0x3340, R147 ;  /* 0x0000334018937816 */ /* 0x000fe40000000093 */
[----:B--2---:R-:W-:Y:S02]  /*a3360*/  LOP3.LUT R25, R144, 0xffff, RZ, 0xc0, !PT ;  /* 0x0000ffff90197812 */ /* 0x004fe400078ec0ff */
[----:B------:R-:W2:Y:S01]  /*a3370*/  LDL.LU R144, [R1+0x4f14] ;  /* 0x004f140001907983 */ /* 0x000ea20000300800 */
[----:B---3--:R-:W-:-:S03]  /*a3380*/  LOP3.LUT R24, R18, 0xffff, RZ, 0xc0, !PT ;  /* 0x0000ffff12187812 */ /* 0x008fc600078ec0ff */
[----:B------:R-:W3:Y:S01]  /*a3390*/  LDL.LU R18, [R1+0x4990] ;  /* 0x0049900001127983 */ /* 0x000ee20000300800 */
[----:B------:R-:W-:Y:S02]  /*a33a0*/  SHF.R.U32.HI R28, RZ, 0x8, R25 ;  /* 0x00000008ff1c7819 */ /* 0x000fe40000011619 */
[--C-:B------:R-:W-:Y:S02]  /*a33b0*/  PRMT R89, R25, 0x3340, R24.reuse ;  /* 0x0000334019597816 */ /* 0x100fe40000000018 */
[----:B------:R-:W-:Y:S02]  /*a33c0*/  SHF.R.U32.HI R24, RZ, 0x8, R24 ;  /* 0x00000008ff187819 */ /* 0x000fe40000011618 */
[----:B------:R-:W-:Y:S02]  /*a33d0*/  LOP3.LUT R25, R28, 0xffff, RZ, 0xc0, !PT ;  /* 0x0000ffff1c197812 */ /* 0x000fe400078ec0ff */
[----:B------:R-:W-:Y:S02]  /*a33e0*/  LOP3.LUT R24, R24, 0xffff, RZ, 0xc0, !PT ;  /* 0x0000ffff18187812 */ /* 0x000fe400078ec0ff */
[----:B------:R-:W-:-:S02]  /*a33f0*/  LOP3.LUT R81, R17, 0xffff, RZ, 0xc0, !PT ;  /* 0x0000ffff11517812 */ /* 0x000fc400078ec0ff */
[----:B0-----:R-:W-:Y:S01]  /*a3400*/  PRMT R8, R25, 0x3340, R24 ;  /* 0x0000334019087816 */ /* 0x001fe20000000018 */
[----:B------:R-:W3:Y:S01]  /*a3410*/  LDL.LU R17, [R1+0x5554] ;  /* 0x0055540001117983 */ /* 0x000ee20000300800 */
[----:B------:R-:W-:-:S03]  /*a3420*/  SHF.R.U32.HI R24, RZ, 0x8, R81 ;  /* 0x00000008ff187819 */ /* 0x000fc60000011651 */
[----:B------:R-:W3:Y:S01]  /*a3430*/  LDL.LU R42, [R1+0xd20] ;  /* 0x000d2000012a7983 */ /* 0x000ee20000300800 */
[----:B------:R-:W-:-:S04]  /*a3440*/  LOP3.LUT R24, R24, 0xffff, RZ, 0xc0, !PT ;  /* 0x0000ffff18187812 */ /* 0x000fc800078ec0ff */
[----:B------:R-:W-:Y:S01]  /*a3450*/  PRMT R146, R24, 0x3340, R146 ;  /* 0x0000334018927816 */ /* 0x000fe20000000092 */
[----:B------:R0:W-:Y:S01]  /*a3460*/  STL [R1+0x22c], R8 ;  /* 0x00022c0801007387 */ /* 0x0001e20000100800 */
[----:B----4-:R-:W-:Y:S02]  /*a3470*/  LOP3.LUT R30, R44, 0xffff, RZ, 0xc0, !PT ;  /* 0x0000ffff2c1e7812 */ /* 0x010fe400078ec0ff */
[----:B------:R-:W-:Y:S02]  /*a3480*/  LOP3.LUT R28, R43, 0xffff, RZ, 0xc0, !PT ;  /* 0x0000ffff2b1c7812 */ /* 0x000fe400078ec0ff */
[----:B------:R-:W-:Y:S02]  /*a3490*/  LOP3.LUT R29, R139, 0xffff, RZ, 0xc0, !PT ;  /* 0x0000ffff8b1d7812 */ /* 0x000fe400078ec0ff */
[----:B------:R-:W-:Y:S02]  /*a34a0*/  PRMT R24, R28, 0x3340, R0 ;  /* 0x000033401c187816 */ /* 0x000fe40000000000 */
[----:B------:R-:W-:-:S02]  /*a34b0*/  PRMT R25, R30, 0x3340, R29 ;  /* 0x000033401e197816 */ /* 0x000fc4000000001d */
[----:B------:R-:W-:Y:S02]  /*a34c0*/  SHF.R.U32.HI R30, RZ, 0x8, R30 ;  /* 0x00000008ff1e7819 */ /* 0x000fe4000001161e */
[----:B0-----:R-:W-:Y:S02]  /*a34d0*/  PRMT R8, R25, 0x5410, R24 ;  /* 0x0000541019087816 */ /* 0x001fe40000000018 */
[----:B------:R-:W-:Y:S02]  /*a34e0*/  SHF.R.U32.HI R25, RZ, 0x8, R29 ;  /* 0x00000008ff197819 */ /* 0x000fe4000001161d */
[----:B------:R-:W-:Y:S02]  /*a34f0*/  SHF.R.U32.HI R24, RZ, 0x8, R28 ;  /* 0x00000008ff187819 */ /* 0x000fe4000001161c */
[----:B------:R-:W-:Y:S02]  /*a3500*/  LOP3.LUT R28, R30, 0xffff, RZ, 0xc0, !PT ;  /* 0x0000ffff1e1c7812 */ /* 0x000fe400078ec0ff */
[----:B------:R-:W-:Y:S01]  /*a3510*/  LOP3.LUT R25, R25, 0xffff, RZ, 0xc0, !PT ;  /* 0x0000ffff19197812 */ /* 0x000fe200078ec0ff */
[----:B------:R0:W-:Y:S01]  /*a3520*/  STL [R1+0x470c], R8 ;  /* 0x00470c0801007387 */ /* 0x0001e20000100800 */
[----:B------:R-:W-:-:S02]  /*a3530*/  SHF.R.U32.HI R148, RZ, 0x8, R37 ;  /* 0x00000008ff947819 */ /* 0x000fc40000011625 */
[----:B------:R-:W-:Y:S02]  /*a3540*/  LOP3.LUT R37, R15, 0xffff, RZ, 0xc0, !PT ;  /* 0x0000ffff0f257812 */ /* 0x000fe400078ec0ff */
[----:B0-----:R-:W-:-:S05]  /*a3550*/  PRMT R8, R28, 0x3340, R25 ;  /* 0x000033401c087816 */ /* 0x001fca0000000019 */
[----:B------:R0:W-:Y:S04]  /*a3560*/  STL [R1+0x228], R8 ;  /* 0x0002280801007387 */ /* 0x0001e80000100800 */
[----:B------:R-:W4:Y:S04]  /*a3570*/  LDL.LU R15, [R1+0x5550] ;  /* 0x00555000010f7983 */ /* 0x000f280000300800 */
[----:B------:R-:W4:Y:S01]  /*a3580*/  LDL.LU R139, [R1+0x4cb4] ;  /* 0x004cb400018b7983 */ /* 0x000f220000300800 */
[----:B------:R-:W-:-:S03]  /*a3590*/  LOP3.LUT R34, R138, 0xffff, RZ, 0xc0, !PT ;  /* 0x0000ffff8a227812 */ /* 0x000fc600078ec0ff */
[----:B------:R-:W4:Y:S01]  /*a35a0*/  LDL.LU R138, [R1+0x49a8] ;  /* 0x0049a800018a7983 */ /* 0x000f220000300800 */
[----:B------:R-:W-:Y:S02]  /*a35b0*/  LOP3.LUT R24, R24, 0xffff, RZ, 0xc0, !PT ;  /* 0x0000ffff18187812 */ /* 0x000fe400078ec0ff */
[----:B------:R-:W-:Y:S02]  /*a35c0*/  LOP3.LUT R40, R137, 0xffff, RZ, 0xc0, !PT ;  /* 0x0000ffff89287812 */ /* 0x000fe400078ec0ff */
[----:B------:R-:W-:Y:S02]  /*a35d0*/  LOP3.LUT R29, R136, 0xffff, RZ, 0xc0, !PT ;  /* 0x0000ffff881d7812 */ /* 0x000fe400078ec0ff */
[----:B------:R-:W-:Y:S02]  /*a35e0*/  PRMT R145, R24, 0x3340, R145 ;  /* 0x0000334018917816 */ /* 0x000fe40000000091 */
[----:B------:R-:W-:Y:S02]  /*a35f0*/  PRMT R24, R40, 0x3340, R0 ;  /* 0x0000334028187816 */ /* 0x000fe40000000000 */
[----:B------:R-:W-:-:S04]  /*a3600*/  PRMT R25, R34, 0x3340, R29 ;  /* 0x0000334022197816 */ /* 0x000fc8000000001d */
[----:B0-----:R-:W-:Y:S02]  /*a3610*/  PRMT R8, R25, 0x5410, R24 ;  /* 0x0000541019087816 */ /* 0x001fe40000000018 */
[----:B------:R-:W-:-:S03]  /*a3620*/  PRMT R24, R37, 0x3340, R0 ;  /* 0x0000334025187816 */ /* 0x000fc60000000000 */
[----:B------:R0:W-:Y:S01]  /*a3630*/  STL [R1+0x4708], R8 ;  /* 0x0047080801007387 */ /* 0x0001e20000100800 */
[----:B--2---:R-:W-:Y:S02]  /*a3640*/  LOP3.LUT R30, R144, 0xffff, RZ, 0xc0, !PT ;  /* 0x0000ffff901e7812 */ /* 0x004fe400078ec0ff */
[----:B---3--:R-:W-:-:S04]  /*a3650*/  LOP3.LUT R28, R18, 0xffff, RZ, 0xc0, !PT ;  /* 0x0000ffff121c7812 */ /* 0x008fc800078ec0ff */
[----:B------:R-:W-:-:S04]  /*a3660*/  PRMT R25, R30, 0x3340, R28 ;  /* 0x000033401e197816 */ /* 0x000fc8000000001c */
[----:B------:R-:W-:-:S05]  /*a3670*/  PRMT R10, R25, 0x5410, R24 ;  /* 0x00005410190a7816 */ /* 0x000fca0000000018 */
[----:B------:R-:W-:Y:S04]  /*a3680*/  STL [R1+0x4704], R10 ;  /* 0x0047040a01007387 */ /* 0x000fe80000100800 */
[----:B------:R-:W2:Y:S04]  /*a3690*/  LDL.LU R137, [R1+0x4fac] ;  /* 0x004fac0001897983 */ /* 0x000ea80000300800 */
[----:B------:R-:W3:Y:S04]  /*a36a0*/  LDL.LU R136, [R1+0x4700] ;  /* 0x0047000001887983 */ /* 0x000ee80000300800 */
[----:B------:R-:W3:Y:S01]  /*a36b0*/  LDL.LU R18, [R1+0x4b54] ;  /* 0x004b540001127983 */ /* 0x000ee20000300800 */
[----:B------:R-:W-:-:S02]  /*a36c0*/  SHF.R.S32.HI R24, RZ, 0x1f, R42 ;  /* 0x0000001fff187819 */ /* 0x000fc4000001142a */
[----:B0-----:R-:W-:Y:S02]  /*a36d0*/  IADD3 R8, P2, R42, R2, RZ ;  /* 0x000000022a087210 */ /* 0x001fe40007f5e0ff */
[----:B------:R-:W-:Y:S02]  /*a36e0*/  SHF.R.U32.HI R34, RZ, 0x8, R34 ;  /* 0x00000008ff227819 */ /* 0x000fe40000011622 */
[----:B------:R-:W-:Y:S01]  /*a36f0*/  SHF.R.U32.HI R25, RZ, 0x8, R29 ;  /* 0x00000008ff197819 */ /* 0x000fe2000001161d */
[----:B------:R-:W-:Y:S01]  /*a3700*/  IMAD.X R9, R24, 0x1, R13, P2 ;  /* 0x0000000118097824 */ /* 0x000fe200010e060d */
[----:B------:R-:W-:Y:S02]  /*a3710*/  SHF.R.U32.HI R30, RZ, 0x8, R30 ;  /* 0x00000008ff1e7819 */ /* 0x000fe4000001161e */
[----:B------:R-:W-:Y:S02]  /*a3720*/  SHF.R.U32.HI R29, RZ, 0x8, R28 ;  /* 0x00000008ff1d7819 */ /* 0x000fe4000001161c */
[----:B------:R0:W-:Y:S01]  /*a3730*/  STL.64 [R1+0x680], R8 ;  /* 0x0006800801007387 */ /* 0x0001e20000100a00 */
[----:B------:R-:W-:-:S02]  /*a3740*/  LOP3.LUT R28, R34, 0xffff, RZ, 0xc0, !PT ;  /* 0x0000ffff221c7812 */ /* 0x000fc400078ec0ff */
[----:B------:R-:W-:Y:S02]  /*a3750*/  LOP3.LUT R25, R25, 0xffff, RZ, 0xc0, !PT ;  /* 0x0000ffff19197812 */ /* 0x000fe400078ec0ff */
[----:B------:R-:W-:Y:S02]  /*a3760*/  LOP3.LUT R30, R30, 0xffff, RZ, 0xc0, !PT ;  /* 0x0000ffff1e1e7812 */ /* 0x000fe400078ec0ff */
[----:B------:R-:W-:Y:S02]  /*a3770*/  LOP3.LUT R29, R29, 0xffff, RZ, 0xc0, !PT ;  /* 0x0000ffff1d1d7812 */ /* 0x000fe400078ec0ff */
[----:B------:R-:W-:Y:S02]  /*a3780*/  PRMT R11, R28, 0x3340, R25 ;  /* 0x000033401c0b7816 */ /* 0x000fe40000000019 */
[----:B0-----:R-:W-:Y:S02]  /*a3790*/  IADD3 R8, P2, R42, R0, RZ ;  /* 0x000000002a087210 */ /* 0x001fe40007f5e0ff */
[----:B------:R-:W-:-:S02]  /*a37a0*/  PRMT R10, R30, 0x3340, R29 ;  /* 0x000033401e0a7816 */ /* 0x000fc4000000001d */
[----:B------:R-:W-:Y:S01]  /*a37b0*/  SHF.R.U32.HI R25, RZ, 0x8, R40 ;  /* 0x00000008ff197819 */ /* 0x000fe20000011628 */
[----:B------:R-:W-:Y:S01]  /*a37c0*/  IMAD.X R9, R24, 0x1, R7, P2 ;  /* 0x0000000118097824 */ /* 0x000fe200010e0607 */
[----:B------:R-:W-:Y:S01]  /*a37d0*/  STL [R1+0x220], R11 ;  /* 0x0002200b01007387 */ /* 0x000fe20000100800 */
[----:B------:R-:W-:Y:S02]  /*a37e0*/  LOP3.LUT R161, R16, 0xffff, RZ, 0xc0, !PT ;  /* 0x0000ffff10a17812 */ /* 0x000fe400078ec0ff */
[----:B------:R-:W-:Y:S01]  /*a37f0*/  LOP3.LUT R25, R25, 0xffff, RZ, 0xc0, !PT ;  /* 0x0000ffff19197812 */ /* 0x000fe200078ec0ff */
[----:B------:R-:W-:Y:S04]  /*a3800*/  STL [R1+0x21c], R10 ;  /* 0x00021c0a01007387 */ /* 0x000fe80000100800 */
[----:B------:R0:W-:Y:S01]  /*a3810*/  STL.64 [R1+0x678], R8 ;  /* 0x0006780801007387 */ /* 0x0001e20000100a00 */
[----:B------:R-:W-:-:S03]  /*a3820*/  PRMT R143, R25, 0x3340, R143 ;  /* 0x00003340198f7816 */ /* 0x000fc6000000008f */
[----:B------:R-:W3:Y:S01]  /*a3830*/  LDL.LU R16, [R1+0x554c] ;  /* 0x00554c0001107983 */ /* 0x000ee20000300800 */
[----:B------:R-:W-:Y:S02]  /*a3840*/  PRMT R25, R161, 0x3340, R0 ;  /* 0x00003340a1197816 */ /* 0x000fe40000000000 */
[----:B0-----:R-:W-:Y:S02]  /*a3850*/  IADD3 R8, P2, R42, R6, RZ ;  /* 0x000000062a087210 */ /* 0x001fe40007f5e0ff */
[----:B----4-:R-:W-:Y:S02]  /*a3860*/  LOP3.LUT R30, R139, 0xffff, RZ, 0xc0, !PT ;  /* 0x0000ffff8b1e7812 */ /* 0x010fe400078ec0ff */
[----:B------:R-:W4:Y:S01]  /*a3870*/  LDL.LU R139, [R1+0x4f38] ;  /* 0x004f3800018b7983 */ /* 0x000f220000300800 */
[----:B------:R-:W-:Y:S01]  /*a3880*/  IMAD.X R9, R24, 0x1, R5, P2 ;  /* 0x0000000118097824 */ /* 0x000fe200010e0605 */
[----:B------:R-:W-:Y:S02]  /*a3890*/  LOP3.LUT R29, R138, 0xffff, RZ, 0xc0, !PT ;  /* 0x0000ffff8a1d7812 */ /* 0x000fe400078ec0ff */
[----:B------:R-:W4:Y:S02]  /*a38a0*/  LDL.LU R138, [R1+0x49c8] ;  /* 0x0049c800018a7983 */ /* 0x000f240000300800 */
[----:B------:R-:W-:-:S02]  /*a38b0*/  PRMT R28, R30, 0x3340, R29 ;  /* 0x000033401e1c7816 */ /* 0x000fc4000000001d */
[----:B------:R-:W4:Y:S02]  /*a38c0*/  LDL.LU R44, [R1+0xd24] ;  /* 0x000d2400012c7983 */ /* 0x000f240000300800 */
        /* <DEDUP_REMOVED lines=9> */
[----:B------:R0:W-:Y:S03]  /*a3960*/  STL.64 [R1+0x668], R8 ;  /* 0x0006680801007387 */ /* 0x0001e60000100a00 */
[----:B0-----:R-:W-:-:S05]  /*a3970*/  PRMT R8, R25, 0x3340, R24 ;  /* 0x0000334019087816 */ /* 0x001fca0000000018 */
[----:B------:R0:W-:Y:S01]  /*a3980*/  STL [R1+0x304], R8 ;  /* 0x0003040801007387 */ /* 0x0001e20000100800 */
[----:B--2---:R-:W-:-:S03]  /*a3990*/  LOP3.LUT R30, R137, 0xffff, RZ, 0xc0, !PT ;  /* 0x0000ffff891e7812 */ /* 0x004fc600078ec0ff */
[----:B------:R-:W2:Y:S01]  /*a39a0*/  LDL.LU R137, [R1+0x4fbc] ;  /* 0x004fbc0001897983 */ /* 0x000ea20000300800 */
[----:B---3--:R-:W-:-:S03]  /*a39b0*/  LOP3.LUT R28, R136, 0xffff, RZ, 0xc0, !PT ;  /* 0x0000ffff881c7812 */ /* 0x008fc600078ec0ff */
[----:B------:R-:W3:Y:S01]  /*a39c0*/  LDL.LU R136, [R1+0x46e0] ;  /* 0x0046e00001887983 */ /* 0x000ee20000300800 */
[----:B------:R-:W-:-:S03]  /*a39d0*/  LOP3.LUT R29, R18, 0xffff, RZ, 0xc0, !PT ;  /* 0x0000ffff121d7812 */ /* 0x000fc600078ec0ff */
[----:B------:R-:W3:Y:S01]  /*a39e0*/  LDL.LU R18, [R1+0x4b6c] ;  /* 0x004b6c0001127983 */ /* 0x000ee20000300800 */
[----:B------:R-:W-:Y:S02]  /*a39f0*/  PRMT R24, R28, 0x3340, R0 ;  /* 0x000033401c187816 */ /* 0x000fe40000000000 */
[--C-:B------:R-:W-:Y:S02]  /*a3a00*/  PRMT R25, R30, 0x3340, R29.reuse ;  /* 0x000033401e197816 */ /* 0x100fe4000000001d */
[----:B------:R-:W-:Y:S02]  /*a3a10*/  SHF.R.U32.HI R28, RZ, 0x8, R28 ;  /* 0x00000008ff1c7819 */ /* 0x000fe4000001161c */
[----:B0-----:R-:W-:Y:S02]  /*a3a20*/  PRMT R8, R25, 0x5410, R24 ;  /* 0x0000541019087816 */ /* 0x001fe40000000018 */
[----:B------:R-:W-:Y:S02]  /*a3a30*/  SHF.R.U32.HI R25, RZ, 0x8, R30 ;  /* 0x00000008ff197819 */ /* 0x000fe4000001161e */
[----:B------:R-:W-:-:S02]  /*a3a40*/  SHF.R.U32.HI R24, RZ, 0x8, R29 ;  /* 0x00000008ff187819 */ /* 0x000fc4000001161d */
[----:B------:R-:W-:Y:S02]  /*a3a50*/  LOP3.LUT R28, R28, 0xffff, RZ, 0xc0, !PT ;  /* 0x0000ffff1c1c7812 */ /* 0x000fe400078ec0ff */
[----:B------:R-:W-:Y:S02]  /*a3a60*/  LOP3.LUT R25, R25, 0xffff, RZ, 0xc0, !PT ;  /* 0x0000ffff19197812 */ /* 0x000fe400078ec0ff */
[----:B------:R-:W-:Y:S02]  /*a3a70*/  LOP3.LUT R24, R24, 0xffff, RZ, 0xc0, !PT ;  /* 0x0000ffff18187812 */ /* 0x000fe400078ec0ff */
[----:B------:R-:W-:Y:S02]  /*a3a80*/  PRMT R141, R28, 0x3340, R141 ;  /* 0x000033401c8d7816 */ /* 0x000fe4000000008d */
[----:B------:R-:W-:Y:S01]  /*a3a90*/  LOP3.LUT R28, R15, 0xffff, RZ, 0xc0, !PT ;  /* 0x0000ffff0f1c7812 */ /* 0x000fe200078ec0ff */
[----:B------:R0:W-:Y:S02]  /*a3aa0*/  STL [R1+0x46f8], R8 ;  /* 0x0046f80801007387 */ /* 0x0001e40000100800 */
[----:B0-----:R-:W-:-:S02]  /*a3ab0*/  PRMT R8, R25, 0x3340, R24 ;  /* 0x0000334019087816 */ /* 0x001fc40000000018 */
[----:B------:R-:W-:-:S03]  /*a3ac0*/  PRMT R24, R28, 0x3340, R0 ;  /* 0x000033401c187816 */ /* 0x000fc60000000000 */
[----:B------:R0:W-:Y:S04]  /*a3ad0*/  STL [R1+0x218], R8 ;  /* 0x0002180801007387 */ /* 0x0001e80000100800 */
[----:B------:R-:W3:Y:S01]  /*a3ae0*/  LDL.LU R15, [R1+0x5548] ;  /* 0x00554800010f7983 */ /* 0x000ee20000300800 */
[----:B----4-:R-:W-:Y:S02]  /*a3af0*/  LOP3.LUT R30, R139, 0xffff, RZ, 0xc0, !PT ;  /* 0x0000ffff8b1e7812 */ /* 0x010fe400078ec0ff */
[----:B------:R-:W-:-:S04]  /*a3b00*/  LOP3.LUT R29, R138, 0xffff, RZ, 0xc0, !PT ;  /* 0x0000ffff8a1d7812 */ /* 0x000fc800078ec0ff */
[----:B------:R-:W-:-:S04]  /*a3b10*/  PRMT R25, R30, 0x3340, R29 ;  /* 0x000033401e197816 */ /* 0x000fc8000000001d */
[----:B------:R-:W-:-:S05]  /*a3b20*/  PRMT R10, R25, 0x5410, R24 ;  /* 0x00005410190a7816 */ /* 0x000fca0000000018 */
[----:B------:R-:W-:Y:S04]  /*a3b30*/  STL [R1+0x46f4], R10 ;  /* 0x0046f40a01007387 */ /* 0x000fe80000100800 */
[----:B------:R-:W4:Y:S04]  /*a3b40*/  LDL.LU R45, [R1+0x4f40] ;  /* 0x004f4000012d7983 */ /* 0x000f280000300800 */
[----:B------:R-:W4:Y:S01]  /*a3b50*/  LDL.LU R42, [R1+0x49e4] ;  /* 0x0049e400012a7983 */ /* 0x000f220000300800 */
[----:B------:R-:W-:Y:S02]  /*a3b60*/  SHF.R.S32.HI R24, RZ, 0x1f, R44 ;  /* 0x0000001fff187819 */ /* 0x000fe4000001142c */
[----:B0-----:R-:W-:-:S02]  /*a3b70*/  IADD3 R8, P2, R44, R2, RZ ;  /* 0x000000022c087210 */ /* 0x001fc40007f5e0ff */
[----:B------:R-:W-:Y:S02]  /*a3b80*/  SHF.R.U32.HI R25, RZ, 0x8, R29 ;  /* 0x00000008ff197819 */ /* 0x000fe4000001161d */
[----:B------:R-:W-:Y:S02]  /*a3b90*/  SHF.R.U32.HI R29, RZ, 0x8, R28 ;  /* 0x00000008ff1d7819 */ /* 0x000fe4000001161c */
[----:B------:R-:W-:Y:S01]  /*a3ba0*/  SHF.R.U32.HI R30, RZ, 0x8, R30 ;  /* 0x00000008ff1e7819 */ /* 0x000fe2000001161e */
[----:B------:R-:W-:Y:S01]  /*a3bb0*/  IMAD.X R9, R24, 0x1, R13, P2 ;  /* 0x0000000118097824 */ /* 0x000fe200010e060d */
[----:B------:R-:W-:Y:S02]  /*a3bc0*/  LOP3.LUT R29, R29, 0xffff, RZ, 0xc0, !PT ;  /* 0x0000ffff1d1d7812 */ /* 0x000fe400078ec0ff */
[----:B------:R-:W-:Y:S02]  /*a3bd0*/  LOP3.LUT R28, R30, 0xffff, RZ, 0xc0, !PT ;  /* 0x0000ffff1e1c7812 */ /* 0x000fe400078ec0ff */
[----:B------:R-:W-:Y:S01]  /*a3be0*/  LOP3.LUT R25, R25, 0xffff, RZ, 0xc0, !PT ;  /* 0x0000ffff19197812 */ /* 0x000fe200078ec0ff */
[----:B------:R0:W-:Y:S01]  /*a3bf0*/  STL.64 [R1+0x660], R8 ;  /* 0x0006600801007387 */ /* 0x0001e20000100a00 */
[----:B------:R-:W-:-:S02]  /*a3c00*/  PRMT R127, R29, 0x3340, R127 ;  /* 0x000033401d7f7816 */ /* 0x000fc4000000007f */
[----:B0-----:R-:W-:-:S05]  /*a3c10*/  PRMT R8, R28, 0x3340, R25 ;  /* 0x000033401c087816 */ /* 0x001fca0000000019 */
[----:B------:R0:W-:Y:S02]  /*a3c20*/  STL [R1+0x210], R8 ;  /* 0x0002100801007387 */ /* 0x0001e40000100800 */
[----:B0-----:R-:W-:-:S05]  /*a3c30*/  IADD3 R8, P2, R44, R0, RZ ;  /* 0x000000002c087210 */ /* 0x001fca0007f5e0ff */
[----:B------:R-:W-:Y:S01]  /*a3c40*/  IMAD.X R9, R24, 0x1, R7, P2 ;  /* 0x0000000118097824 */ /* 0x000fe200010e0607 */
[----:B--2---:R-:W-:Y:S02]  /*a3c50*/  LOP3.LUT R34, R137, 0xffff, RZ, 0xc0, !PT ;  /* 0x0000ffff89227812 */ /* 0x004fe400078ec0ff */
[----:B---3--:R-:W-:Y:S02]  /*a3c60*/  LOP3.LUT R29, R136, 0xffff, RZ, 0xc0, !PT ;  /* 0x0000ffff881d7812 */ /* 0x008fe400078ec0ff */
[----:B------:R-:W-:Y:S02]  /*a3c70*/  LOP3.LUT R30, R18, 0xffff, RZ, 0xc0, !PT ;  /* 0x0000ffff121e7812 */ /* 0x000fe400078ec0ff */
[----:B------:R-:W-:Y:S02]  /*a3c80*/  PRMT R25, R29, 0x3340, R0 ;  /* 0x000033401d197816 */ /* 0x000fe40000000000 */
[----:B------:R-:W-:-:S04]  /*a3c90*/  PRMT R28, R34, 0x3340, R30 ;  /* 0x00003340221c7816 */ /* 0x000fc8000000001e */
[----:B------:R-:W-:-:S05]  /*a3ca0*/  PRMT R10, R28, 0x5410, R25 ;  /* 0x000054101c0a7816 */ /* 0x000fca0000000019 */
[----:B------:R-:W-:Y:S04]  /*a3cb0*/  STL [R1+0x46f0], R10 ;  /* 0x0046f00a01007387 */ /* 0x000fe80000100800 */
[----:B------:R-:W2:Y:S04]  /*a3cc0*/  LDL.LU R43, [R1+0x4fd0] ;  /* 0x004fd000012b7983 */ /* 0x000ea80000300800 */
[----:B------:R-:W3:Y:S04]  /*a3cd0*/  LDL.LU R139, [R1+0x4820] ;  /* 0x00482000018b7983 */ /* 0x000ee80000300800 */
[----:B------:R-:W3:Y:S04]  /*a3ce0*/  LDL.LU R138, [R1+0x4b88] ;  /* 0x004b8800018a7983 */ /* 0x000ee80000300800 */
[----:B------:R0:W-:Y:S04]  /*a3cf0*/  STL.64 [R1+0x658], R8 ;  /* 0x0006580801007387 */ /* 0x0001e80000100a00 */
[----:B------:R-:W2:Y:S04]  /*a3d00*/  LDL.LU R137, [R1+0x4fd4] ;  /* 0x004fd40001897983 */ /* 0x000ea80000300800 */
[----:B------:R-:W3:Y:S04]  /*a3d10*/  LDL.LU R136, [R1+0x481c] ;  /* 0x00481c0001887983 */ /* 0x000ee80000300800 */
[----:B------:R-:W3:Y:S01]  /*a3d20*/  LDL.LU R18, [R1+0x4b90] ;  /* 0x004b900001127983 */ /* 0x000ee20000300800 */
[----:B------:R-:W-:-:S02]  /*a3d30*/  SHF.R.U32.HI R28, RZ, 0x8, R34 ;  /* 0x00000008ff1c7819 */ /* 0x000fc40000011622 */
[----:B------:R-:W-:Y:S02]  /*a3d40*/  SHF.R.U32.HI R25, RZ, 0x8, R30 ;  /* 0x00000008ff197819 */ /* 0x000fe4000001161e */
[----:B------:R-:W-:Y:S02]  /*a3d50*/  SHF.R.U32.HI R29, RZ, 0x8, R29 ;  /* 0x00000008ff1d7819 */ /* 0x000fe4000001161d */
[----:B------:R-:W-:Y:S02]  /*a3d60*/  LOP3.LUT R28, R28, 0xffff, RZ, 0xc0, !PT ;  /* 0x0000ffff1c1c7812 */ /* 0x000fe400078ec0ff */
[----:B------:R-:W-:Y:S02]  /*a3d70*/  LOP3.LUT R25, R25, 0xffff, RZ, 0xc0, !PT ;  /* 0x0000ffff19197812 */ /* 0x000fe400078ec0ff */
[----:B------:R-:W-:Y:S02]  /*a3d80*/  LOP3.LUT R29, R29, 0xffff, RZ, 0xc0, !PT ;  /* 0x0000ffff1d1d7812 */ /* 0x000fe400078ec0ff */
[----:B------:R-:W-:-:S02]  /*a3d90*/  SHF.R.U32.HI R214, RZ, 0x8, R174 ;  /* 0x00000008ffd67819 */ /* 0x000fc400000116ae */
[----:B0-----:R-:W-:Y:S02]  /*a3da0*/  PRMT R8, R28, 0x3340, R25 ;  /* 0x000033401c087816 */ /* 0x001fe40000000019 */
[----:B------:R-:W-:Y:S02]  /*a3db0*/  PRMT R109, R29, 0x3340, R109 ;  /* 0x000033401d6d7816 */ /* 0x000fe4000000006d */
[----:B------:R-:W-:Y:S01]  /*a3dc0*/  LOP3.LUT R174, R17, 0xffff, RZ, 0xc0, !PT ;  /* 0x0000ffff11ae7812 */ /* 0x000fe200078ec0ff */
[----:B------:R0:W-:Y:S03]  /*a3dd0*/  STL [R1+0x20c], R8 ;  /* 0x00020c0801007387 */ /* 0x0001e60000100800 */
[----:B------:R-:W-:Y:S01]  /*a3de0*/  PRMT R25, R174, 0x3340, R0 ;  /* 0x00003340ae197816 */ /* 0x000fe20000000000 */
[----:B------:R-:W3:Y:S01]  /*a3df0*/  LDL.LU R17, [R1+0x5544] ;  /* 0x0055440001117983 */ /* 0x000ee20000300800 */
[----:B0-----:R-:W-:-:S05]  /*a3e00*/  IADD3 R8, P2, R44, R6, RZ ;  /* 0x000000062c087210 */ /* 0x001fca0007f5e0ff */
[----:B------:R-:W-:Y:S01]  /*a3e10*/  IMAD.X R9, R24, 0x1, R5, P2 ;  /* 0x0000000118097824 */ /* 0x000fe200010e0605 */
[----:B----4-:R-:W-:Y:S02]  /*a3e20*/  LOP3.LUT R30, R45, 0xffff, RZ, 0xc0, !PT ;  /* 0x0000ffff2d1e7812 */ /* 0x010fe400078ec0ff */
[----:B------:R-:W-:-:S04]  /*a3e30*/  LOP3.LUT R29, R42, 0xffff, RZ, 0xc0, !PT ;  /* 0x0000ffff2a1d7812 */ /* 0x000fc800078ec0ff */
[----:B------:R-:W-:-:S04]  /*a3e40*/  PRMT R28, R30, 0x3340, R29 ;  /* 0x000033401e1c7816 */ /* 0x000fc8000000001d */
[----:B------:R-:W-:-:S05]  /*a3e50*/  PRMT R10, R28, 0x5410, R25 ;  /* 0x000054101c0a7816 */ /* 0x000fca0000000019 */
[----:B------:R-:W-:Y:S04]  /*a3e60*/  STL [R1+0x46ec], R10 ;  /* 0x0046ec0a01007387 */ /* 0x000fe80000100800 */
[----:B------:R-:W4:Y:S04]  /*a3e70*/  LDL.LU R42, [R1+0xd28] ;  /* 0x000d2800012a7983 */ /* 0x000f280000300800 */
        /* <DEDUP_REMOVED lines=8> */
[----:B------:R0:W-:Y:S04]  /*a3f00*/  STL.64 [R1+0x648], R8 ;  /* 0x0006480801007387 */ /* 0x0001e80000100a00 */
[----:B------:R-:W-:Y:S04]  /*a3f10*/  STL [R1+0x5410], R222 ;  /* 0x005410de01007387 */ /* 0x000fe80000100800 */
[----:B------:R-:W4:Y:S01]  /*a3f20*/  LDL.LU R44, [R1+0x4f58] ;  /* 0x004f5800012c7983 */ /* 0x000f220000300800 */
[----:B--2---:R-:W-:-:S03]  /*a3f30*/  LOP3.LUT R30, R137, 0xffff, RZ, 0xc0, !PT ;  /* 0x0000ffff891e7812 */ /* 0x004fc600078ec0ff */
[----:B------:R-:W2:Y:S01]  /*a3f40*/  LDL.LU R137, [R1+0x4a2c] ;  /* 0x004a2c0001897983 */ /* 0x000ea20000300800 */
[----:B------:R-:W-:Y:S02]  /*a3f50*/  LOP3.LUT R34, R43, 0xffff, RZ, 0xc0, !PT ;  /* 0x0000ffff2b227812 */ /* 0x000fe400078ec0ff */
[----:B---3--:R-:W-:Y:S02]  /*a3f60*/  LOP3.LUT R40, R139, 0xffff, RZ, 0xc0, !PT ;  /* 0x0000ffff8b287812 */ /* 0x008fe400078ec0ff */
[----:B------:R-:W-:Y:S02]  /*a3f70*/  LOP3.LUT R29, R138, 0xffff, RZ, 0xc0, !PT ;  /* 0x0000ffff8a1d7812 */ /* 0x000fe400078ec0ff */
[----:B------:R-:W-:Y:S02]  /*a3f80*/  PRMT R24, R40, 0x3340, R0 ;  /* 0x0000334028187816 */ /* 0x000fe40000000000 */
[----:B------:R-:W-:Y:S02]  /*a3f90*/  PRMT R25, R34, 0x3340, R29 ;  /* 0x0000334022197816 */ /* 0x000fe4000000001d */
[----:B------:R-:W-:-:S02]  /*a3fa0*/  SHF.R.U32.HI R144, RZ, 0x8, R37 ;  /* 0x00000008ff907819 */ /* 0x000fc40000011625 */
[----:B------:R-:W-:Y:S02]  /*a3fb0*/  LOP3.LUT R37, R136, 0xffff, RZ, 0xc0, !PT ;  /* 0x0000ffff88257812 */ /* 0x000fe400078ec0ff */
[----:B------:R-:W-:Y:S02]  /*a3fc0*/  LOP3.LUT R28, R18, 0xffff, RZ, 0xc0, !PT ;  /* 0x0000ffff121c7812 */ /* 0x000fe400078ec0ff */
[----:B0-----:R-:W-:Y:S02]  /*a3fd0*/  PRMT R8, R25, 0x5410, R24 ;  /* 0x0000541019087816 */ /* 0x001fe40000000018 */
[----:B------:R-:W-:Y:S02]  /*a3fe0*/  PRMT R24, R37, 0x3340, R0 ;  /* 0x0000334025187816 */ /* 0x000fe40000000000 */
[----:B------:R-:W-:Y:S01]  /*a3ff0*/  PRMT R25, R30, 0x3340, R28 ;  /* 0x000033401e197816 */ /* 0x000fe2000000001c */
[----:B------:R0:W-:Y:S01]  /*a4000*/  STL [R1+0x46e8], R8 ;  /* 0x0046e80801007387 */ /* 0x0001e20000100800 */
[----:B------:R-:W-:-:S02]  /*a4010*/  SHF.R.U32.HI R34, RZ, 0x8, R34 ;  /* 0x00000008ff227819 */ /* 0x000fc40000011622 */
[----:B0-----:R-:W-:Y:S02]  /*a4020*/  PRMT R8, R25, 0x5410, R24 ;  /* 0x0000541019087816 */ /* 0x001fe40000000018 */
[----:B------:R-:W-:Y:S02]  /*a4030*/  SHF.R.U32.HI R25, RZ, 0x8, R30 ;  /* 0x00000008ff197819 */ /* 0x000fe4000001161e */
[----:B------:R-:W-:Y:S02]  /*a4040*/  SHF.R.U32.HI R24, RZ, 0x8, R28 ;  /* 0x00000008ff187819 */ /* 0x000fe4000001161c */
[----:B------:R-:W-:Y:S02]  /*a4050*/  SHF.R.U32.HI R28, RZ, 0x8, R29 ;  /* 0x00000008ff1c7819 */ /* 0x000fe4000001161d */
[----:B------:R-:W-:Y:S02]  /*a4060*/  LOP3.LUT R25, R25, 0xffff, RZ, 0xc0, !PT ;  /* 0x0000ffff19197812 */ /* 0x000fe400078ec0ff */
[----:B------:R-:W-:Y:S01]  /*a4070*/  LOP3.LUT R24, R24, 0xffff, RZ, 0xc0, !PT ;  /* 0x0000ffff18187812 */ /* 0x000fe200078ec0ff */
[----:B------:R0:W-:Y:S01]  /*a4080*/  STL [R1+0x46e4], R8 ;  /* 0x0046e40801007387 */ /* 0x0001e20000100800 */
[----:B------:R-:W-:-:S02]  /*a4090*/  LOP3.LUT R29, R34, 0xffff, RZ, 0xc0, !PT ;  /* 0x0000ffff221d7812 */ /* 0x000fc400078ec0ff */
[----:B------:R-:W-:Y:S01]  /*a40a0*/  LOP3.LUT R28, R28, 0xffff, RZ, 0xc0, !PT ;  /* 0x0000ffff1c1c7812 */ /* 0x000fe200078ec0ff */
[----:B------:R-:W3:Y:S01]  /*a40b0*/  LDL.LU R136, [R1+0x4fec] ;  /* 0x004fec0001887983 */ /* 0x000ee20000300800 */
[----:B------:R-:W-:Y:S02]  /*a40c0*/  PRMT R9, R25, 0x3340, R24 ;  /* 0x0000334019097816 */ /* 0x000fe40000000018 */
[----:B0-----:R-:W-:-:S03]  /*a40d0*/  PRMT R8, R29, 0x3340, R28 ;  /* 0x000033401d087816 */ /* 0x001fc6000000001c */
[----:B------:R-:W-:Y:S04]  /*a40e0*/  STL [R1+0x208], R9 ;  /* 0x0002080901007387 */ /* 0x000fe80000100800 */
[----:B------:R-:W3:Y:S04]  /*a40f0*/  LDL.LU R43, [R1+0x4844] ;  /* 0x00484400012b7983 */ /* 0x000ee80000300800 */
[----:B------:R0:W-:Y:S04]  /*a4100*/  STL [R1+0x204], R8 ;  /* 0x0002040801007387 */ /* 0x0001e80000100800 */
[----:B------:R-:W3:Y:S04]  /*a4110*/  LDL.LU R139, [R1+0x4bc4] ;  /* 0x004bc400018b7983 */ /* 0x000ee80000300800 */
[----:B------:R-:W3:Y:S04]  /*a4120*/  LDL.LU R138, [R1+0x4f68] ;  /* 0x004f6800018a7983 */ /* 0x000ee80000300800 */
[----:B------:R-:W3:Y:S01]  /*a4130*/  LDL.LU R18, [R1+0x4a44] ;  /* 0x004a440001127983 */ /* 0x000ee20000300800 */
[----:B------:R-:W-:-:S02]  /*a4140*/  SHF.R.U32.HI R25, RZ, 0x8, R40 ;  /* 0x00000008ff197819 */ /* 0x000fc40000011628 */
[----:B------:R-:W-:Y:S02]  /*a4150*/  SHF.R.U32.HI R28, RZ, 0x8, R37 ;  /* 0x00000008ff1c7819 */ /* 0x000fe40000011625 */
[----:B----4-:R-:W-:Y:S02]  /*a4160*/  SHF.R.S32.HI R24, RZ, 0x1f, R42 ;  /* 0x0000001fff187819 */ /* 0x010fe4000001142a */
[----:B0-----:R-:W-:Y:S02]  /*a4170*/  IADD3 R8, P2, R42, R2, RZ ;  /* 0x000000022a087210 */ /* 0x001fe40007f5e0ff */
[----:B------:R-:W-:Y:S02]  /*a4180*/  LOP3.LUT R25, R25, 0xffff, RZ, 0xc0, !PT ;  /* 0x0000ffff19197812 */ /* 0x000fe400078ec0ff */
[----:B------:R-:W-:Y:S01]  /*a4190*/  LOP3.LUT R28, R28, 0xffff, RZ, 0xc0, !PT ;  /* 0x0000ffff1c1c7812 */ /* 0x000fe200078ec0ff */
[----:B------:R-:W-:Y:S01]  /*a41a0*/  IMAD.X R9, R24, 0x1, R13, P2 ;  /* 0x0000000118097824 */ /* 0x000fe200010e060d */
[----:B------:R-:W-:-:S02]  /*a41b0*/  LOP3.LUT R29, R16, 0xffff, RZ, 0xc0, !PT ;  /* 0x0000ffff101d7812 */ /* 0x000fc400078ec0ff */
[----:B------:R-:W-:Y:S02]  /*a41c0*/  PRMT R108, R25, 0x3340, R108 ;  /* 0x00003340196c7816 */ /* 0x000fe4000000006c */
[----:B------:R0:W-:Y:S01]  /*a41d0*/  STL.64 [R1+0x640], R8 ;  /* 0x0006400801007387 */ /* 0x0001e20000100a00 */
[----:B------:R-:W-:Y:S02]  /*a41e0*/  PRMT R107, R28, 0x3340, R107 ;  /* 0x000033401c6b7816 */ /* 0x000fe4000000006b */
[----:B------:R-:W-:Y:S01]  /*a41f0*/  PRMT R25, R29, 0x3340, R0 ;  /* 0x000033401d197816 */ /* 0x000fe20000000000 */
[----:B------:R-:W4:Y:S01]  /*a4200*/  LDL.LU R16, [R1+0x5540] ;  /* 0x0055400001107983 */ /* 0x000f220000300800 */
[----:B0-----:R-:W-:-:S05]  /*a4210*/  IADD3 R8, P2, R42, R0, RZ ;  /* 0x000000002a087210 */ /* 0x001fca0007f5e0ff */
[----:B------:R-:W-:Y:S01]  /*a4220*/  IMAD.X R9, R24, 0x1, R7, P2 ;  /* 0x0000000118097824 */ /* 0x000fe200010e0607 */
[----:B------:R-:W-:Y:S02]  /*a4230*/  LOP3.LUT R34, R44, 0xffff, RZ, 0xc0, !PT ;  /* 0x0000ffff2c227812 */ /* 0x000fe400078ec0ff */
[----:B--2---:R-:W-:-:S04]  /*a4240*/  LOP3.LUT R30, R137, 0xffff, RZ, 0xc0, !PT ;  /* 0x0000ffff891e7812 */ /* 0x004fc800078ec0ff */
[----:B------:R-:W-:-:S04]  /*a4250*/  PRMT R28, R34, 0x3340, R30 ;  /* 0x00003340221c7816 */ /* 0x000fc8000000001e */
[----:B------:R-:W-:-:S05]  /*a4260*/  PRMT R10, R28, 0x5410, R25 ;  /* 0x000054101c0a7816 */ /* 0x000fca0000000019 */
[----:B------:R-:W-:Y:S04]  /*a4270*/  STL [R1+0x46e0], R10 ;  /* 0x0046e00a01007387 */ /* 0x000fe80000100800 */
[----:B------:R0:W-:Y:S04]  /*a4280*/  STL.64 [R1+0x638], R8 ;  /* 0x0006380801007387 */ /* 0x0001e80000100a00 */
[----:B------:R-:W2:Y:S01]  /*a4290*/  LDL.LU R137, [R1+0x4f74] ;  /* 0x004f740001897983 */ /* 0x000ea20000300800 */
[----:B------:R-:W-:Y:S02]  /*a42a0*/  SHF.R.U32.HI R28, RZ, 0x8, R34 ;  /* 0x00000008ff1c7819 */ /* 0x000fe40000011622 */
[----:B------:R-:W-:-:S02]  /*a42b0*/  SHF.R.U32.HI R25, RZ, 0x8, R30 ;  /* 0x00000008ff197819 */ /* 0x000fc4000001161e */
[----:B------:R-:W-:Y:S02]  /*a42c0*/  LOP3.LUT R28, R28, 0xffff, RZ, 0xc0, !PT ;  /* 0x0000ffff1c1c7812 */ /* 0x000fe400078ec0ff */
[----:B------:R-:W-:-:S04]  /*a42d0*/  LOP3.LUT R25, R25, 0xffff, RZ, 0xc0, !PT ;  /* 0x0000ffff19197812 */ /* 0x000fc800078ec0ff */
[----:B0-----:R-:W-:Y:S02]  /*a42e0*/  PRMT R8, R28, 0x3340, R25 ;  /* 0x000033401c087816 */ /* 0x001fe40000000019 */
[----:B------:R-:W-:-:S03]  /*a42f0*/  SHF.R.U32.HI R29, RZ, 0x8, R29 ;  /* 0x00000008ff1d7819 */ /* 0x000fc6000001161d */
[----:B------:R0:W-:Y:S01]  /*a4300*/  STL [R1+0x200], R8 ;  /* 0x0002000801007387 */ /* 0x0001e20000100800 */
[----:B------:R-:W-:Y:S02]  /*a4310*/  LOP3.LUT R29, R29, 0xffff, RZ, 0xc0, !PT ;  /* 0x0000ffff1d1d7812 */ /* 0x000fe400078ec0ff */
[----:B---3--:R-:W-:Y:S02]  /*a4320*/  LOP3.LUT R30, R136, 0xffff, RZ, 0xc0, !PT ;  /* 0x0000ffff881e7812 */ /* 0x008fe400078ec0ff */
[----:B------:R-:W3:Y:S01]  /*a4330*/  LDL.LU R136, [R1+0x4a6c] ;  /* 0x004a6c0001887983 */ /* 0x000ee20000300800 */
[----:B------:R-:W-:Y:S02]  /*a4340*/  PRMT R106, R29, 0x3340, R106 ;  /* 0x000033401d6a7816 */ /* 0x000fe4000000006a */
[----:B------:R-:W-:-:S04]  /*a4350*/  LOP3.LUT R34, R43, 0xffff, RZ, 0xc0, !PT ;  /* 0x0000ffff2b227812 */ /* 0x000fc800078ec0ff */
[----:B------:R-:W-:Y:S02]  /*a4360*/  PRMT R25, R34, 0x3340, R0 ;  /* 0x0000334022197816 */ /* 0x000fe40000000000 */
[----:B------:R-:W-:-:S04]  /*a4370*/  LOP3.LUT R29, R139, 0xffff, RZ, 0xc0, !PT ;  /* 0x0000ffff8b1d7812 */ /* 0x000fc800078ec0ff */
[----:B------:R-:W-:-:S04]  /*a4380*/  PRMT R28, R30, 0x3340, R29 ;  /* 0x000033401e1c7816 */ /* 0x000fc8000000001d */
[----:B0-----:R-:W-:Y:S02]  /*a4390*/  PRMT R8, R28, 0x5410, R25 ;  /* 0x000054101c087816 */ /* 0x001fe40000000019 */
[----:B------:R-:W-:-:S03]  /*a43a0*/  LOP3.LUT R80, R138, 0xffff, RZ, 0xc0, !PT ;  /* 0x0000ffff8a507812 */ /* 0x000fc600078ec0ff */
[----:B------:R0:W-:Y:S01]  /*a43b0*/  STL [R1+0x46dc], R8 ;  /* 0x0046dc0801007387 */ /* 0x0001e20000100800 */
[----:B------:R-:W-:-:S03]  /*a43c0*/  LOP3.LUT R79, R18, 0xffff, RZ, 0xc0, !PT ;  /* 0x0000ffff124f7812 */ /* 0x000fc600078ec0ff */
[----:B------:R-:W4:Y:S04]  /*a43d0*/  LDL.LU R139, [R1+0x4ff8] ;  /* 0x004ff800018b7983 */ /* 0x000f280000300800 */
[----:B------:R-:W4:Y:S04]  /*a43e0*/  LDL.LU R138, [R1+0x4858] ;  /* 0x00485800018a7983 */ /* 0x000f280000300800 */
[----:B------:R-:W4:Y:S01]  /*a43f0*/  LDL.LU R18, [R1+0x4be4] ;  /* 0x004be40001127983 */ /* 0x000f220000300800 */
[----:B------:R-:W-:Y:S02]  /*a4400*/  SHF.R.U32.HI R28, RZ, 0x8, R80 ;  /* 0x00000008ff1c7819 */ /* 0x000fe40000011650 */
[----:B------:R-:W-:Y:S01]  /*a4410*/  SHF.R.U32.HI R25, RZ, 0x8, R79 ;  /* 0x00000008ff197819 */ /* 0x000fe2000001164f */
[----:B------:R-:W4:Y:S01]  /*a4420*/  LDL.LU R43, [R1+0xd2c] ;  /* 0x000d2c00012b7983 */ /* 0x000f220000300800 */
[----:B------:R-:W-:-:S02]  /*a4430*/  SHF.R.U32.HI R30, RZ, 0x8, R30 ;  /* 0x00000008ff1e7819 */ /* 0x000fc4000001161e */
[----:B------:R-:W-:Y:S02]  /*a4440*/  SHF.R.U32.HI R29, RZ, 0x8, R29 ;  /* 0x00000008ff1d7819 */ /* 0x000fe4000001161d */
[----:B------:R-:W-:Y:S02]  /*a4450*/  LOP3.LUT R28, R28, 0xffff, RZ, 0xc0, !PT ;  /* 0x0000ffff1c1c7812 */ /* 0x000fe400078ec0ff */
[----:B------:R-:W-:Y:S02]  /*a4460*/  LOP3.LUT R25, R25, 0xffff, RZ, 0xc0, !PT ;  /* 0x0000ffff19197812 */ /* 0x000fe400078ec0ff */
[----:B------:R-:W-:Y:S02]  /*a4470*/  LOP3.LUT R30, R30, 0xffff, RZ, 0xc0, !PT ;  /* 0x0000ffff1e1e7812 */ /* 0x000fe400078ec0ff */
[----:B------:R-:W-:Y:S02]  /*a4480*/  LOP3.LUT R29, R29, 0xffff, RZ, 0xc0, !PT ;  /* 0x0000ffff1d1d7812 */ /* 0x000fe400078ec0ff */
[----:B0-----:R-:W-:-:S02]  /*a4490*/  IADD3 R8, P2, R42, R6, RZ ;  /* 0x000000062a087210 */ /* 0x001fc40007f5e0ff */
[----:B------:R-:W-:Y:S02]  /*a44a0*/  PRMT R11, R28, 0x3340, R25 ;  /* 0x000033401c0b7816 */ /* 0x000fe40000000019 */
[----:B------:R-:W-:Y:S01]  /*a44b0*/  PRMT R10, R30, 0x3340, R29 ;  /* 0x000033401e0a7816 */ /* 0x000fe2000000001d */
[----:B------:R-:W-:Y:S02]  /*a44c0*/  IMAD.X R9, R24, 0x1, R5, P2 ;  /* 0x0000000118097824 */ /* 0x000fe400010e0605 */
[----:B------:R-:W-:Y:S04]  /*a44d0*/  STL [R1+0x29c], R11 ;  /* 0x00029c0b01007387 */ /* 0x000fe80000100800 */
[----:B------:R-:W-:Y:S04]  /*a44e0*/  STL [R1+0x1fc], R10 ;  /* 0x0001fc0a01007387 */ /* 0x000fe80000100800 */
[----:B------:R0:W-:Y:S01]  /*a44f0*/  STL.64 [R1+0x630], R8 ;  /* 0x0006300801007387 */ /* 0x0001e20000100a00 */
[----:B------:R-:W-:-:S02]  /*a4500*/  LOP3.LUT R28, R17, 0xffff, RZ, 0xc0, !PT ;  /* 0x0000ffff111c7812 */ /* 0x000fc400078ec0ff */
[----:B0-----:R-:W-:-:S05]  /*a4510*/  IADD3 R8, P2, R42, R4, RZ ;  /* 0x000000042a087210 */ /* 0x001fca0007f5e0ff */
[----:B------:R-:W-:-:S05]  /*a4520*/  IMAD.X R9, R24, 0x1, R3, P2 ;  /* 0x0000000118097824 */ /* 0x000fca00010e0603 */
[----:B------:R0:W-:Y:S04]  /*a4530*/  STL.64 [R1+0x628], R8 ;  /* 0x0006280801007387 */ /* 0x0001e80000100a00 */
[----:B------:R-:W4:Y:S01]  /*a4540*/  LDL.LU R17, [R1+0x553c] ;  /* 0x00553c0001117983 */ /* 0x000f220000300800 */
[----:B--2---:R-:W-:-:S03]  /*a4550*/  LOP3.LUT R30, R137, 0xffff, RZ, 0xc0, !PT ;  /* 0x0000ffff891e7812 */ /* 0x004fc600078ec0ff */
[----:B------:R-:W2:Y:S01]  /*a4560*/  LDL.LU R137, [R1+0x4f80] ;  /* 0x004f800001897983 */ /* 0x000ea20000300800 */
[----:B------:R-:W-:-:S04]  /*a4570*/  SHF.R.U32.HI R24, RZ, 0x8, R34 ;  /* 0x00000008ff187819 */ /* 0x000fc80000011622 */
[----:B------:R-:W-:-:S04]  /*a4580*/  LOP3.LUT R24, R24, 0xffff, RZ, 0xc0, !PT ;  /* 0x0000ffff18187812 */ /* 0x000fc800078ec0ff */
[----:B------:R-:W-:Y:S02]  /*a4590*/  PRMT R105, R24, 0x3340, R105 ;  /* 0x0000334018697816 */ /* 0x000fe40000000069 */
[----:B------:R-:W-:Y:S02]  /*a45a0*/  PRMT R24, R28, 0x3340, R0 ;  /* 0x000033401c187816 */ /* 0x000fe40000000000 */
[----:B---3--:R-:W-:Y:S02]  /*a45b0*/  LOP3.LUT R29, R136, 0xffff, RZ, 0xc0, !PT ;  /* 0x0000ffff881d7812 */ /* 0x008fe400078ec0ff */
[----:B------:R-:W3:Y:S02]  /*a45c0*/  LDL.LU R136, [R1+0x4a9c] ;  /* 0x004a9c0001887983 */ /* 0x000ee40000300800 */
[----:B------:R-:W-:-:S04]  /*a45d0*/  PRMT R25, R30, 0x3340, R29 ;  /* 0x000033401e197816 */ /* 0x000fc8000000001d */
[----:B0-----:R-:W-:Y:S02]  /*a45e0*/  PRMT R8, R25, 0x5410, R24 ;  /* 0x0000541019087816 */ /* 0x001fe40000000018 */
[----:B------:R-:W-:Y:S02]  /*a45f0*/  SHF.R.U32.HI R25, RZ, 0x8, R30 ;  /* 0x00000008ff197819 */ /* 0x000fe4000001161e */
[----:B------:R-:W-:Y:S02]  /*a4600*/  SHF.R.U32.HI R24, RZ, 0x8, R29 ;  /* 0x00000008ff187819 */ /* 0x000fe4000001161d */
[----:B------:R-:W-:Y:S02]  /*a4610*/  LOP3.LUT R25, R25, 0xffff, RZ, 0xc0, !PT ;  /* 0x0000ffff19197812 */ /* 0x000fe400078ec0ff */
[----:B------:R-:W-:Y:S02]  /*a4620*/  LOP3.LUT R24, R24, 0xffff, RZ, 0xc0, !PT ;  /* 0x0000ffff18187812 */ /* 0x000fe400078ec0ff */
[----:B------:R-:W-:Y:S01]  /*a4630*/  SHF.R.U32.HI R28, RZ, 0x8, R28 ;  /* 0x00000008ff1c7819 */ /* 0x000fe2000001161c */
[----:B------:R0:W-:Y:S03]  /*a4640*/  STL [R1+0x46d8], R8 ;  /* 0x0046d80801007387 */ /* 0x0001e60000100800 */
[----:B------:R-:W-:-:S02]  /*a4650*/  LOP3.LUT R28, R28, 0xffff, RZ, 0xc0, !PT ;  /* 0x0000ffff1c1c7812 */ /* 0x000fc400078ec0ff */
[----:B0-----:R-:W-:Y:S02]  /*a4660*/  PRMT R8, R25, 0x3340, R24 ;  /* 0x0000334019087816 */ /* 0x001fe40000000018 */
[----:B------:R-:W-:Y:S02]  /*a4670*/  PRMT R104, R28, 0x3340, R104 ;  /* 0x000033401c687816 */ /* 0x000fe40000000068 */
[----:B----4-:R-:W-:Y:S01]  /*a4680*/  LOP3.LUT R30, R139, 0xffff, RZ, 0xc0, !PT ;  /* 0x0000ffff8b1e7812 */ /* 0x010fe200078ec0ff */
[----:B------:R0:W-:Y:S01]  /*a4690*/  STL [R1+0x1f8], R8 ;  /* 0x0001f80801007387 */ /* 0x0001e20000100800 */
[----:B------:R-:W-:-:S03]  /*a46a0*/  LOP3.LUT R28, R138, 0xffff, RZ, 0xc0, !PT ;  /* 0x0000ffff8a1c7812 */ /* 0x000fc600078ec0ff */
[----:B------:R-:W4:Y:S01]  /*a46b0*/  LDL.LU R139, [R1+0x5008] ;  /* 0x00500800018b7983 */ /* 0x000f220000300800 */
[----:B------:R-:W-:-:S03]  /*a46c0*/  LOP3.LUT R29, R18, 0xffff, RZ, 0xc0, !PT ;  /* 0x0000ffff121d7812 */ /* 0x000fc600078ec0ff */
[----:B------:R-:W4:Y:S04]  /*a46d0*/  LDL.LU R138, [R1+0x48b0] ;  /* 0x0048b000018a7983 */ /* 0x000f280000300800 */
[----:B------:R-:W4:Y:S01]  /*a46e0*/  LDL.LU R18, [R1+0x4c1c] ;  /* 0x004c1c0001127983 */ /* 0x000f220000300800 */
[----:B------:R-:W-:Y:S02]  /*a46f0*/  PRMT R24, R28, 0x3340, R0 ;  /* 0x000033401c187816 */ /* 0x000fe40000000000 */
[----:B------:R-:W-:Y:S02]  /*a4700*/  PRMT R25, R30, 0x3340, R29 ;  /* 0x000033401e197816 */ /* 0x000fe4000000001d */
[----:B0-----:R-:W-:Y:S02]  /*a4710*/  IADD3 R8, P2, R43, R2, RZ ;  /* 0x000000022b087210 */ /* 0x001fe40007f5e0ff */
[----:B------:R-:W-:-:S02]  /*a4720*/  PRMT R10, R25, 0x5410, R24 ;  /* 0x00005410190a7816 */ /* 0x000fc40000000018 */
[----:B------:R-:W-:Y:S02]  /*a4730*/  SHF.R.S32.HI R24, RZ, 0x1f, R43 ;  /* 0x0000001fff187819 */ /* 0x000fe4000001142b */
[----:B------:R-:W-:Y:S02]  /*a4740*/  SHF.R.U32.HI R30, RZ, 0x8, R30 ;  /* 0x00000008ff1e7819 */ /* 0x000fe4000001161e */
[----:B------:R-:W-:Y:S01]  /*a4750*/  SHF.R.U32.HI R25, RZ, 0x8, R29 ;  /* 0x00000008ff197819 */ /* 0x000fe2000001161d */
[----:B------:R-:W-:Y:S01]  /*a4760*/  IMAD.X R9, R24, 0x1, R13, P2 ;  /* 0x0000000118097824 */ /* 0x000fe200010e060d */
[----:B------:R-:W-:Y:S02]  /*a4770*/  SHF.R.U32.HI R29, RZ, 0x8, R28 ;  /* 0x00000008ff1d7819 */ /* 0x000fe4000001161c */
[----:B------:R-:W-:Y:S02]  /*a4780*/  LOP3.LUT R28, R30, 0xffff, RZ, 0xc0, !PT ;  /* 0x0000ffff1e1c7812 */ /* 0x000fe400078ec0ff */
[----:B------:R-:W-:Y:S01]  /*a4790*/  LOP3.LUT R25, R25, 0xffff, RZ, 0xc0, !PT ;  /* 0x0000ffff19197812 */ /* 0x000fe200078ec0ff */
[----:B------:R-:W-:Y:S04]  /*a47a0*/  STL [R1+0x46d4], R10 ;  /* 0x0046d40a01007387 */ /* 0x000fe80000100800 */
[----:B------:R0:W-:Y:S02]  /*a47b0*/  STL.64 [R1+0x620], R8 ;  /* 0x0006200801007387 */ /* 0x0001e40000100a00 */
[----:B0-----:R-:W-:-:S05]  /*a47c0*/  PRMT R8, R28, 0x3340, R25 ;  /* 0x000033401c087816 */ /* 0x001fca0000000019 */
[----:B------:R0:W-:Y:S01]  /*a47d0*/  STL [R1+0x1f4], R8 ;  /* 0x0001f40801007387 */ /* 0x0001e20000100800 */
[----:B--2---:R-:W-:-:S03]  /*a47e0*/  LOP3.LUT R28, R137, 0xffff, RZ, 0xc0, !PT ;  /* 0x0000ffff891c7812 */ /* 0x004fc600078ec0ff */
[----:B------:R-:W2:Y:S01]  /*a47f0*/  LDL.LU R137, [R1+0x4f94] ;  /* 0x004f940001897983 */ /* 0x000ea20000300800 */
[----:B------:R-:W-:Y:S02]  /*a4800*/  LOP3.LUT R29, R29, 0xffff, RZ, 0xc0, !PT ;  /* 0x0000ffff1d1d7812 */ /* 0x000fe400078ec0ff */
[----:B------:R-:W-:Y:S02]  /*a4810*/  LOP3.LUT R78, R15, 0xffff, RZ, 0xc0, !PT ;  /* 0x0000ffff0f4e7812 */ /* 0x000fe400078ec0ff */
[----:B------:R-:W2:Y:S01]  /*a4820*/  LDL.LU R15, [R1+0x5538] ;  /* 0x00553800010f7983 */ /* 0x000ea20000300800 */
[----:B------:R-:W-:Y:S02]  /*a4830*/  PRMT R103, R29, 0x3340, R103 ;  /* 0x000033401d677816 */ /* 0x000fe40000000067 */
[----:B------:R-:W-:Y:S02]  /*a4840*/  SHF.R.U32.HI R29, RZ, 0x8, R28 ;  /* 0x00000008ff1d7819 */ /* 0x000fe4000001161c */
[----:B------:R-:W-:-:S02]  /*a4850*/  SHF.R.U32.HI R30, RZ, 0x8, R78 ;  /* 0x00000008ff1e7819 */ /* 0x000fc4000001164e */
[----:B---3--:R-:W-:Y:S02]  /*a4860*/  LOP3.LUT R25, R136, 0xffff, RZ, 0xc0, !PT ;  /* 0x0000ffff88197812 */ /* 0x008fe400078ec0ff */
[----:B------:R-:W3:Y:S02]  /*a4870*/  LDL.LU R136, [R1+0x4ad4] ;  /* 0x004ad40001887983 */ /* 0x000ee40000300800 */
[--C-:B------:R-:W-:Y:S02]  /*a4880*/  PRMT R88, R28, 0x3340, R25.reuse ;  /* 0x000033401c587816 */ /* 0x100fe40000000019 */
[----:B------:R-:W-:Y:S02]  /*a4890*/  SHF.R.U32.HI R25, RZ, 0x8, R25 ;  /* 0x00000008ff197819 */ /* 0x000fe40000011619 */
[----:B------:R-:W-:Y:S02]  /*a48a0*/  LOP3.LUT R28, R29, 0xffff, RZ, 0xc0, !PT ;  /* 0x0000ffff1d1c7812 */ /* 0x000fe400078ec0ff */
[----:B------:R-:W-:-:S02]  /*a48b0*/  LOP3.LUT R29, R30, 0xffff, RZ, 0xc0, !PT ;  /* 0x0000ffff1e1d7812 */ /* 0x000fc400078ec0ff */
[----:B------:R-:W-:Y:S02]  /*a48c0*/  LOP3.LUT R25, R25, 0xffff, RZ, 0xc0, !PT ;  /* 0x0000ffff19197812 */ /* 0x000fe400078ec0ff */
[----:B------:R-:W-:Y:S02]  /*a48d0*/  PRMT R102, R29, 0x3340, R102 ;  /* 0x000033401d667816 */ /* 0x000fe40000000066 */
[----:B0-----:R-:W-:-:S05]  /*a48e0*/  PRMT R8, R28, 0x3340, R25 ;  /* 0x000033401c087816 */ /* 0x001fca0000000019 */
[----:B------:R0:W-:Y:S01]  /*a48f0*/  STL [R1+0x1f0], R8 ;  /* 0x0001f00801007387 */ /* 0x0001e20000100800 */
[----:B----4-:R-:W-:-:S03]  /*a4900*/  LOP3.LUT R34, R139, 0xffff, RZ, 0xc0, !PT ;  /* 0x0000ffff8b227812 */ /* 0x010fc600078ec0ff */
[----:B------:R-:W4:Y:S01]  /*a4910*/  LDL.LU R139, [R1+0x5010] ;  /* 0x00501000018b7983 */ /* 0x000f220000300800 */
[----:B------:R-:W-:-:S03]  /*a4920*/  LOP3.LUT R29, R138, 0xffff, RZ, 0xc0, !PT ;  /* 0x0000ffff8a1d7812 */ /* 0x000fc600078ec0ff */
[----:B------:R-:W4:Y:S01]  /*a4930*/  LDL.LU R138, [R1+0x4880] ;  /* 0x00488000018a7983 */ /* 0x000f220000300800 */
[----:B------:R-:W-:Y:S02]  /*a4940*/  LOP3.LUT R30, R18, 0xffff, RZ, 0xc0, !PT ;  /* 0x0000ffff121e7812 */ /* 0x000fe400078ec0ff */
[----:B------:R-:W-:Y:S02]  /*a4950*/  PRMT R25, R29, 0x3340, R0 ;  /* 0x000033401d197816 */ /* 0x000fe40000000000 */
[----:B------:R-:W-:-:S04]  /*a4960*/  PRMT R28, R34, 0x3340, R30 ;  /* 0x00003340221c7816 */ /* 0x000fc8000000001e */
[----:B0-----:R-:W-:-:S05]  /*a4970*/  PRMT R8, R28, 0x5410, R25 ;  /* 0x000054101c087816 */ /* 0x001fca0000000019 */
[----:B------:R0:W-:Y:S04]  /*a4980*/  STL [R1+0x46d0], R8 ;  /* 0x0046d00801007387 */ /* 0x0001e80000100800 */
[----:B------:R-:W4:Y:S01]  /*a4990*/  LDL.LU R18, [R1+0x4c58] ;  /* 0x004c580001127983 */ /* 0x000f220000300800 */
[----:B------:R-:W-:Y:S02]  /*a49a0*/  SHF.R.U32.HI R28, RZ, 0x8, R34 ;  /* 0x00000008ff1c7819 */ /* 0x000fe40000011622 */
[----:B------:R-:W-:Y:S02]  /*a49b0*/  SHF.R.U32.HI R25, RZ, 0x8, R30 ;  /* 0x00000008ff197819 */ /* 0x000fe4000001161e */
[----:B0-----:R-:W-:Y:S02]  /*a49c0*/  IADD3 R8, P2, R43, R0, RZ ;  /* 0x000000002b087210 */ /* 0x001fe40007f5e0ff */
[----:B------:R-:W-:-:S03]  /*a49d0*/  LOP3.LUT R28, R28, 0xffff, RZ, 0xc0, !PT ;  /* 0x0000ffff1c1c7812 */ /* 0x000fc600078ec0ff */
[----:B------:R-:W-:Y:S01]  /*a49e0*/  IMAD.X R9, R24, 0x1, R7, P2 ;  /* 0x0000000118097824 */ /* 0x000fe200010e0607 */
[----:B------:R-:W-:-:S04]  /*a49f0*/  LOP3.LUT R25, R25, 0xffff, RZ, 0xc0, !PT ;  /* 0x0000ffff19197812 */ /* 0x000fc800078ec0ff */
[----:B------:R0:W-:Y:S01]  /*a4a00*/  STL.64 [R1+0x618], R8 ;  /* 0x0006180801007387 */ /* 0x0001e20000100a00 */
[----:B------:R-:W-:Y:S02]  /*a4a10*/  LOP3.LUT R34, R17, 0xffff, RZ, 0xc0, !PT ;  /* 0x0000ffff11227812 */ /* 0x000fe400078ec0ff */
[----:B0-----:R-:W-:-:S05]  /*a4a20*/  PRMT R8, R28, 0x3340, R25 ;  /* 0x000033401c087816 */ /* 0x001fca0000000019 */
[----:B------:R0:W-:Y:S04]  /*a4a30*/  STL [R1+0x1e8], R8 ;  /* 0x0001e80801007387 */ /* 0x0001e80000100800 */
[----:B------:R-:W4:Y:S01]  /*a4a40*/  LDL.LU R17, [R1+0x5534] ;  /* 0x0055340001117983 */ /* 0x000f220000300800 */
[----:B--2---:R-:W-:-:S03]  /*a4a50*/  LOP3.LUT R30, R137, 0xffff, RZ, 0xc0, !PT ;  /* 0x0000ffff891e7812 */ /* 0x004fc600078ec0ff */
[----:B------:R-:W2:Y:S01]  /*a4a60*/  LDL.LU R137, [R1+0x4fa8] ;  /* 0x004fa80001897983 */ /* 0x000ea20000300800 */
[----:B------:R-:W-:-:S04]  /*a4a70*/  SHF.R.U32.HI R29, RZ, 0x8, R29 ;  /* 0x00000008ff1d7819 */ /* 0x000fc8000001161d */
[----:B------:R-:W-:-:S04]  /*a4a80*/  LOP3.LUT R29, R29, 0xffff, RZ, 0xc0, !PT ;  /* 0x0000ffff1d1d7812 */ /* 0x000fc800078ec0ff */
[----:B------:R-:W-:Y:S02]  /*a4a90*/  PRMT R101, R29, 0x3340, R101 ;  /* 0x000033401d657816 */ /* 0x000fe40000000065 */
[----:B------:R-:W-:Y:S02]  /*a4aa0*/  PRMT R25, R34, 0x3340, R0 ;  /* 0x0000334022197816 */ /* 0x000fe40000000000 */
[----:B0-----:R-:W-:Y:S02]  /*a4ab0*/  IADD3 R8, P2, R43, R6, RZ ;  /* 0x000000062b087210 */ /* 0x001fe40007f5e0ff */
[----:B---3--:R-:W-:-:S03]  /*a4ac0*/  LOP3.LUT R29, R136, 0xffff, RZ, 0xc0, !PT ;  /* 0x0000ffff881d7812 */ /* 0x008fc600078ec0ff */
[----:B------:R-:W-:Y:S01]  /*a4ad0*/  IMAD.X R9, R24, 0x1, R5, P2 ;  /* 0x0000000118097824 */ /* 0x000fe200010e0605 */
[----:B------:R-:W3:Y:S01]  /*a4ae0*/  LDL.LU R136, [R1+0x4af4] ;  /* 0x004af40001887983 */ /* 0x000ee20000300800 */
[----:B------:R-:W-:-:S03]  /*a4af0*/  PRMT R28, R30, 0x3340, R29 ;  /* 0x000033401e1c7816 */ /* 0x000fc6000000001d */
[----:B------:R-:W3:Y:S01]  /*a4b00*/  LDL.LU R42, [R1+0xd30] ;  /* 0x000d3000012a7983 */ /* 0x000ee20000300800 */
        /* <DEDUP_REMOVED lines=10> */
[----:B----4-:R-:W-:Y:S02]  /*a4bb0*/  LOP3.LUT R29, R139, 0xffff, RZ, 0xc0, !PT ;  /* 0x0000ffff8b1d7812 */ /* 0x010fe400078ec0ff */
[----:B------:R-:W-:Y:S02]  /*a4bc0*/  LOP3.LUT R30, R138, 0xffff, RZ, 0xc0, !PT ;  /* 0x0000ffff8a1e7812 */ /* 0x000fe400078ec0ff */
[----:B0-----:R-:W-:-:S02]  /*a4bd0*/  PRMT R8, R25, 0x3340, R24 ;  /* 0x0000334019087816 */ /* 0x001fc40000000018 */
[----:B------:R-:W-:Y:S02]  /*a4be0*/  PRMT R24, R30, 0x3340, R0 ;  /* 0x000033401e187816 */ /* 0x000fe40000000000 */
[----:B------:R-:W-:Y:S01]  /*a4bf0*/  LOP3.LUT R28, R18, 0xffff, RZ, 0xc0, !PT ;  /* 0x0000ffff121c7812 */ /* 0x000fe200078ec0ff */
[----:B------:R0:W-:Y:S03]  /*a4c00*/  STL [R1+0x1e4], R8 ;  /* 0x0001e40801007387 */ /* 0x0001e60000100800 */
[----:B------:R-:W-:Y:S01]  /*a4c10*/  PRMT R25, R29, 0x3340, R28 ;  /* 0x000033401d197816 */ /* 0x000fe2000000001c */
[----:B------:R-:W4:Y:S04]  /*a4c20*/  LDL.LU R43, [R1+0x501c] ;  /* 0x00501c00012b7983 */ /* 0x000f280000300800 */
[----:B------:R-:W4:Y:S01]  /*a4c30*/  LDL.LU R138, [R1+0x48d4] ;  /* 0x0048d400018a7983 */ /* 0x000f220000300800 */
[----:B0-----:R-:W-:-:S05]  /*a4c40*/  PRMT R8, R25, 0x5410, R24 ;  /* 0x0000541019087816 */ /* 0x001fca0000000018 */
[----:B------:R0:W-:Y:S04]  /*a4c50*/  STL [R1+0x46c8], R8 ;  /* 0x0046c80801007387 */ /* 0x0001e80000100800 */
[----:B------:R-:W4:Y:S01]  /*a4c60*/  LDL.LU R18, [R1+0x4c90] ;  /* 0x004c900001127983 */ /* 0x000f220000300800 */
[----:B------:R-:W-:Y:S02]  /*a4c70*/  SHF.R.U32.HI R29, RZ, 0x8, R29 ;  /* 0x00000008ff1d7819 */ /* 0x000fe4000001161d */
[----:B------:R-:W-:Y:S02]  /*a4c80*/  SHF.R.U32.HI R25, RZ, 0x8, R28 ;  /* 0x00000008ff197819 */ /* 0x000fe4000001161c */
[----:B------:R-:W-:Y:S02]  /*a4c90*/  LOP3.LUT R28, R29, 0xffff, RZ, 0xc0, !PT ;  /* 0x0000ffff1d1c7812 */ /* 0x000fe400078ec0ff */
[----:B------:R-:W-:-:S04]  /*a4ca0*/  LOP3.LUT R25, R25, 0xffff, RZ, 0xc0, !PT ;  /* 0x0000ffff19197812 */ /* 0x000fc800078ec0ff */
[----:B0-----:R-:W-:Y:S02]  /*a4cb0*/  PRMT R8, R28, 0x3340, R25 ;  /* 0x000033401c087816 */ /* 0x001fe40000000019 */
[----:B------:R-:W-:-:S03]  /*a4cc0*/  LOP3.LUT R126, R16, 0xffff, RZ, 0xc0, !PT ;  /* 0x0000ffff107e7812 */ /* 0x000fc600078ec0ff */
[----:B------:R0:W-:Y:S04]  /*a4cd0*/  STL [R1+0x1e0], R8 ;  /* 0x0001e00801007387 */ /* 0x0001e80000100800 */
[----:B------:R-:W4:Y:S04]  /*a4ce0*/  LDL.LU R16, [R1+0x5530] ;  /* 0x0055300001107983 */ /* 0x000f280000300800 */
[----:B------:R-:W4:Y:S01]  /*a4cf0*/  LDL.LU R139, [R1+0x5024] ;  /* 0x00502400018b7983 */ /* 0x000f220000300800 */
[----:B--2---:R-:W-:-:S03]  /*a4d00*/  LOP3.LUT R29, R137, 0xffff, RZ, 0xc0, !PT ;  /* 0x0000ffff891d7812 */ /* 0x004fc600078ec0ff */
[----:B------:R-:W2:Y:S01]  /*a4d10*/  LDL.LU R137, [R1+0x48e0] ;  /* 0x0048e00001897983 */ /* 0x000ea20000300800 */
[----:B------:R-:W-:-:S04]  /*a4d20*/  SHF.R.U32.HI R24, RZ, 0x8, R34 ;  /* 0x00000008ff187819 */ /* 0x000fc80000011622 */
[----:B------:R-:W-:-:S04]  /*a4d30*/  LOP3.LUT R24, R24, 0xffff, RZ, 0xc0, !PT ;  /* 0x0000ffff18187812 */ /* 0x000fc800078ec0ff */
[----:B------:R-:W-:Y:S02]  /*a4d40*/  PRMT R100, R24, 0x3340, R100 ;  /* 0x0000334018647816 */ /* 0x000fe40000000064 */
[----:B------:R-:W-:Y:S02]  /*a4d50*/  PRMT R24, R126, 0x3340, R0 ;  /* 0x000033407e187816 */ /* 0x000fe40000000000 */
[----:B---3--:R-:W-:-:S04]  /*a4d60*/  LOP3.LUT R28, R136, 0xffff, RZ, 0xc0, !PT ;  /* 0x0000ffff881c7812 */ /* 0x008fc800078ec0ff */
        /* <DEDUP_REMOVED lines=9> */
[----:B------:R-:W-:Y:S02]  /*a4e00*/  SHF.R.U32.HI R25, RZ, 0x8, R30 ;  /* 0x00000008ff197819 */ /* 0x000fe4000001161e */
[----:B------:R-:W-:Y:S02]  /*a4e10*/  LOP3.LUT R29, R29, 0xffff, RZ, 0xc0, !PT ;  /* 0x0000ffff1d1d7812 */ /* 0x000fe400078ec0ff */
[----:B------:R-:W-:Y:S01]  /*a4e20*/  LOP3.LUT R28, R28, 0xffff, RZ, 0xc0, !PT ;  /* 0x0000ffff1c1c7812 */ /* 0x000fe200078ec0ff */
[----:B------:R0:W-:Y:S01]  /*a4e30*/  STL.64 [R1+0x600], R8 ;  /* 0x0006000801007387 */ /* 0x0001e20000100a00 */
[----:B------:R-:W-:-:S04]  /*a4e40*/  LOP3.LUT R25, R25, 0xffff, RZ, 0xc0, !PT ;  /* 0x0000ffff19197812 */ /* 0x000fc800078ec0ff */
[----:B------:R-:W-:Y:S02]  /*a4e50*/  PRMT R99, R25, 0x3340, R99 ;  /* 0x0000334019637816 */ /* 0x000fe40000000063 */
[----:B0-----:R-:W-:-:S05]  /*a4e60*/  PRMT R8, R29, 0x3340, R28 ;  /* 0x000033401d087816 */ /* 0x001fca000000001c */
[----:B------:R0:W-:Y:S01]  /*a4e70*/  STL [R1+0x288], R8 ;  /* 0x0002880801007387 */ /* 0x0001e20000100800 */
[----:B----4-:R-:W-:Y:S02]  /*a4e80*/  LOP3.LUT R34, R43, 0xffff, RZ, 0xc0, !PT ;  /* 0x0000ffff2b227812 */ /* 0x010fe400078ec0ff */
[----:B------:R-:W-:Y:S02]  /*a4e90*/  LOP3.LUT R29, R138, 0xffff, RZ, 0xc0, !PT ;  /* 0x0000ffff8a1d7812 */ /* 0x000fe400078ec0ff */
[----:B0-----:R-:W-:Y:S01]  /*a4ea0*/  IADD3 R8, P2, R42, R0, RZ ;  /* 0x000000002a087210 */ /* 0x001fe20007f5e0ff */
[----:B------:R-:W4:Y:S01]  /*a4eb0*/  LDL.LU R138, [R1+0x4fc0] ;  /* 0x004fc000018a7983 */ /* 0x000f220000300800 */
[----:B------:R-:W-:Y:S02]  /*a4ec0*/  PRMT R25, R29, 0x3340, R0 ;  /* 0x000033401d197816 */ /* 0x000fe40000000000 */
[----:B------:R-:W-:Y:S02]  /*a4ed0*/  LOP3.LUT R30, R18, 0xffff, RZ, 0xc0, !PT ;  /* 0x0000ffff121e7812 */ /* 0x000fe400078ec0ff */
[----:B------:R-:W4:Y:S02]  /*a4ee0*/  LDL.LU R18, [R1+0x4b40] ;  /* 0x004b400001127983 */ /* 0x000f240000300800 */
[----:B------:R-:W-:Y:S01]  /*a4ef0*/  PRMT R28, R34, 0x3340, R30 ;  /* 0x00003340221c7816 */ /* 0x000fe2000000001e */
[----:B------:R-:W-:-:S03]  /*a4f00*/  IMAD.X R9, R24, 0x1, R7, P2 ;  /* 0x0000000118097824 */ /* 0x000fc600010e0607 */
        /* <DEDUP_REMOVED lines=17> */
[----:B0-----:R-:W-:-:S05]  /*a5020*/  IADD3 R8, P2, R42, R6, RZ ;  /* 0x000000062a087210 */ /* 0x001fca0007f5e0ff */
[----:B------:R-:W-:Y:S01]  /*a5030*/  IMAD.X R9, R24, 0x1, R5, P2 ;  /* 0x0000000118097824 */ /* 0x000fe200010e0605 */
[----:B---3--:R-:W-:Y:S02]  /*a5040*/  LOP3.LUT R29, R136, 0xffff, RZ, 0xc0, !PT ;  /* 0x0000ffff881d7812 */ /* 0x008fe400078ec0ff */
[----:B------:R-:W3:Y:S02]  /*a5050*/  LDL.LU R136, [R1+0xd34] ;  /* 0x000d340001887983 */ /* 0x000ee40000300800 */
        /* <DEDUP_REMOVED lines=12> */
[----:B----4-:R-:W-:Y:S02]  /*a5120*/  LOP3.LUT R30, R138, 0xffff, RZ, 0xc0, !PT ;  /* 0x0000ffff8a1e7812 */ /* 0x010fe400078ec0ff */
[----:B0-----:R-:W-:-:S02]  /*a5130*/  PRMT R8, R25, 0x3340, R24 ;  /* 0x0000334019087816 */ /* 0x001fc40000000018 */
[----:B------:R-:W-:Y:S02]  /*a5140*/  PRMT R24, R28, 0x3340, R0 ;  /* 0x000033401c187816 */ /* 0x000fe40000000000 */
[----:B------:R-:W-:Y:S01]  /*a5150*/  LOP3.LUT R29, R18, 0xffff, RZ, 0xc0, !PT ;  /* 0x0000ffff121d7812 */ /* 0x000fe200078ec0ff */
[----:B------:R0:W-:Y:S03]  /*a5160*/  STL [R1+0x1cc], R8 ;  /* 0x0001cc0801007387 */ /* 0x0001e60000100800 */
[----:B------:R-:W-:Y:S01]  /*a5170*/  PRMT R25, R30, 0x3340, R29 ;  /* 0x000033401e197816 */ /* 0x000fe2000000001d */
[----:B------:R-:W4:Y:S04]  /*a5180*/  LDL.LU R17, [R1+0x552c] ;  /* 0x00552c0001117983 */ /* 0x000f280000300800 */
[----:B------:R-:W4:Y:S01]  /*a5190*/  LDL.LU R43, [R1+0x502c] ;  /* 0x00502c00012b7983 */ /* 0x000f220000300800 */
[----:B0-----:R-:W-:-:S02]  /*a51a0*/  PRMT R8, R25, 0x5410, R24 ;  /* 0x0000541019087816 */ /* 0x001fc40000000018 */
[----:B------:R-:W-:Y:S01]  /*a51b0*/  SHF.R.U32.HI R25, RZ, 0x8, R30 ;  /* 0x00000008ff197819 */ /* 0x000fe2000001161e */
[----:B------:R-:W4:Y:S01]  /*a51c0*/  LDL.LU R138, [R1+0x4920] ;  /* 0x00492000018a7983 */ /* 0x000f220000300800 */
[----:B------:R-:W-:Y:S02]  /*a51d0*/  SHF.R.U32.HI R24, RZ, 0x8, R29 ;  /* 0x00000008ff187819 */ /* 0x000fe4000001161d */
[----:B------:R-:W-:Y:S01]  /*a51e0*/  LOP3.LUT R25, R25, 0xffff, RZ, 0xc0, !PT ;  /* 0x0000ffff19197812 */ /* 0x000fe200078ec0ff */
[----:B------:R0:W-:Y:S01]  /*a51f0*/  STL [R1+0x46b8], R8 ;  /* 0x0046b80801007387 */ /* 0x0001e20000100800 */
[----:B------:R-:W-:Y:S02]  /*a5200*/  LOP3.LUT R24, R24, 0xffff, RZ, 0xc0, !PT ;  /* 0x0000ffff18187812 */ /* 0x000fe400078ec0ff */
[----:B------:R-:W-:Y:S01]  /*a5210*/  LOP3.LUT R128, R15, 0xffff, RZ, 0xc0, !PT ;  /* 0x0000ffff0f807812 */ /* 0x000fe200078ec0ff */
[----:B------:R-:W4:Y:S01]  /*a5220*/  LDL.LU R18, [R1+0x4cf8] ;  /* 0x004cf80001127983 */ /* 0x000f220000300800 */
[----:B0-----:R-:W-:-:S02]  /*a5230*/  PRMT R8, R25, 0x3340, R24 ;  /* 0x0000334019087816 */ /* 0x001fc40000000018 */
[----:B------:R-:W-:-:S03]  /*a5240*/  PRMT R24, R128, 0x3340, R0 ;  /* 0x0000334080187816 */ /* 0x000fc60000000000 */
[----:B------:R0:W-:Y:S04]  /*a5250*/  STL [R1+0x1c4], R8 ;  /* 0x0001c40801007387 */ /* 0x0001e80000100800 */
[----:B------:R-:W4:Y:S01]  /*a5260*/  LDL.LU R15, [R1+0x5528] ;  /* 0x00552800010f7983 */ /* 0x000f220000300800 */
[----:B------:R-:W-:-:S03]  /*a5270*/  LOP3.LUT R30, R139, 0xffff, RZ, 0xc0, !PT ;  /* 0x0000ffff8b1e7812 */ /* 0x000fc600078ec0ff */
[----:B------:R-:W4:Y:S04]  /*a5280*/  LDL.LU R42, [R1+0x5030] ;  /* 0x00503000012a7983 */ /* 0x000f280000300800 */
[----:B------:R-:W4:Y:S01]  /*a5290*/  LDL.LU R139, [R1+0x4934] ;  /* 0x00493400018b7983 */ /* 0x000f220000300800 */
[----:B--2---:R-:W-:-:S04]  /*a52a0*/  LOP3.LUT R29, R137, 0xffff, RZ, 0xc0, !PT ;  /* 0x0000ffff891d7812 */ /* 0x004fc800078ec0ff */
[----:B------:R-:W-:-:S04]  /*a52b0*/  PRMT R25, R30, 0x3340, R29 ;  /* 0x000033401e197816 */ /* 0x000fc8000000001d */
[----:B0-----:R-:W-:-:S05]  /*a52c0*/  PRMT R8, R25, 0x5410, R24 ;  /* 0x0000541019087816 */ /* 0x001fca0000000018 */
[----:B------:R0:W-:Y:S04]  /*a52d0*/  STL [R1+0x46b4], R8 ;  /* 0x0046b40801007387 */ /* 0x0001e80000100800 */
[----:B------:R-:W2:Y:S01]  /*a52e0*/  LDL.LU R137, [R1+0x4d08] ;  /* 0x004d080001897983 */ /* 0x000ea20000300800 */
[----:B------:R-:W-:-:S04]  /*a52f0*/  SHF.R.U32.HI R28, RZ, 0x8, R28 ;  /* 0x00000008ff1c7819 */ /* 0x000fc8000001161c */
[----:B------:R-:W-:-:S04]  /*a5300*/  LOP3.LUT R28, R28, 0xffff, RZ, 0xc0, !PT ;  /* 0x0000ffff1c1c7812 */ /* 0x000fc800078ec0ff */
[----:B------:R-:W-:Y:S02]  /*a5310*/  PRMT R97, R28, 0x3340, R97 ;  /* 0x000033401c617816 */ /* 0x000fe40000000061 */
[----:B------:R-:W-:Y:S02]  /*a5320*/  SHF.R.U32.HI R30, RZ, 0x8, R30 ;  /* 0x00000008ff1e7819 */ /* 0x000fe4000001161e */
[----:B------:R-:W-:Y:S02]  /*a5330*/  SHF.R.U32.HI R25, RZ, 0x8, R29 ;  /* 0x00000008ff197819 */ /* 0x000fe4000001161d */
[----:B------:R-:W-:Y:S02]  /*a5340*/  LOP3.LUT R29, R30, 0xffff, RZ, 0xc0, !PT ;  /* 0x0000ffff1e1d7812 */ /* 0x000fe400078ec0ff */
[----:B------:R-:W-:Y:S02]  /*a5350*/  LOP3.LUT R25, R25, 0xffff, RZ, 0xc0, !PT ;  /* 0x0000ffff19197812 */ /* 0x000fe400078ec0ff */
[----:B---3--:R-:W-:-:S02]  /*a5360*/  SHF.R.S32.HI R28, RZ, 0x1f, R136 ;  /* 0x0000001fff1c7819 */ /* 0x008fc40000011488 */
[----:B0-----:R-:W-:-:S05]  /*a5370*/  IADD3 R8, P2, R136, R2, RZ ;  /* 0x0000000288087210 */ /* 0x001fca0007f5e0ff */
[----:B------:R-:W-:Y:S01]  /*a5380*/  IMAD.X R9, R28, 0x1, R13, P2 ;  /* 0x000000011c097824 */ /* 0x000fe200010e060d */
[----:B------:R-:W-:-:S04]  /*a5390*/  SHF.R.U32.HI R24, RZ, 0x8, R34 ;  /* 0x00000008ff187819 */ /* 0x000fc80000011622 */
[----:B------:R0:W-:Y:S02]  /*a53a0*/  STL.64 [R1+0x5e0], R8 ;  /* 0x0005e00801007387 */ /* 0x0001e40000100a00 */
[----:B0-----:R-:W-:-:S05]  /*a53b0*/  PRMT R8, R29, 0x3340, R25 ;  /* 0x000033401d087816 */ /* 0x001fca0000000019 */
[----:B------:R0:W-:Y:S02]  /*a53c0*/  STL [R1+0x274], R8 ;  /* 0x0002740801007387 */ /* 0x0001e40000100800 */
[----:B0-----:R-:W-:-:S05]  /*a53d0*/  IADD3 R8, P2, R136, R0, RZ ;  /* 0x0000000088087210 */ /* 0x001fca0007f5e0ff */
[----:B------:R-:W-:Y:S01]  /*a53e0*/  IMAD.X R9, R28, 0x1, R7, P2 ;  /* 0x000000011c097824 */ /* 0x000fe200010e0607 */
[----:B----4-:R-:W-:Y:S02]  /*a53f0*/  LOP3.LUT R37, R43, 0xffff, RZ, 0xc0, !PT ;  /* 0x0000ffff2b257812 */ /* 0x010fe400078ec0ff */
[----:B------:R-:W-:-:S04]  /*a5400*/  LOP3.LUT R30, R138, 0xffff, RZ, 0xc0, !PT ;  /* 0x0000ffff8a1e7812 */ /* 0x000fc800078ec0ff */
[----:B------:R-:W-:Y:S02]  /*a5410*/  PRMT R25, R30, 0x3340, R0 ;  /* 0x000033401e197816 */ /* 0x000fe40000000000 */
[----:B------:R-:W-:-:S04]  /*a5420*/  LOP3.LUT R34, R18, 0xffff, RZ, 0xc0, !PT ;  /* 0x0000ffff12227812 */ /* 0x000fc800078ec0ff */
[----:B------:R-:W-:Y:S02]  /*a5430*/  PRMT R29, R37, 0x3340, R34 ;  /* 0x00003340251d7816 */ /* 0x000fe40000000022 */
[----:B------:R-:W-:Y:S02]  /*a5440*/  SHF.R.U32.HI R30, RZ, 0x8, R30 ;  /* 0x00000008ff1e7819 */ /* 0x000fe4000001161e */
[----:B------:R-:W-:Y:S02]  /*a5450*/  PRMT R10, R29, 0x5410, R25 ;  /* 0x000054101d0a7816 */ /* 0x000fe40000000019 */
[----:B------:R-:W-:Y:S02]  /*a5460*/  SHF.R.U32.HI R29, RZ, 0x8, R37 ;  /* 0x00000008ff1d7819 */ /* 0x000fe40000011625 */
[----:B------:R-:W-:Y:S01]  /*a5470*/  SHF.R.U32.HI R25, RZ, 0x8, R34 ;  /* 0x00000008ff197819 */ /* 0x000fe20000011622 */
[----:B------:R-:W-:Y:S01]  /*a5480*/  STL [R1+0x46b0], R10 ;  /* 0x0046b00a01007387 */ /* 0x000fe20000100800 */
[----:B------:R-:W-:-:S02]  /*a5490*/  LOP3.LUT R29, R29, 0xffff, RZ, 0xc0, !PT ;  /* 0x0000ffff1d1d7812 */ /* 0x000fc400078ec0ff */
[----:B------:R-:W-:Y:S01]  /*a54a0*/  LOP3.LUT R25, R25, 0xffff, RZ, 0xc0, !PT ;  /* 0x0000ffff19197812 */ /* 0x000fe200078ec0ff */
[----:B------:R-:W3:Y:S01]  /*a54b0*/  LDL.LU R138, [R1+0x4fe0] ;  /* 0x004fe000018a7983 */ /* 0x000ee20000300800 */
[----:B------:R-:W-:Y:S02]  /*a54c0*/  LOP3.LUT R30, R30, 0xffff, RZ, 0xc0, !PT ;  /* 0x0000ffff1e1e7812 */ /* 0x000fe400078ec0ff */
[----:B------:R-:W-:Y:S01]  /*a54d0*/  LOP3.LUT R37, R42, 0xffff, RZ, 0xc0, !PT ;  /* 0x0000ffff2a257812 */ /* 0x000fe200078ec0ff */
[----:B------:R-:W4:Y:S01]  /*a54e0*/  LDL.LU R18, [R1+0x4b84] ;  /* 0x004b840001127983 */ /* 0x000f220000300800 */
[----:B------:R-:W-:-:S03]  /*a54f0*/  LOP3.LUT R40, R139, 0xffff, RZ, 0xc0, !PT ;  /* 0x0000ffff8b287812 */ /* 0x000fc600078ec0ff */
[----:B------:R0:W-:Y:S02]  /*a5500*/  STL.64 [R1+0x5d8], R8 ;  /* 0x0005d80801007387 */ /* 0x0001e40000100a00 */
[----:B0-----:R-:W-:Y:S02]  /*a5510*/  PRMT R8, R29, 0x3340, R25 ;  /* 0x000033401d087816 */ /* 0x001fe40000000019 */
[--C-:B------:R-:W-:Y:S02]  /*a5520*/  PRMT R25, R30, 0x3340, R0.reuse ;  /* 0x000033401e197816 */ /* 0x100fe40000000000 */
[----:B------:R-:W-:Y:S01]  /*a5530*/  PRMT R29, R40, 0x3340, R0 ;  /* 0x00003340281d7816 */ /* 0x000fe20000000000 */
[----:B------:R0:W-:Y:S04]  /*a5540*/  STL [R1+0x1c0], R8 ;  /* 0x0001c00801007387 */ /* 0x0001e80000100800 */
[----:B------:R-:W3:Y:S04]  /*a5550*/  LDL.LU R45, [R1+0x4fe8] ;  /* 0x004fe800012d7983 */ /* 0x000ee80000300800 */
[----:B------:R-:W3:Y:S01]  /*a5560*/  LDL.LU R44, [R1+0x4b8c] ;  /* 0x004b8c00012c7983 */ /* 0x000ee20000300800 */
[----:B--2---:R-:W-:-:S04]  /*a5570*/  LOP3.LUT R34, R137, 0xffff, RZ, 0xc0, !PT ;  /* 0x0000ffff89227812 */ /* 0x004fc800078ec0ff */
[----:B------:R-:W-:-:S04]  /*a5580*/  PRMT R30, R37, 0x3340, R34 ;  /* 0x00003340251e7816 */ /* 0x000fc80000000022 */
[----:B0-----:R-:W-:-:S05]  /*a5590*/  PRMT R8, R30, 0x5410, R29 ;  /* 0x000054101e087816 */ /* 0x001fca000000001d */
[----:B------:R0:W-:Y:S02]  /*a55a0*/  STL [R1+0x46ac], R8 ;  /* 0x0046ac0801007387 */ /* 0x0001e40000100800 */
[----:B0-----:R-:W-:-:S05]  /*a55b0*/  IADD3 R8, P2, R136, R6, RZ ;  /* 0x0000000688087210 */ /* 0x001fca0007f5e0ff */
[----:B------:R-:W-:-:S05]  /*a55c0*/  IMAD.X R9, R28, 0x1, R5, P2 ;  /* 0x000000011c097824 */ /* 0x000fca00010e0605 */
        /* <DEDUP_REMOVED lines=8> */
[----:B------:R-:W2:Y:S04]  /*a5650*/  LDL.LU R42, [R1+0x503c] ;  /* 0x00503c00012a7983 */ /* 0x000ea80000300800 */
[----:B------:R-:W2:Y:S01]  /*a5660*/  LDL.LU R43, [R1+0x49f0] ;  /* 0x0049f000012b7983 */ /* 0x000ea20000300800 */
[----:B0-----:R-:W-:-:S05]  /*a5670*/  PRMT R8, R29, 0x3340, R28 ;  /* 0x000033401d087816 */ /* 0x001fca000000001c */
[----:B------:R0:W-:Y:S04]  /*a5680*/  STL [R1+0x1bc], R8 ;  /* 0x0001bc0801007387 */ /* 0x0001e80000100800 */
[----:B------:R-:W2:Y:S04]  /*a5690*/  LDL.LU R139, [R1+0x4d40] ;  /* 0x004d4000018b7983 */ /* 0x000ea80000300800 */
[----:B------:R-:W2:Y:S04]  /*a56a0*/  LDL.LU R137, [R1+0x5040] ;  /* 0x0050400001897983 */ /* 0x000ea80000300800 */
[----:B------:R-:W2:Y:S01]  /*a56b0*/  LDL.LU R136, [R1+0x4970] ;  /* 0x0049700001887983 */ /* 0x000ea20000300800 */
[----:B------:R-:W-:-:S03]  /*a56c0*/  LOP3.LUT R37, R16, 0xffff, RZ, 0xc0, !PT ;  /* 0x0000ffff10257812 */ /* 0x000fc600078ec0ff */
[----:B------:R-:W2:Y:S01]  /*a56d0*/  LDL.LU R16, [R1+0x5524] ;  /* 0x0055240001107983 */ /* 0x000ea20000300800 */
[----:B------:R-:W-:Y:S02]  /*a56e0*/  PRMT R28, R37, 0x3340, R0 ;  /* 0x00003340251c7816 */ /* 0x000fe40000000000 */
[----:B----4-:R-:W-:Y:S02]  /*a56f0*/  LOP3.LUT R30, R18, 0xffff, RZ, 0xc0, !PT ;  /* 0x0000ffff121e7812 */ /* 0x010fe400078ec0ff */
[----:B------:R-:W4:Y:S01]  /*a5700*/  LDL.LU R18, [R1+0x4d44] ;  /* 0x004d440001127983 */ /* 0x000f220000300800 */
[----:B---3--:R-:W-:-:S03]  /*a5710*/  LOP3.LUT R34, R138, 0xffff, RZ, 0xc0, !PT ;  /* 0x0000ffff8a227812 */ /* 0x008fc600078ec0ff */
[----:B------:R-:W3:Y:S01]  /*a5720*/  LDL.LU R138, [R1+0xd38] ;  /* 0x000d3800018a7983 */ /* 0x000ee20000300800 */
[----:B------:R-:W-:Y:S02]  /*a5730*/  PRMT R29, R34, 0x3340, R30 ;  /* 0x00003340221d7816 */ /* 0x000fe4000000001e */
[----:B------:R-:W-:Y:S02]  /*a5740*/  SHF.R.U32.HI R34, RZ, 0x8, R34 ;  /* 0x00000008ff227819 */ /* 0x000fe40000011622 */
[----:B0-----:R-:W-:Y:S02]  /*a5750*/  PRMT R8, R29, 0x5410, R28 ;  /* 0x000054101d087816 */ /* 0x001fe4000000001c */
[----:B------:R-:W-:Y:S02]  /*a5760*/  SHF.R.U32.HI R29, RZ, 0x8, R30 ;  /* 0x00000008ff1d7819 */ /* 0x000fe4000001161e */
[----:B------:R-:W-:Y:S02]  /*a5770*/  LOP3.LUT R30, R34, 0xffff, RZ, 0xc0, !PT ;  /* 0x0000ffff221e7812 */ /* 0x000fe400078ec0ff */
[----:B------:R-:W-:Y:S01]  /*a5780*/  LOP3.LUT R29, R29, 0xffff, RZ, 0xc0, !PT ;  /* 0x0000ffff1d1d7812 */ /* 0x000fe200078ec0ff */
[----:B------:R0:W-:Y:S01]  /*a5790*/  STL [R1+0x46a8], R8 ;  /* 0x0046a80801007387 */ /* 0x0001e20000100800 */
[----:B------:R-:W-:-:S02]  /*a57a0*/  LOP3.LUT R77, R45, 0xffff, RZ, 0xc0, !PT ;  /* 0x0000ffff2d4d7812 */ /* 0x000fc400078ec0ff */
[----:B------:R-:W-:Y:S02]  /*a57b0*/  LOP3.LUT R76, R44, 0xffff, RZ, 0xc0, !PT ;  /* 0x0000ffff2c4c7812 */ /* 0x000fe400078ec0ff */
        /* <DEDUP_REMOVED lines=8> */
[----:B--2---:R-:W-:Y:S02]  /*a5840*/  LOP3.LUT R44, R43, 0xffff, RZ, 0xc0, !PT ;  /* 0x0000ffff2b2c7812 */ /* 0x004fe400078ec0ff */
[----:B------:R-:W-:Y:S02]  /*a5850*/  LOP3.LUT R43, R136, 0xffff, RZ, 0xc0, !PT ;  /* 0x0000ffff882b7812 */ /* 0x000fe400078ec0ff */
[----:B------:R-:W2:Y:S01]  /*a5860*/  LDL.LU R136, [R1+0x4ffc] ;  /* 0x004ffc0001887983 */ /* 0x000ea20000300800 */
[----:B------:R-:W-:-:S04]  /*a5870*/  SHF.R.U32.HI R28, RZ, 0x8, R40 ;  /* 0x00000008ff1c7819 */ /* 0x000fc80000011628 */
[----:B------:R-:W-:-:S04]  /*a5880*/  LOP3.LUT R28, R28, 0xffff, RZ, 0xc0, !PT ;  /* 0x0000ffff1c1c7812 */ /* 0x000fc800078ec0ff */
[----:B------:R-:W-:Y:S02]  /*a5890*/  PRMT R26, R28, 0x3340, R26 ;  /* 0x000033401c1a7816 */ /* 0x000fe4000000001a */
[----:B------:R-:W-:Y:S02]  /*a58a0*/  SHF.R.U32.HI R28, RZ, 0x8, R37 ;  /* 0x00000008ff1c7819 */ /* 0x000fe40000011625 */
[----:B------:R-:W-:Y:S02]  /*a58b0*/  LOP3.LUT R37, R139, 0xffff, RZ, 0xc0, !PT ;  /* 0x0000ffff8b257812 */ /* 0x000fe400078ec0ff */
[----:B------:R-:W2:Y:S01]  /*a58c0*/  LDL.LU R139, [R1+0x4bc8] ;  /* 0x004bc800018b7983 */ /* 0x000ea20000300800 */
[----:B------:R-:W-:Y:S02]  /*a58d0*/  LOP3.LUT R28, R28, 0xffff, RZ, 0xc0, !PT ;  /* 0x0000ffff1c1c7812 */ /* 0x000fe400078ec0ff */
[----:B------:R-:W-:Y:S02]  /*a58e0*/  LOP3.LUT R42, R42, 0xffff, RZ, 0xc0, !PT ;  /* 0x0000ffff2a2a7812 */ /* 0x000fe400078ec0ff */
[----:B------:R-:W-:-:S02]  /*a58f0*/  PRMT R27, R28, 0x3340, R27 ;  /* 0x000033401c1b7816 */ /* 0x000fc4000000001b */
[----:B------:R-:W-:Y:S02]  /*a5900*/  PRMT R28, R44, 0x3340, R0 ;  /* 0x000033402c1c7816 */ /* 0x000fe40000000000 */
[----:B------:R-:W-:Y:S02]  /*a5910*/  PRMT R29, R42, 0x3340, R37 ;  /* 0x000033402a1d7816 */ /* 0x000fe40000000025 */
[----:B------:R-:W-:Y:S02]  /*a5920*/  LOP3.LUT R40, R137, 0xffff, RZ, 0xc0, !PT ;  /* 0x0000ffff89287812 */ /* 0x000fe400078ec0ff */
[----:B0-----:R-:W-:Y:S02]  /*a5930*/  PRMT R8, R29, 0x5410, R28 ;  /* 0x000054101d087816 */ /* 0x001fe4000000001c */
[----:B------:R-:W-:-:S03]  /*a5940*/  PRMT R28, R43, 0x3340, R0 ;  /* 0x000033402b1c7816 */ /* 0x000fc60000000000 */
[----:B------:R0:W-:Y:S01]  /*a5950*/  STL [R1+0x46a4], R8 ;  /* 0x0046a40801007387 */ /* 0x0001e20000100800 */
[----:B----4-:R-:W-:-:S04]  /*a5960*/  LOP3.LUT R34, R18, 0xffff, RZ, 0xc0, !PT ;  /* 0x0000ffff12227812 */ /* 0x010fc800078ec0ff */
[----:B------:R-:W-:Y:S02]  /*a5970*/  PRMT R29, R40, 0x3340, R34 ;  /* 0x00003340281d7816 */ /* 0x000fe40000000022 */
[----:B---3--:R-:W-:Y:S02]  /*a5980*/  SHF.R.S32.HI R30, RZ, 0x1f, R138 ;  /* 0x0000001fff1e7819 */ /* 0x008fe4000001148a */
[----:B0-----:R-:W-:Y:S02]  /*a5990*/  IADD3 R8, P2, R138, R2, RZ ;  /* 0x000000028a087210 */ /* 0x001fe40007f5e0ff */
[----:B------:R-:W-:Y:S02]  /*a59a0*/  PRMT R10, R29, 0x5410, R28 ;  /* 0x000054101d0a7816 */ /* 0x000fe4000000001c */
[----:B------:R-:W-:Y:S02]  /*a59b0*/  SHF.R.U32.HI R29, RZ, 0x8, R40 ;  /* 0x00000008ff1d7819 */ /* 0x000fe40000011628 */
[----:B------:R-:W-:Y:S01]  /*a59c0*/  SHF.R.U32.HI R28, RZ, 0x8, R34 ;  /* 0x00000008ff1c7819 */ /* 0x000fe20000011622 */
[----:B------:R-:W-:Y:S01]  /*a59d0*/  IMAD.X R9, R30, 0x1, R13, P2 ;  /* 0x000000011e097824 */ /* 0x000fe200010e060d */
[----:B------:R-:W-:Y:S01]  /*a59e0*/  LOP3.LUT R29, R29, 0xffff, RZ, 0xc0, !PT ;  /* 0x0000ffff1d1d7812 */ /* 0x000fe200078ec0ff */
[----:B------:R-:W-:Y:S01]  /*a59f0*/  STL [R1+0x46a0], R10 ;  /* 0x0046a00a01007387 */ /* 0x000fe20000100800 */
[----:B------:R-:W-:-:S03]  /*a5a00*/  LOP3.LUT R28, R28, 0xffff, RZ, 0xc0, !PT ;  /* 0x0000ffff1c1c7812 */ /* 0x000fc600078ec0ff */
[----:B------:R-:W3:Y:S01]  /*a5a10*/  LDL.LU R137, [R1+0x5000] ;  /* 0x0050000001897983 */ /* 0x000ee20000300800 */
[----:B------:R-:W-:-:S03]  /*a5a20*/  SHF.R.U32.HI R42, RZ, 0x8, R42 ;  /* 0x00000008ff2a7819 */ /* 0x000fc6000001162a */
[----:B------:R0:W-:Y:S01]  /*a5a30*/  STL.64 [R1+0x5c0], R8 ;  /* 0x0005c00801007387 */ /* 0x0001e20000100a00 */
[----:B------:R-:W-:-:S03]  /*a5a40*/  SHF.R.U32.HI R34, RZ, 0x8, R37 ;  /* 0x00000008ff227819 */ /* 0x000fc60000011625 */
[----:B------:R-:W4:Y:S01]  /*a5a50*/  LDL.LU R18, [R1+0x4bd4] ;  /* 0x004bd40001127983 */ /* 0x000f220000300800 */
[----:B------:R-:W-:Y:S02]  /*a5a60*/  LOP3.LUT R37, R42, 0xffff, RZ, 0xc0, !PT ;  /* 0x0000ffff2a257812 */ /* 0x000fe400078ec0ff */
[----:B0-----:R-:W-:Y:S02]  /*a5a70*/  PRMT R8, R29, 0x3340, R28 ;  /* 0x000033401d087816 */ /* 0x001fe4000000001c */
[----:B------:R-:W-:-:S03]  /*a5a80*/  LOP3.LUT R34, R34, 0xffff, RZ, 0xc0, !PT ;  /* 0x0000ffff22227812 */ /* 0x000fc600078ec0ff */
[----:B------:R0:W-:Y:S01]  /*a5a90*/  STL [R1+0x1a0], R8 ;  /* 0x0001a00801007387 */ /* 0x0001e20000100800 */
[----:B------:R-:W-:Y:S02]  /*a5aa0*/  PRMT R10, R37, 0x3340, R34 ;  /* 0x00003340250a7816 */ /* 0x000fe40000000022 */
[----:B0-----:R-:W-:-:S03]  /*a5ab0*/  IADD3 R8, P2, R138, R0, RZ ;  /* 0x000000008a087210 */ /* 0x001fc60007f5e0ff */
[----:B------:R-:W-:Y:S02]  /*a5ac0*/  STL [R1+0x19c], R10 ;  /* 0x00019c0a01007387 */ /* 0x000fe40000100800 */
[----:B------:R-:W-:Y:S01]  /*a5ad0*/  IMAD.X R9, R30, 0x1, R7, P2 ;  /* 0x000000011e097824 */ /* 0x000fe200010e0607 */
[----:B------:R-:W-:-:S04]  /*a5ae0*/  LOP3.LUT R42, R15, 0xffff, RZ, 0xc0, !PT ;  /* 0x0000ffff0f2a7812 */ /* 0x000fc800078ec0ff */
[----:B------:R0:W-:Y:S04]  /*a5af0*/  STL.64 [R1+0x5b8], R8 ;  /* 0x0005b80801007387 */ /* 0x0001e80000100a00 */
[----:B------:R-:W4:Y:S04]  /*a5b00*/  LDL.LU R15, [R1+0x5520] ;  /* 0x00552000010f7983 */ /* 0x000f280000300800 */
[----:B------:R-:W4:Y:S04]  /*a5b10*/  LDL.LU R46, [R1+0x504c] ;  /* 0x00504c00012e7983 */ /* 0x000f280000300800 */
[----:B------:R-:W4:Y:S01]  /*a5b20*/  LDL.LU R45, [R1+0x4a60] ;  /* 0x004a6000012d7983 */ /* 0x000f220000300800 */
[----:B--2---:R-:W-:-:S03]  /*a5b30*/  LOP3.LUT R40, R136, 0xffff, RZ, 0xc0, !PT ;  /* 0x0000ffff88287812 */ /* 0x004fc600078ec0ff */
[----:B------:R-:W2:Y:S01]  /*a5b40*/  LDL.LU R136, [R1+0x4d78] ;  /* 0x004d780001887983 */ /* 0x000ea20000300800 */
[----:B------:R-:W-:Y:S02]  /*a5b50*/  PRMT R31, R42, 0x3340, R31 ;  /* 0x000033402a1f7816 */ /* 0x000fe4000000001f */
[----:B0-----:R-:W-:Y:S02]  /*a5b60*/  IADD3 R8, P2, R138, R6, RZ ;  /* 0x000000068a087210 */ /* 0x001fe40007f5e0ff */
[----:B------:R-:W-:-:S04]  /*a5b70*/  LOP3.LUT R37, R139, 0xffff, RZ, 0xc0, !PT ;  /* 0x0000ffff8b257812 */ /* 0x000fc800078ec0ff */
[----:B------:R-:W-:Y:S01]  /*a5b80*/  PRMT R34, R40, 0x3340, R37 ;  /* 0x0000334028227816 */ /* 0x000fe20000000025 */
[----:B------:R-:W-:-:S03]  /*a5b90*/  IMAD.X R9, R30, 0x1, R5, P2 ;  /* 0x000000011e097824 */ /* 0x000fc600010e0605 */
        /* <DEDUP_REMOVED lines=10> */
[----:B------:R-:W2:Y:S01]  /*a5c40*/  LDL.LU R139, [R1+0x5050] ;  /* 0x00505000018b7983 */ /* 0x000ea20000300800 */
[----:B0-----:R-:W-:-:S02]  /*a5c50*/  PRMT R8, R31, 0x3340, R30 ;  /* 0x000033401f087816 */ /* 0x001fc4000000001e */
[----:B---3--:R-:W-:-:S03]  /*a5c60*/  LOP3.LUT R31, R137, 0xffff, RZ, 0xc0, !PT ;  /* 0x0000ffff891f7812 */ /* 0x008fc600078ec0ff */
[----:B------:R0:W-:Y:S04]  /*a5c70*/  STL [R1+0x198], R8 ;  /* 0x0001980801007387 */ /* 0x0001e80000100800 */
[----:B------:R-:W3:Y:S01]  /*a5c80*/  LDL.LU R138, [R1+0x4a74] ;  /* 0x004a7400018a7983 */ /* 0x000ee20000300800 */
[----:B----4-:R-:W-:-:S03]  /*a5c90*/  LOP3.LUT R30, R18, 0xffff, RZ, 0xc0, !PT ;  /* 0x0000ffff121e7812 */ /* 0x010fc600078ec0ff */
[----:B------:R-:W4:Y:S01]  /*a5ca0*/  LDL.LU R137, [R1+0x4d88] ;  /* 0x004d880001897983 */ /* 0x000f220000300800 */
[----:B------:R-:W-:Y:S02]  /*a5cb0*/  SHF.R.U32.HI R34, RZ, 0x8, R31 ;  /* 0x00000008ff227819 */ /* 0x000fe4000001161f */
[--C-:B------:R-:W-:Y:S01]  /*a5cc0*/  PRMT R87, R31, 0x3340, R30.reuse ;  /* 0x000033401f577816 */ /* 0x100fe2000000001e */
[----:B------:R-:W4:Y:S01]  /*a5cd0*/  LDL.LU R18, [R1+0xd3c] ;  /* 0x000d3c0001127983 */ /* 0x000f220000300800 */
[----:B------:R-:W-:Y:S02]  /*a5ce0*/  SHF.R.U32.HI R31, RZ, 0x8, R30 ;  /* 0x00000008ff1f7819 */ /* 0x000fe4000001161e */
[----:B------:R-:W-:Y:S02]  /*a5cf0*/  LOP3.LUT R34, R34, 0xffff, RZ, 0xc0, !PT ;  /* 0x0000ffff22227812 */ /* 0x000fe400078ec0ff */
[----:B------:R-:W-:-:S04]  /*a5d00*/  LOP3.LUT R31, R31, 0xffff, RZ, 0xc0, !PT ;  /* 0x0000ffff1f1f7812 */ /* 0x000fc800078ec0ff */
[----:B0-----:R-:W-:Y:S02]  /*a5d10*/  PRMT R8, R34, 0x3340, R31 ;  /* 0x0000334022087816 */ /* 0x001fe4000000001f */
[----:B------:R-:W-:-:S03]  /*a5d20*/  LOP3.LUT R75, R17, 0xffff, RZ, 0xc0, !PT ;  /* 0x0000ffff114b7812 */ /* 0x000fc600078ec0ff */
[----:B------:R0:W-:Y:S01]  /*a5d30*/  STL [R1+0x194], R8 ;  /* 0x0001940801007387 */ /* 0x0001e20000100800 */
[----:B--2---:R-:W-:-:S03]  /*a5d40*/  LOP3.LUT R37, R136, 0xffff, RZ, 0xc0, !PT ;  /* 0x0000ffff88257812 */ /* 0x004fc600078ec0ff */
[----:B------:R-:W2:Y:S04]  /*a5d50*/  LDL.LU R136, [R1+0x5014] ;  /* 0x0050140001887983 */ /* 0x000ea80000300800 */
[----:B------:R-:W2:Y:S01]  /*a5d60*/  LDL.LU R17, [R1+0x4c18] ;  /* 0x004c180001117983 */ /* 0x000ea20000300800 */
[----:B------:R-:W-:Y:S02]  /*a5d70*/  SHF.R.U32.HI R42, RZ, 0x8, R42 ;  /* 0x00000008ff2a7819 */ /* 0x000fe4000001162a */
[----:B------:R-:W-:Y:S02]  /*a5d80*/  LOP3.LUT R40, R46, 0xffff, RZ, 0xc0, !PT ;  /* 0x0000ffff2e287812 */ /* 0x000fe400078ec0ff */
[----:B------:R-:W-:Y:S02]  /*a5d90*/  LOP3.LUT R30, R42, 0xffff, RZ, 0xc0, !PT ;  /* 0x0000ffff2a1e7812 */ /* 0x000fe400078ec0ff */
[----:B------:R-:W-:-:S02]  /*a5da0*/  LOP3.LUT R42, R45, 0xffff, RZ, 0xc0, !PT ;  /* 0x0000ffff2d2a7812 */ /* 0x000fc400078ec0ff */
[----:B------:R-:W-:Y:S02]  /*a5db0*/  PRMT R34, R40, 0x3340, R37 ;  /* 0x0000334028227816 */ /* 0x000fe40000000025 */
[----:B------:R-:W-:Y:S02]  /*a5dc0*/  PRMT R31, R42, 0x3340, R0 ;  /* 0x000033402a1f7816 */ /* 0x000fe40000000000 */
[----:B------:R-:W-:Y:S02]  /*a5dd0*/  SHF.R.U32.HI R40, RZ, 0x8, R40 ;  /* 0x00000008ff287819 */ /* 0x000fe40000011628 */
[----:B0-----:R-:W-:Y:S02]  /*a5de0*/  PRMT R8, R34, 0x5410, R31 ;  /* 0x0000541022087816 */ /* 0x001fe4000000001f */
[----:B------:R-:W-:Y:S02]  /*a5df0*/  SHF.R.U32.HI R34, RZ, 0x8, R37 ;  /* 0x00000008ff227819 */ /* 0x000fe40000011625 */
[----:B------:R-:W-:-:S02]  /*a5e00*/  LOP3.LUT R37, R40, 0xffff, RZ, 0xc0, !PT ;  /* 0x0000ffff28257812 */ /* 0x000fc400078ec0ff */
[----:B------:R-:W-:Y:S01]  /*a5e10*/  LOP3.LUT R34, R34, 0xffff, RZ, 0xc0, !PT ;  /* 0x0000ffff22227812 */ /* 0x000fe200078ec0ff */
[----:B------:R0:W-:Y:S01]  /*a5e20*/  STL [R1+0x4698], R8 ;  /* 0x0046980801007387 */ /* 0x0001e20000100800 */
[----:B------:R-:W-:Y:S02]  /*a5e30*/  SHF.R.U32.HI R28, RZ, 0x8, R44 ;  /* 0x00000008ff1c7819 */ /* 0x000fe4000001162c */
[----:B0-----:R-:W-:-:S05]  /*a5e40*/  PRMT R8, R37, 0x3340, R34 ;  /* 0x0000334025087816 */ /* 0x001fca0000000022 */
[----:B------:R0:W-:Y:S01]  /*a5e50*/  STL [R1+0x178], R8 ;  /* 0x0001780801007387 */ /* 0x0001e20000100800 */
[----:B------:R-:W-:Y:S02]  /*a5e60*/  LOP3.LUT R40, R139, 0xffff, RZ, 0xc0, !PT ;  /* 0x0000ffff8b287812 */ /* 0x000fe400078ec0ff */
[----:B---3--:R-:W-:Y:S02]  /*a5e70*/  LOP3.LUT R44, R138, 0xffff, RZ, 0xc0, !PT ;  /* 0x0000ffff8a2c7812 */ /* 0x008fe400078ec0ff */
[----:B----4-:R-:W-:Y:S02]  /*a5e80*/  LOP3.LUT R37, R137, 0xffff, RZ, 0xc0, !PT ;  /* 0x0000ffff89257812 */ /* 0x010fe400078ec0ff */
[----:B------:R-:W-:Y:S02]  /*a5e90*/  PRMT R32, R44, 0x3340, R32 ;  /* 0x000033402c207816 */ /* 0x000fe40000000020 */
[----:B------:R-:W-:Y:S02]  /*a5ea0*/  PRMT R34, R40, 0x3340, R37 ;  /* 0x0000334028227816 */ /* 0x000fe40000000025 */
[----:B0-----:R-:W-:-:S02]  /*a5eb0*/  IADD3 R8, P2, R18, R2, RZ ;  /* 0x0000000212087210 */ /* 0x001fc40007f5e0ff */
[----:B------:R-:W-:Y:S02]  /*a5ec0*/  PRMT R10, R34, 0x5410, R32 ;  /* 0x00005410220a7816 */ /* 0x000fe40000000020 */
[----:B------:R-:W-:Y:S02]  /*a5ed0*/  SHF.R.S32.HI R34, RZ, 0x1f, R18 ;  /* 0x0000001fff227819 */ /* 0x000fe40000011412 */
[----:B------:R-:W-:Y:S02]  /*a5ee0*/  SHF.R.U32.HI R40, RZ, 0x8, R40 ;  /* 0x00000008ff287819 */ /* 0x000fe40000011628 */
[----:B------:R-:W-:Y:S01]  /*a5ef0*/  SHF.R.U32.HI R37, RZ, 0x8, R37 ;  /* 0x00000008ff257819 */ /* 0x000fe20000011625 */
[----:B------:R-:W-:Y:S01]  /*a5f00*/  IMAD.X R9, R34, 0x1, R13, P2 ;  /* 0x0000000122097824 */ /* 0x000fe200010e060d */
[----:B------:R-:W-:Y:S02]  /*a5f10*/  LOP3.LUT R40, R40, 0xffff, RZ, 0xc0, !PT ;  /* 0x0000ffff28287812 */ /* 0x000fe400078ec0ff */
[----:B------:R-:W-:Y:S01]  /*a5f20*/  LOP3.LUT R37, R37, 0xffff, RZ, 0xc0, !PT ;  /* 0x0000ffff25257812 */ /* 0x000fe200078ec0ff */
[----:B------:R-:W-:Y:S01]  /*a5f30*/  STL [R1+0x4694], R10 ;  /* 0x0046940a01007387 */ /* 0x000fe20000100800 */
[----:B------:R-:W-:-:S03]  /*a5f40*/  SHF.R.U32.HI R29, RZ, 0x8, R43 ;  /* 0x00000008ff1d7819 */ /* 0x000fc6000001162b */
[----:B------:R0:W-:Y:S01]  /*a5f50*/  STL.64 [R1+0x5a0], R8 ;  /* 0x0005a00801007387 */ /* 0x0001e20000100a00 */
[----:B------:R-:W-:-:S03]  /*a5f60*/  SHF.R.U32.HI R32, RZ, 0x8, R42 ;  /* 0x00000008ff207819 */ /* 0x000fc6000001162a */
[----:B------:R-:W3:Y:S01]  /*a5f70*/  LDL.LU R46, [R1+0x5018] ;  /* 0x00501800012e7983 */ /* 0x000ee20000300800 */
[----:B0-----:R-:W-:Y:S02]  /*a5f80*/  PRMT R8, R40, 0x3340, R37 ;  /* 0x0000334028087816 */ /* 0x001fe40000000025 */
[----:B------:R-:W-:-:S03]  /*a5f90*/  LOP3.LUT R40, R15, 0xffff, RZ, 0xc0, !PT ;  /* 0x0000ffff0f287812 */ /* 0x000fc600078ec0ff */
[----:B------:R0:W-:Y:S01]  /*a5fa0*/  STL [R1+0x174], R8 ;  /* 0x0001740801007387 */ /* 0x0001e20000100800 */
[----:B------:R-:W-:-:S03]  /*a5fb0*/  PRMT R33, R40, 0x3340, R33 ;  /* 0x0000334028217816 */ /* 0x000fc60000000021 */
[----:B------:R-:W4:Y:S04]  /*a5fc0*/  LDL.LU R45, [R1+0x4c38] ;  /* 0x004c3800012d7983 */ /* 0x000f280000300800 */
[----:B------:R-:W4:Y:S01]  /*a5fd0*/  LDL.LU R139, [R1+0x505c] ;  /* 0x00505c00018b7983 */ /* 0x000f220000300800 */
[----:B0-----:R-:W-:-:S05]  /*a5fe0*/  IADD3 R8, P2, R18, R0, RZ ;  /* 0x0000000012087210 */ /* 0x001fca0007f5e0ff */
[----:B------:R-:W-:Y:S01]  /*a5ff0*/  IMAD.X R9, R34, 0x1, R7, P2 ;  /* 0x0000000122097824 */ /* 0x000fe200010e0607 */
[----:B------:R-:W-:Y:S02]  /*a6000*/  LOP3.LUT R130, R16, 0xffff, RZ, 0xc0, !PT ;  /* 0x0000ffff10827812 */ /* 0x000fe400078ec0ff */
[----:B--2---:R-:W-:Y:S02]  /*a6010*/  LOP3.LUT R43, R136, 0xffff, RZ, 0xc0, !PT ;  /* 0x0000ffff882b7812 */ /* 0x004fe400078ec0ff */
[----:B------:R-:W2:Y:S01]  /*a6020*/  LDL.LU R136, [R1+0x4acc] ;  /* 0x004acc0001887983 */ /* 0x000ea20000300800 */
[----:B------:R-:W-:-:S03]  /*a6030*/  LOP3.LUT R42, R17, 0xffff, RZ, 0xc0, !PT ;  /* 0x0000ffff112a7812 */ /* 0x000fc600078ec0ff */
[----:B------:R-:W2:Y:S01]  /*a6040*/  LDL.LU R15, [R1+0x551c] ;  /* 0x00551c00010f7983 */ /* 0x000ea20000300800 */
[----:B------:R-:W-:-:S03]  /*a6050*/  PRMT R37, R43, 0x3340, R42 ;  /* 0x000033402b257816 */ /* 0x000fc6000000002a */
[----:B------:R-:W2:Y:S01]  /*a6060*/  LDL.LU R17, [R1+0x4da8] ;  /* 0x004da80001117983 */ /* 0x000ea20000300800 */
[----:B------:R-:W-:Y:S02]  /*a6070*/  PRMT R10, R37, 0x5410, R33 ;  /* 0x00005410250a7816 */ /* 0x000fe40000000021 */
[----:B------:R-:W-:Y:S02]  /*a6080*/  SHF.R.U32.HI R37, RZ, 0x8, R43 ;  /* 0x00000008ff257819 */ /* 0x000fe4000001162b */
[----:B------:R-:W-:Y:S01]  /*a6090*/  SHF.R.U32.HI R33, RZ, 0x8, R42 ;  /* 0x00000008ff217819 */ /* 0x000fe2000001162a */
[----:B------:R0:W-:Y:S01]  /*a60a0*/  STL [R1+0x4690], R10 ;  /* 0x0046900a01007387 */ /* 0x0001e20000100800 */
[----:B------:R-:W-:Y:S02]  /*a60b0*/  LOP3.LUT R37, R37, 0xffff, RZ, 0xc0, !PT ;  /* 0x0000ffff25257812 */ /* 0x000fe400078ec0ff */
[----:B------:R-:W-:Y:S01]  /*a60c0*/  LOP3.LUT R33, R33, 0xffff, RZ, 0xc0, !PT ;  /* 0x0000ffff21217812 */ /* 0x000fe200078ec0ff */
[----:B------:R1:W-:Y:S03]  /*a60d0*/  STL.64 [R1+0x598], R8 ;  /* 0x0005980801007387 */ /* 0x0003e60000100a00 */
[----:B0-----:R-:W-:-:S02]  /*a60e0*/  PRMT R10, R37, 0x3340, R33 ;  /* 0x00003340250a7816 */ /* 0x001fc40000000021 */
[----:B-1----:R-:W-:-:S03]  /*a60f0*/  IADD3 R8, P2, R18, R6, RZ ;  /* 0x0000000612087210 */ /* 0x002fc60007f5e0ff */
[----:B------:R-:W-:Y:S02]  /*a6100*/  STL [R1+0x170], R10 ;  /* 0x0001700a01007387 */ /* 0x000fe40000100800 */
[----:B------:R-:W-:-:S05]  /*a6110*/  IMAD.X R9, R34, 0x1, R5, P2 ;  /* 0x0000000122097824 */ /* 0x000fca00010e0605 */
[----:B------:R0:W-:Y:S04]  /*a6120*/  STL.64 [R1+0x590], R8 ;  /* 0x0005900801007387 */ /* 0x0001e80000100a00 */
[----:B------:R-:W2:Y:S04]  /*a6130*/  LDL.LU R138, [R1+0x5020] ;  /* 0x00502000018a7983 */ /* 0x000ea80000300800 */
[----:B------:R-:W2:Y:S01]  /*a6140*/  LDL.LU R137, [R1+0x4c78] ;  /* 0x004c780001897983 */ /* 0x000ea20000300800 */
[----:B0-----:R-:W-:-:S03]  /*a6150*/  IADD3 R8, P2, R18, R4, RZ ;  /* 0x0000000412087210 */ /* 0x001fc60007f5e0ff */
[----:B------:R-:W2:Y:S02]  /*a6160*/  LDL.LU R18, [R1+0xd40] ;  /* 0x000d400001127983 */ /* 0x000ea40000300800 */
[----:B------:R-:W-:-:S05]  /*a6170*/  IMAD.X R9, R34, 0x1, R3, P2 ;  /* 0x0000000122097824 */ /* 0x000fca00010e0603 */
[----:B------:R0:W-:Y:S04]  /*a6180*/  STL.64 [R1+0x588], R8 ;  /* 0x0005880801007387 */ /* 0x0001e80000100a00 */
[----:B------:R-:W2:Y:S01]  /*a6190*/  LDL.LU R16, [R1+0x5518] ;  /* 0x0055180001107983 */ /* 0x000ea20000300800 */
[----:B------:R-:W-:Y:S02]  /*a61a0*/  SHF.R.U32.HI R40, RZ, 0x8, R40 ;  /* 0x00000008ff287819 */ /* 0x000fe40000011628 */
[----:B------:R-:W-:Y:S02]  /*a61b0*/  SHF.R.U32.HI R34, RZ, 0x8, R44 ;  /* 0x00000008ff227819 */ /* 0x000fe4000001162c */
[----:B------:R-:W-:Y:S02]  /*a61c0*/  LOP3.LUT R40, R40, 0xffff, RZ, 0xc0, !PT ;  /* 0x0000ffff28287812 */ /* 0x000fe400078ec0ff */
[----:B------:R-:W-:-:S02]  /*a61d0*/  PRMT R35, R130, 0x3340, R35 ;  /* 0x0000334082237816 */ /* 0x000fc40000000023 */
[----:B------:R-:W-:Y:S02]  /*a61e0*/  PRMT R33, R40, 0x3340, R0 ;  /* 0x0000334028217816 */ /* 0x000fe40000000000 */
[----:B---3--:R-:W-:Y:S02]  /*a61f0*/  LOP3.LUT R44, R46, 0xffff, RZ, 0xc0, !PT ;  /* 0x0000ffff2e2c7812 */ /* 0x008fe400078ec0ff */
[----:B----4-:R-:W-:-:S04]  /*a6200*/  LOP3.LUT R42, R45, 0xffff, RZ, 0xc0, !PT ;  /* 0x0000ffff2d2a7812 */ /* 0x010fc800078ec0ff */
[----:B------:R-:W-:Y:S02]  /*a6210*/  PRMT R37, R44, 0x3340, R42 ;  /* 0x000033402c257816 */ /* 0x000fe4000000002a */
[----:B------:R-:W-:Y:S02]  /*a6220*/  LOP3.LUT R43, R139, 0xffff, RZ, 0xc0, !PT ;  /* 0x0000ffff8b2b7812 */ /* 0x000fe400078ec0ff */
[----:B0-----:R-:W-:-:S05]  /*a6230*/  PRMT R8, R37, 0x5410, R35 ;  /* 0x0000541025087816 */ /* 0x001fca0000000023 */
[----:B------:R0:W-:Y:S01]  /*a6240*/  STL [R1+0x468c], R8 ;  /* 0x00468c0801007387 */ /* 0x0001e20000100800 */
[----:B--2---:R-:W-:-:S03]  /*a6250*/  LOP3.LUT R45, R136, 0xffff, RZ, 0xc0, !PT ;  /* 0x0000ffff882d7812 */ /* 0x004fc600078ec0ff */
[----:B------:R-:W2:Y:S01]  /*a6260*/  LDL.LU R136, [R1+0x5060] ;  /* 0x0050600001887983 */ /* 0x000ea20000300800 */
[----:B------:R-:W-:Y:S02]  /*a6270*/  PRMT R35, R45, 0x3340, R0 ;  /* 0x000033402d237816 */ /* 0x000fe40000000000 */
[----:B------:R-:W-:Y:S02]  /*a6280*/  LOP3.LUT R40, R17, 0xffff, RZ, 0xc0, !PT ;  /* 0x0000ffff11287812 */ /* 0x000fe400078ec0ff */
[----:B------:R-:W3:Y:S02]  /*a6290*/  LDL.LU R17, [R1+0x4dc0] ;  /* 0x004dc00001117983 */ /* 0x000ee40000300800 */
[--C-:B------:R-:W-:Y:S02]  /*a62a0*/  PRMT R37, R43, 0x3340, R40.reuse ;  /* 0x000033402b257816 */ /* 0x100fe40000000028 */
[----:B------:R-:W-:Y:S02]  /*a62b0*/  SHF.R.U32.HI R40, RZ, 0x8, R40 ;  /* 0x00000008ff287819 */ /* 0x000fe40000011628 */
[----:B0-----:R-:W-:-:S02]  /*a62c0*/  PRMT R8, R37, 0x5410, R35 ;  /* 0x0000541025087816 */ /* 0x001fc40000000023 */
[----:B------:R-:W-:Y:S02]  /*a62d0*/  SHF.R.U32.HI R37, RZ, 0x8, R44 ;  /* 0x00000008ff257819 */ /* 0x000fe4000001162c */
[----:B------:R-:W-:Y:S02]  /*a62e0*/  SHF.R.U32.HI R35, RZ, 0x8, R42 ;  /* 0x00000008ff237819 */ /* 0x000fe4000001162a */
[----:B------:R-:W-:Y:S02]  /*a62f0*/  SHF.R.U32.HI R42, RZ, 0x8, R43 ;  /* 0x00000008ff2a7819 */ /* 0x000fe4000001162b */
[----:B------:R-:W-:Y:S02]  /*a6300*/  LOP3.LUT R37, R37, 0xffff, RZ, 0xc0, !PT ;  /* 0x0000ffff25257812 */ /* 0x000fe400078ec0ff */
[----:B------:R-:W-:Y:S02]  /*a6310*/  LOP3.LUT R35, R35, 0xffff, RZ, 0xc0, !PT ;  /* 0x0000ffff23237812 */ /* 0x000fe400078ec0ff */
[----:B------:R-:W-:-:S02]  /*a6320*/  LOP3.LUT R42, R42, 0xffff, RZ, 0xc0, !PT ;  /* 0x0000ffff2a2a7812 */ /* 0x000fc400078ec0ff */
[----:B------:R-:W-:Y:S01]  /*a6330*/  LOP3.LUT R40, R40, 0xffff, RZ, 0xc0, !PT ;  /* 0x0000ffff28287812 */ /* 0x000fe200078ec0ff */
[----:B------:R0:W-:Y:S01]  /*a6340*/  STL [R1+0x4688], R8 ;  /* 0x0046880801007387 */ /* 0x0001e20000100800 */
[----:B------:R-:W-:-:S05]  /*a6350*/  PRMT R222, R37, 0x3340, R35 ;  /* 0x0000334025de7816 */ /* 0x000fca0000000023 */
[----:B------:R-:W-:Y:S01]  /*a6360*/  STL [R1+0x5414], R222 ;  /* 0x005414de01007387 */ /* 0x000fe20000100800 */
[----:B0-----:R-:W-:-:S05]  /*a6370*/  PRMT R8, R42, 0x3340, R40 ;  /* 0x000033402a087816 */ /* 0x001fca0000000028 */
[----:B------:R0:W-:Y:S01]  /*a6380*/  STL [R1+0x158], R8 ;  /* 0x0001580801007387 */ /* 0x0001e20000100800 */
[----:B------:R-:W-:-:S03]  /*a6390*/  LOP3.LUT R44, R16, 0xffff, RZ, 0xc0, !PT ;  /* 0x0000ffff102c7812 */ /* 0x000fc600078ec0ff */
[----:B------:R-:W4:Y:S01]  /*a63a0*/  LDL.LU R16, [R1+0x5514] ;  /* 0x0055140001107983 */ /* 0x000f220000300800 */
[----:B------:R-:W-:Y:S02]  /*a63b0*/  LOP3.LUT R42, R138, 0xffff, RZ, 0xc0, !PT ;  /* 0x0000ffff8a2a7812 */ /* 0x000fe400078ec0ff */
[----:B------:R-:W-:Y:S02]  /*a63c0*/  LOP3.LUT R40, R137, 0xffff, RZ, 0xc0, !PT ;  /* 0x0000ffff89287812 */ /* 0x000fe400078ec0ff */
        /* <DEDUP_REMOVED lines=12> */
[----:B------:R0:W-:Y:S04]  /*a6490*/  STL.64 [R1+0x580], R8 ;  /* 0x0005800801007387 */ /* 0x0001e80000100a00 */
[----:B------:R-:W4:Y:S01]  /*a64a0*/  LDL.LU R47, [R1+0x5028] ;  /* 0x00502800012f7983 */ /* 0x000f220000300800 */
[----:B0-----:R-:W-:-:S05]  /*a64b0*/  PRMT R8, R42, 0x3340, R40 ;  /* 0x000033402a087816 */ /* 0x001fca0000000028 */
[----:B------:R0:W-:Y:S04]  /*a64c0*/  STL [R1+0x154], R8 ;  /* 0x0001540801007387 */ /* 0x0001e80000100800 */
[----:B------:R-:W4:Y:S04]  /*a64d0*/  LDL.LU R46, [R1+0x4cb8] ;  /* 0x004cb800012e7983 */ /* 0x000f280000300800 */
[----:B------:R-:W4:Y:S01]  /*a64e0*/  LDL.LU R138, [R1+0x5068] ;  /* 0x00506800018a7983 */ /* 0x000f220000300800 */
[----:B0-----:R-:W-:-:S05]  /*a64f0*/  IADD3 R8, P2, R18, R0, RZ ;  /* 0x0000000012087210 */ /* 0x001fca0007f5e0ff */
[----:B------:R-:W-:Y:S01]  /*a6500*/  IMAD.X R9, R37, 0x1, R7, P2 ;  /* 0x0000000125097824 */ /* 0x000fe200010e0607 */
[----:B--2---:R-:W-:Y:S02]  /*a6510*/  LOP3.LUT R43, R136, 0xffff, RZ, 0xc0, !PT ;  /* 0x0000ffff882b7812 */ /* 0x004fe400078ec0ff */
[----:B---3--:R-:W-:-:S04]  /*a6520*/  LOP3.LUT R42, R17, 0xffff, RZ, 0xc0, !PT ;  /* 0x0000ffff112a7812 */ /* 0x008fc800078ec0ff */
[----:B------:R-:W-:Y:S02]  /*a6530*/  PRMT R40, R43, 0x3340, R42 ;  /* 0x000033402b287816 */ /* 0x000fe4000000002a */
[----:B------:R-:W-:Y:S02]  /*a6540*/  SHF.R.U32.HI R43, RZ, 0x8, R43 ;  /* 0x00000008ff2b7819 */ /* 0x000fe4000001162b */
[----:B----4-:R-:W-:Y:S02]  /*a6550*/  LOP3.LUT R45, R16, 0xffff, RZ, 0xc0, !PT ;  /* 0x0000ffff102d7812 */ /* 0x010fe400078ec0ff */
[----:B------:R-:W2:Y:S02]  /*a6560*/  LDL.LU R16, [R1+0x5510] ;  /* 0x0055100001107983 */ /* 0x000ea40000300800 */
[----:B------:R-:W-:Y:S02]  /*a6570*/  PRMT R36, R45, 0x3340, R36 ;  /* 0x000033402d247816 */ /* 0x000fe40000000024 */
[----:B------:R-:W3:Y:S02]  /*a6580*/  LDL.LU R17, [R1+0x4dd0] ;  /* 0x004dd00001117983 */ /* 0x000ee40000300800 */
[----:B------:R-:W-:-:S02]  /*a6590*/  PRMT R10, R40, 0x5410, R36 ;  /* 0x00005410280a7816 */ /* 0x000fc40000000024 */
[----:B------:R-:W-:-:S03]  /*a65a0*/  SHF.R.U32.HI R40, RZ, 0x8, R42 ;  /* 0x00000008ff287819 */ /* 0x000fc6000001162a */
[----:B------:R0:W-:Y:S01]  /*a65b0*/  STL [R1+0x4680], R10 ;  /* 0x0046800a01007387 */ /* 0x0001e20000100800 */
[----:B------:R-:W-:Y:S02]  /*a65c0*/  LOP3.LUT R42, R43, 0xffff, RZ, 0xc0, !PT ;  /* 0x0000ffff2b2a7812 */ /* 0x000fe400078ec0ff */
[----:B------:R-:W-:Y:S01]  /*a65d0*/  LOP3.LUT R40, R40, 0xffff, RZ, 0xc0, !PT ;  /* 0x0000ffff28287812 */ /* 0x000fe200078ec0ff */
[----:B------:R1:W-:Y:S03]  /*a65e0*/  STL.64 [R1+0x578], R8 ;  /* 0x0005780801007387 */ /* 0x0003e60000100a00 */
[----:B0-----:R-:W-:Y:S02]  /*a65f0*/  PRMT R10, R42, 0x3340, R40 ;  /* 0x000033402a0a7816 */ /* 0x001fe40000000028 */
[----:B-1----:R-:W-:-:S03]  /*a6600*/  IADD3 R8, P2, R18, R6, RZ ;  /* 0x0000000612087210 */ /* 0x002fc60007f5e0ff */
[----:B------:R-:W-:Y:S02]  /*a6610*/  STL [R1+0x150], R10 ;  /* 0x0001500a01007387 */ /* 0x000fe40000100800 */
[----:B------:R-:W-:-:S05]  /*a6620*/  IMAD.X R9, R37, 0x1, R5, P2 ;  /* 0x0000000125097824 */ /* 0x000fca00010e0605 */
[----:B------:R0:W-:Y:S04]  /*a6630*/  STL.64 [R1+0x570], R8 ;  /* 0x0005700801007387 */ /* 0x0001e80000100a00 */
[----:B------:R-:W4:Y:S04]  /*a6640*/  LDL.LU R139, [R1+0x5070] ;  /* 0x00507000018b7983 */ /* 0x000f280000300800 */
[----:B------:R-:W4:Y:S01]  /*a6650*/  LDL.LU R136, [R1+0x4b68] ;  /* 0x004b680001887983 */ /* 0x000f220000300800 */
[----:B0-----:R-:W-:-:S03]  /*a6660*/  IADD3 R8, P2, R18, R4, RZ ;  /* 0x0000000412087210 */ /* 0x001fc60007f5e0ff */
[----:B------:R-:W4:Y:S02]  /*a6670*/  LDL.LU R18, [R1+0x4de4] ;  /* 0x004de40001127983 */ /* 0x000f240000300800 */
[----:B------:R-:W-:-:S05]  /*a6680*/  IMAD.X R9, R37, 0x1, R3, P2 ;  /* 0x0000000125097824 */ /* 0x000fca00010e0603 */
[----:B------:R0:W-:Y:S04]  /*a6690*/  STL.64 [R1+0x568], R8 ;  /* 0x0005680801007387 */ /* 0x0001e80000100a00 */
[----:B------:R-:W4:Y:S01]  /*a66a0*/  LDL.LU R137, [R1+0xd44] ;  /* 0x000d440001897983 */ /* 0x000f220000300800 */
[----:B------:R-:W-:Y:S02]  /*a66b0*/  SHF.R.U32.HI R37, RZ, 0x8, R45 ;  /* 0x00000008ff257819 */ /* 0x000fe4000001162d */
[----:B------:R-:W-:Y:S02]  /*a66c0*/  LOP3.LUT R45, R47, 0xffff, RZ, 0xc0, !PT ;  /* 0x0000ffff2f2d7812 */ /* 0x000fe400078ec0ff */
[----:B------:R-:W-:Y:S02]  /*a66d0*/  LOP3.LUT R131, R15, 0xffff, RZ, 0xc0, !PT ;  /* 0x0000ffff0f837812 */ /* 0x000fe400078ec0ff */
[----:B------:R-:W-:Y:S01]  /*a66e0*/  LOP3.LUT R43, R46, 0xffff, RZ, 0xc0, !PT ;  /* 0x0000ffff2e2b7812 */ /* 0x000fe200078ec0ff */
[----:B------:R-:W4:Y:S01]  /*a66f0*/  LDL.LU R15, [R1+0x550c] ;  /* 0x00550c00010f7983 */ /* 0x000f220000300800 */
[----:B------:R-:W-:-:S02]  /*a6700*/  SHF.R.U32.HI R36, RZ, 0x8, R44 ;  /* 0x00000008ff247819 */ /* 0x000fc4000001162c */
[----:B------:R-:W-:Y:S02]  /*a6710*/  LOP3.LUT R44, R138, 0xffff, RZ, 0xc0, !PT ;  /* 0x0000ffff8a2c7812 */ /* 0x000fe400078ec0ff */
[----:B------:R-:W-:Y:S01]  /*a6720*/  PRMT R38, R131, 0x3340, R38 ;  /* 0x0000334083267816 */ /* 0x000fe20000000026 */
[----:B------:R-:W4:Y:S01]  /*a6730*/  LDL.LU R138, [R1+0x5034] ;  /* 0x00503400018a7983 */ /* 0x000f220000300800 */
[----:B------:R-:W-:-:S04]  /*a6740*/  PRMT R40, R45, 0x3340, R43 ;  /* 0x000033402d287816 */ /* 0x000fc8000000002b */
[----:B0-----:R-:W-:Y:S02]  /*a6750*/  PRMT R8, R40, 0x5410, R38 ;  /* 0x0000541028087816 */ /* 0x001fe40000000026 */
[----:B--2---:R-:W-:Y:S02]  /*a6760*/  LOP3.LUT R46, R16, 0xffff, RZ, 0xc0, !PT ;  /* 0x0000ffff102e7812 */ /* 0x004fe400078ec0ff */
[----:B------:R-:W2:Y:S01]  /*a6770*/  LDL.LU R16, [R1+0x4cf4] ;  /* 0x004cf40001107983 */ /* 0x000ea20000300800 */
[----:B---3--:R-:W-:Y:S02]  /*a6780*/  LOP3.LUT R42, R17, 0xffff, RZ, 0xc0, !PT ;  /* 0x0000ffff112a7812 */ /* 0x008fe400078ec0ff */
[----:B------:R-:W-:Y:S02]  /*a6790*/  PRMT R38, R46, 0x3340, R0 ;  /* 0x000033402e267816 */ /* 0x000fe40000000000 */
[--C-:B------:R-:W-:Y:S02]  /*a67a0*/  PRMT R40, R44, 0x3340, R42.reuse ;  /* 0x000033402c287816 */ /* 0x100fe4000000002a */
[----:B------:R-:W-:-:S02]  /*a67b0*/  SHF.R.U32.HI R42, RZ, 0x8, R42 ;  /* 0x00000008ff2a7819 */ /* 0x000fc4000001162a */
[----:B------:R-:W-:Y:S02]  /*a67c0*/  PRMT R17, R40, 0x5410, R38 ;  /* 0x0000541028117816 */ /* 0x000fe40000000026 */
[----:B------:R-:W-:Y:S02]  /*a67d0*/  SHF.R.U32.HI R38, RZ, 0x8, R43 ;  /* 0x00000008ff267819 */ /* 0x000fe4000001162b */
[----:B------:R-:W-:Y:S02]  /*a67e0*/  SHF.R.U32.HI R43, RZ, 0x8, R44 ;  /* 0x00000008ff2b7819 */ /* 0x000fe4000001162c */
[----:B------:R-:W-:Y:S02]  /*a67f0*/  SHF.R.U32.HI R40, RZ, 0x8, R45 ;  /* 0x00000008ff287819 */ /* 0x000fe4000001162d */
[----:B------:R-:W-:Y:S02]  /*a6800*/  LOP3.LUT R43, R43, 0xffff, RZ, 0xc0, !PT ;  /* 0x0000ffff2b2b7812 */ /* 0x000fe400078ec0ff */
[----:B------:R-:W-:Y:S01]  /*a6810*/  LOP3.LUT R42, R42, 0xffff, RZ, 0xc0, !PT ;  /* 0x0000ffff2a2a7812 */ /* 0x000fe200078ec0ff */
[----:B------:R0:W-:Y:S01]  /*a6820*/  STL [R1+0x4670], R8 ;  /* 0x0046700801007387 */ /* 0x0001e20000100800 */
[----:B------:R-:W-:-:S02]  /*a6830*/  LOP3.LUT R40, R40, 0xffff, RZ, 0xc0, !PT ;  /* 0x0000ffff28287812 */ /* 0x000fc400078ec0ff */
[----:B------:R-:W-:-:S04]  /*a6840*/  LOP3.LUT R38, R38, 0xffff, RZ, 0xc0, !PT ;  /* 0x0000ffff26267812 */ /* 0x000fc800078ec0ff */
[----:B------:R-:W-:Y:S02]  /*a6850*/  PRMT R9, R40, 0x3340, R38 ;  /* 0x0000334028097816 */ /* 0x000fe40000000026 */
[----:B0-----:R-:W-:Y:S01]  /*a6860*/  PRMT R8, R43, 0x3340, R42 ;  /* 0x000033402b087816 */ /* 0x001fe2000000002a */
[----:B------:R-:W-:Y:S01]  /*a6870*/  STL [R1+0x53a4], R17 ;  /* 0x0053a41101007387 */ /* 0x000fe20000100800 */
[----:B----4-:R-:W-:Y:S02]  /*a6880*/  LOP3.LUT R44, R139, 0xffff, RZ, 0xc0, !PT ;  /* 0x0000ffff8b2c7812 */ /* 0x010fe400078ec0ff */
[----:B------:R-:W-:Y:S02]  /*a6890*/  LOP3.LUT R42, R136, 0xffff, RZ, 0xc0, !PT ;  /* 0x0000ffff882a7812 */ /* 0x000fe400078ec0ff */
[----:B------:R-:W-:Y:S02]  /*a68a0*/  LOP3.LUT R43, R18, 0xffff, RZ, 0xc0, !PT ;  /* 0x0000ffff122b7812 */ /* 0x000fe400078ec0ff */
[----:B------:R-:W-:-:S02]  /*a68b0*/  PRMT R38, R42, 0x3340, R0 ;  /* 0x000033402a267816 */ /* 0x000fc40000000000 */
[----:B------:R-:W-:Y:S01]  /*a68c0*/  PRMT R40, R44, 0x3340, R43 ;  /* 0x000033402c287816 */ /* 0x000fe2000000002b */
[----:B------:R-:W-:Y:S03]  /*a68d0*/  STL [R1+0x1ec], R9 ;  /* 0x0001ec0901007387 */ /* 0x000fe60000100800 */
[----:B------:R-:W-:Y:S01]  /*a68e0*/  PRMT R18, R40, 0x5410, R38 ;  /* 0x0000541028127816 */ /* 0x000fe20000000026 */
[----:B------:R0:W-:Y:S01]  /*a68f0*/  STL [R1+0x14c], R8 ;  /* 0x00014c0801007387 */ /* 0x0001e20000100800 */
[----:B------:R-:W-:Y:S02]  /*a6900*/  SHF.R.S32.HI R40, RZ, 0x1f, R137 ;  /* 0x0000001fff287819 */ /* 0x000fe40000011489 */
[----:B0-----:R-:W-:Y:S01]  /*a6910*/  IADD3 R8, P2, R137, R2, RZ ;  /* 0x0000000289087210 */ /* 0x001fe20007f5e0ff */
[----:B------:R-:W-:Y:S04]  /*a6920*/  STL [R1+0x53a8], R18 ;  /* 0x0053a81201007387 */ /* 0x000fe80000100800 */
[----:B------:R-:W-:-:S05]  /*a6930*/  IMAD.X R9, R40, 0x1, R13, P2 ;  /* 0x0000000128097824 */ /* 0x000fca00010e060d */
[----:B------:R0:W-:Y:S04]  /*a6940*/  STL.64 [R1+0x560], R8 ;  /* 0x0005600801007387 */ /* 0x0001e80000100a00 */
[----:B------:R-:W3:Y:S01]  /*a6950*/  LDL.LU R136, [R1+0x5078] ;  /* 0x0050780001887983 */ /* 0x000ee20000300800 */
[----:B------:R-:W-:Y:S02]  /*a6960*/  SHF.R.U32.HI R44, RZ, 0x8, R44 ;  /* 0x00000008ff2c7819 */ /* 0x000fe4000001162c */
[----:B------:R-:W-:Y:S02]  /*a6970*/  SHF.R.U32.HI R38, RZ, 0x8, R43 ;  /* 0x00000008ff267819 */ /* 0x000fe4000001162b */
[----:B------:R-:W-:Y:S02]  /*a6980*/  SHF.R.U32.HI R43, RZ, 0x8, R42 ;  /* 0x00000008ff2b7819 */ /* 0x000fe4000001162a */
[----:B------:R-:W-:-:S02]  /*a6990*/  LOP3.LUT R42, R44, 0xffff, RZ, 0xc0, !PT ;  /* 0x0000ffff2c2a7812 */ /* 0x000fc400078ec0ff */
[----:B------:R-:W-:Y:S02]  /*a69a0*/  LOP3.LUT R38, R38, 0xffff, RZ, 0xc0, !PT ;  /* 0x0000ffff26267812 */ /* 0x000fe400078ec0ff */
[----:B------:R-:W-:Y:S02]  /*a69b0*/  LOP3.LUT R43, R43, 0xffff, RZ, 0xc0, !PT ;  /* 0x0000ffff2b2b7812 */ /* 0x000fe400078ec0ff */
[----:B0-----:R-:W-:Y:S02]  /*a69c0*/  PRMT R8, R42, 0x3340, R38 ;  /* 0x000033402a087816 */ /* 0x001fe40000000026 */
[----:B------:R-:W-:Y:S02]  /*a69d0*/  PRMT R38, R43, 0x3340, R0 ;  /* 0x000033402b267816 */ /* 0x000fe40000000000 */
[----:B------:R-:W-:Y:S01]  /*a69e0*/  LOP3.LUT R44, R138, 0xffff, RZ, 0xc0, !PT ;  /* 0x0000ffff8a2c7812 */ /* 0x000fe200078ec0ff */
[----:B------:R0:W-:Y:S01]  /*a69f0*/  STL [R1+0x144], R8 ;  /* 0x0001440801007387 */ /* 0x0001e20000100800 */
[----:B------:R-:W-:-:S03]  /*a6a00*/  LOP3.LUT R45, R15, 0xffff, RZ, 0xc0, !PT ;  /* 0x0000ffff0f2d7812 */ /* 0x000fc600078ec0ff */
[----:B------:R-:W4:Y:S01]  /*a6a10*/  LDL.LU R48, [R1+0x4b9c] ;  /* 0x004b9c0001307983 */ /* 0x000f220000300800 */
[----:B------:R-:W-:-:S03]  /*a6a20*/  PRMT R39, R45, 0x3340, R39 ;  /* 0x000033402d277816 */ /* 0x000fc60000000027 */
[----:B------:R-:W4:Y:S01]  /*a6a30*/  LDL.LU R49, [R1+0x4e04] ;  /* 0x004e040001317983 */ /* 0x000f220000300800 */
[----:B0-----:R-:W-:-:S03]  /*a6a40*/  IADD3 R8, P2, R137, R0, RZ ;  /* 0x0000000089087210 */ /* 0x001fc60007f5e0ff */
[----:B------:R-:W4:Y:S04]  /*a6a50*/  LDL.LU R47, [R1+0x5038] ;  /* 0x00503800012f7983 */ /* 0x000f280000300800 */
[----:B------:R-:W4:Y:S01]  /*a6a60*/  LDL.LU R139, [R1+0xc0] ;  /* 0x0000c000018b7983 */ /* 0x000f220000300800 */
[----:B------:R-:W-:-:S03]  /*a6a70*/  IMAD.X R9, R40, 0x1, R7, P2 ;  /* 0x0000000128097824 */ /* 0x000fc600010e0607 */
[----:B------:R-:W4:Y:S01]  /*a6a80*/  LDL.LU R15, [R1+0x4d0c] ;  /* 0x004d0c00010f7983 */ /* 0x000f220000300800 */
[----:B--2---:R-:W-:-:S04]  /*a6a90*/  LOP3.LUT R43, R16, 0xffff, RZ, 0xc0, !PT ;  /* 0x0000ffff102b7812 */ /* 0x004fc800078ec0ff */
[----:B------:R-:W-:-:S04]  /*a6aa0*/  PRMT R42, R44, 0x3340, R43 ;  /* 0x000033402c2a7816 */ /* 0x000fc8000000002b */
[----:B------:R-:W-:Y:S02]  /*a6ab0*/  PRMT R16, R42, 0x5410, R39 ;  /* 0x000054102a107816 */ /* 0x000fe40000000027 */
[----:B------:R-:W-:Y:S02]  /*a6ac0*/  SHF.R.U32.HI R44, RZ, 0x8, R44 ;  /* 0x00000008ff2c7819 */ /* 0x000fe4000001162c */
[----:B------:R-:W-:Y:S01]  /*a6ad0*/  SHF.R.U32.HI R42, RZ, 0x8, R43 ;  /* 0x00000008ff2a7819 */ /* 0x000fe2000001162b */
[----:B------:R-:W-:Y:S01]  /*a6ae0*/  STL [R1+0x53ac], R16 ;  /* 0x0053ac1001007387 */ /* 0x000fe20000100800 */
[----:B------:R-:W-:Y:S02]  /*a6af0*/  LOP3.LUT R43, R44, 0xffff, RZ, 0xc0, !PT ;  /* 0x0000ffff2c2b7812 */ /* 0x000fe400078ec0ff */
[----:B------:R-:W-:Y:S01]  /*a6b00*/  LOP3.LUT R42, R42, 0xffff, RZ, 0xc0, !PT ;  /* 0x0000ffff2a2a7812 */ /* 0x000fe200078ec0ff */
[----:B------:R0:W-:Y:S03]  /*a6b10*/  STL.64 [R1+0x558], R8 ;  /* 0x0005580801007387 */ /* 0x0001e60000100a00 */
[----:B------:R-:W-:-:S02]  /*a6b20*/  PRMT R10, R43, 0x3340, R42 ;  /* 0x000033402b0a7816 */ /* 0x000fc4000000002a */
[----:B0-----:R-:W-:-:S03]  /*a6b30*/  IADD3 R8, P2, R137, R6, RZ ;  /* 0x0000000689087210 */ /* 0x001fc60007f5e0ff */
[----:B------:R-:W-:Y:S02]  /*a6b40*/  STL [R1+0x130], R10 ;  /* 0x0001300a01007387 */ /* 0x000fe40000100800 */
[----:B------:R-:W-:-:S05]  /*a6b50*/  IMAD.X R9, R40, 0x1, R5, P2 ;  /* 0x0000000128097824 */ /* 0x000fca00010e0605 */
[----:B------:R0:W-:Y:S01]  /*a6b60*/  STL.64 [R1+0x550], R8 ;  /* 0x0005500801007387 */ /* 0x0001e20000100a00 */
[----:B------:R-:W-:Y:S02]  /*a6b70*/  SHF.R.U32.HI R39, RZ, 0x8, R46 ;  /* 0x00000008ff277819 */ /* 0x000fe4000001162e */
[----:B0-----:R-:W-:-:S05]  /*a6b80*/  IADD3 R8, P2, R137, R4, RZ ;  /* 0x0000000489087210 */ /* 0x001fca0007f5e0ff */
[----:B------:R-:W-:-:S05]  /*a6b90*/  IMAD.X R9, R40, 0x1, R3, P2 ;  /* 0x0000000128097824 */ /* 0x000fca00010e0603 */
[----:B------:R0:W-:Y:S04]  /*a6ba0*/  STL.64 [R1+0x548], R8 ;  /* 0x0005480801007387 */ /* 0x0001e80000100a00 */
[----:B------:R-:W2:Y:S04]  /*a6bb0*/  LDL.LU R138, [R1+0x5044] ;  /* 0x00504400018a7983 */ /* 0x000ea80000300800 */
[----:B------:R-:W2:Y:S01]  /*a6bc0*/  LDL.LU R137, [R1+0xc4] ;  /* 0x0000c40001897983 */ /* 0x000ea20000300800 */
[----:B---3--:R-:W-:-:S03]  /*a6bd0*/  LOP3.LUT R46, R136, 0xffff, RZ, 0xc0, !PT ;  /* 0x0000ffff882e7812 */ /* 0x008fc600078ec0ff */
[----:B------:R-:W3:Y:S04]  /*a6be0*/  LDL.LU R136, [R1+0x4d30] ;  /* 0x004d300001887983 */ /* 0x000ee80000300800 */
[----:B------:R-:W3:Y:S04]  /*a6bf0*/  LDL.LU R52, [R1+0xd48] ;  /* 0x000d480001347983 */ /* 0x000ee80000300800 */
[----:B------:R-:W3:Y:S01]  /*a6c00*/  LDL.LU R50, [R1+0x5080] ;  /* 0x0050800001327983 */ /* 0x000ee20000300800 */
[----:B------:R-:W-:Y:S02]  /*a6c10*/  SHF.R.U32.HI R40, RZ, 0x8, R45 ;  /* 0x00000008ff287819 */ /* 0x000fe4000001162d */
[----:B----4-:R-:W-:-:S02]  /*a6c20*/  LOP3.LUT R44, R49, 0xffff, RZ, 0xc0, !PT ;  /* 0x0000ffff312c7812 */ /* 0x010fc400078ec0ff */
[----:B------:R-:W4:Y:S01]  /*a6c30*/  LDL.LU R49, [R1+0x4bbc] ;  /* 0x004bbc0001317983 */ /* 0x000f220000300800 */
[----:B------:R-:W-:-:S03]  /*a6c40*/  LOP3.LUT R132, R139, 0xffff, RZ, 0xc0, !PT ;  /* 0x0000ffff8b847812 */ /* 0x000fc600078ec0ff */
[----:B------:R-:W4:Y:S01]  /*a6c50*/  LDL.LU R139, [R1+0x4e14] ;  /* 0x004e1400018b7983 */ /* 0x000f220000300800 */
[----:B------:R-:W-:Y:S02]  /*a6c60*/  LOP3.LUT R48, R48, 0xffff, RZ, 0xc0, !PT ;  /* 0x0000ffff30307812 */ /* 0x000fe400078ec0ff */
[----:B------:R-:W-:Y:S02]  /*a6c70*/  PRMT R42, R46, 0x3340, R44 ;  /* 0x000033402e2a7816 */ /* 0x000fe4000000002c */
[----:B------:R-:W-:Y:S02]  /*a6c80*/  PRMT R41, R48, 0x3340, R41 ;  /* 0x0000334030297816 */ /* 0x000fe40000000029 */
[----:B------:R-:W-:Y:S02]  /*a6c90*/  LOP3.LUT R45, R47, 0xffff, RZ, 0xc0, !PT ;  /* 0x0000ffff2f2d7812 */ /* 0x000fe400078ec0ff */
[----:B------:R-:W-:Y:S02]  /*a6ca0*/  LOP3.LUT R43, R15, 0xffff, RZ, 0xc0, !PT ;  /* 0x0000ffff0f2b7812 */ /* 0x000fe400078ec0ff */
[----:B------:R-:W-:-:S02]  /*a6cb0*/  PRMT R235, R42, 0x5410, R41 ;  /* 0x000054102aeb7816 */ /* 0x000fc40000000029 */
[----:B------:R-:W-:Y:S02]  /*a6cc0*/  PRMT R41, R132, 0x3340, R0 ;  /* 0x0000334084297816 */ /* 0x000fe40000000000 */
[----:B------:R-:W-:Y:S02]  /*a6cd0*/  PRMT R42, R45, 0x3340, R43 ;  /* 0x000033402d2a7816 */ /* 0x000fe4000000002b */
[----:B------:R-:W-:Y:S02]  /*a6ce0*/  SHF.R.U32.HI R46, RZ, 0x8, R46 ;  /* 0x00000008ff2e7819 */ /* 0x000fe4000001162e */
[----:B------:R-:W-:Y:S02]  /*a6cf0*/  PRMT R15, R42, 0x5410, R41 ;  /* 0x000054102a0f7816 */ /* 0x000fe40000000029 */
[----:B------:R-:W-:Y:S02]  /*a6d00*/  SHF.R.U32.HI R41, RZ, 0x8, R43 ;  /* 0x00000008ff297819 */ /* 0x000fe4000001162b */
[----:B------:R-:W-:-:S02]  /*a6d10*/  SHF.R.U32.HI R43, RZ, 0x8, R44 ;  /* 0x00000008ff2b7819 */ /* 0x000fc4000001162c */
[----:B------:R-:W-:Y:S02]  /*a6d20*/  SHF.R.U32.HI R42, RZ, 0x8, R45 ;  /* 0x00000008ff2a7819 */ /* 0x000fe4000001162d */
[----:B------:R-:W-:Y:S02]  /*a6d30*/  LOP3.LUT R44, R46, 0xffff, RZ, 0xc0, !PT ;  /* 0x0000ffff2e2c7812 */ /* 0x000fe400078ec0ff */
[----:B------:R-:W-:Y:S02]  /*a6d40*/  LOP3.LUT R43, R43, 0xffff, RZ, 0xc0, !PT ;  /* 0x0000ffff2b2b7812 */ /* 0x000fe400078ec0ff */
[----:B------:R-:W-:Y:S02]  /*a6d50*/  LOP3.LUT R42, R42, 0xffff, RZ, 0xc0, !PT ;  /* 0x0000ffff2a2a7812 */ /* 0x000fe400078ec0ff */
[----:B------:R-:W-:Y:S02]  /*a6d60*/  LOP3.LUT R41, R41, 0xffff, RZ, 0xc0, !PT ;  /* 0x0000ffff29297812 */ /* 0x000fe400078ec0ff */
[----:B0-----:R-:W-:-:S02]  /*a6d70*/  PRMT R8, R44, 0x3340, R43 ;  /* 0x000033402c087816 */ /* 0x001fc4000000002b */
[----:B------:R-:W-:Y:S01]  /*a6d80*/  PRMT R222, R42, 0x3340, R41 ;  /* 0x000033402ade7816 */ /* 0x000fe20000000029 */
[----:B------:R-:W-:Y:S04]  /*a6d90*/  STL [R1+0x53b0], R235 ;  /* 0x0053b0eb01007387 */ /* 0x000fe80000100800 */
[----:B------:R-:W-:Y:S04]  /*a6da0*/  STL [R1+0x53b4], R15 ;  /* 0x0053b40f01007387 */ /* 0x000fe80000100800 */
[----:B------:R-:W-:Y:S04]  /*a6db0*/  STL [R1+0x5424], R222 ;  /* 0x005424de01007387 */ /* 0x000fe80000100800 */
[----:B------:R0:W-:Y:S01]  /*a6dc0*/  STL [R1+0x128], R8 ;  /* 0x0001280801007387 */ /* 0x0001e20000100800 */
[----:B--2---:R-:W-:-:S02]  /*a6dd0*/  LOP3.LUT R44, R138, 0xffff, RZ, 0xc0, !PT ;  /* 0x0000ffff8a2c7812 */ /* 0x004fc400078ec0ff */
[----:B------:R-:W-:-:S04]  /*a6de0*/  LOP3.LUT R47, R137, 0xffff, RZ, 0xc0, !PT ;  /* 0x0000ffff892f7812 */ /* 0x000fc800078ec0ff */
[----:B------:R-:W-:Y:S02]  /*a6df0*/  PRMT R41, R47, 0x3340, R0 ;  /* 0x000033402f297816 */ /* 0x000fe40000000000 */
[----:B---3--:R-:W-:-:S04]  /*a6e00*/  LOP3.LUT R43, R136, 0xffff, RZ, 0xc0, !PT ;  /* 0x0000ffff882b7812 */ /* 0x008fc800078ec0ff */
[----:B------:R-:W-:Y:S02]  /*a6e10*/  PRMT R42, R44, 0x3340, R43 ;  /* 0x000033402c2a7816 */ /* 0x000fe4000000002b */
[----:B0-----:R-:W-:Y:S02]  /*a6e20*/  IADD3 R8, P2, R52, R2, RZ ;  /* 0x0000000234087210 */ /* 0x001fe40007f5e0ff */
[----:B------:R-:W-:Y:S02]  /*a6e30*/  PRMT R249, R42, 0x5410, R41 ;  /* 0x000054102af97816 */ /* 0x000fe40000000029 */
[----:B------:R-:W-:Y:S02]  /*a6e40*/  SHF.R.S32.HI R42, RZ, 0x1f, R52 ;  /* 0x0000001fff2a7819 */ /* 0x000fe40000011434 */
[----:B------:R-:W-:Y:S02]  /*a6e50*/  SHF.R.U32.HI R44, RZ, 0x8, R44 ;  /* 0x00000008ff2c7819 */ /* 0x000fe4000001162c */
[----:B------:R-:W-:Y:S01]  /*a6e60*/  SHF.R.U32.HI R43, RZ, 0x8, R43 ;  /* 0x00000008ff2b7819 */ /* 0x000fe2000001162b */
[----:B------:R-:W-:Y:S01]  /*a6e70*/  IMAD.X R9, R42, 0x1, R13, P2 ;  /* 0x000000012a097824 */ /* 0x000fe200010e060d */
[----:B------:R-:W-:-:S02]  /*a6e80*/  LOP3.LUT R44, R44, 0xffff, RZ, 0xc0, !PT ;  /* 0x0000ffff2c2c7812 */ /* 0x000fc400078ec0ff */
[----:B------:R-:W-:Y:S01]  /*a6e90*/  LOP3.LUT R43, R43, 0xffff, RZ, 0xc0, !PT ;  /* 0x0000ffff2b2b7812 */ /* 0x000fe200078ec0ff */
[----:B------:R-:W-:Y:S04]  /*a6ea0*/  STL [R1+0x53b8], R249 ;  /* 0x0053b8f901007387 */ /* 0x000fe80000100800 */
[----:B------:R0:W-:Y:S04]  /*a6eb0*/  STL.64 [R1+0x540], R8 ;  /* 0x0005400801007387 */ /* 0x0001e80000100a00 */
[----:B------:R-:W2:Y:S04]  /*a6ec0*/  LDL.LU R138, [R1+0x5048] ;  /* 0x00504800018a7983 */ /* 0x000ea80000300800 */
[----:B------:R-:W3:Y:S01]  /*a6ed0*/  LDL.LU R137, [R1+0xc8] ;  /* 0x0000c80001897983 */ /* 0x000ee20000300800 */
[----:B0-----:R-:W-:-:S05]  /*a6ee0*/  PRMT R8, R44, 0x3340, R43 ;  /* 0x000033402c087816 */ /* 0x001fca000000002b */
[----:B------:R0:W-:Y:S04]  /*a6ef0*/  STL [R1+0x124], R8 ;  /* 0x0001240801007387 */ /* 0x0001e80000100800 */
[----:B------:R-:W3:Y:S01]  /*a6f00*/  LDL.LU R136, [R1+0x4d50] ;  /* 0x004d500001887983 */ /* 0x000ee20000300800 */
[----:B------:R-:W-:Y:S02]  /*a6f10*/  SHF.R.U32.HI R41, RZ, 0x8, R48 ;  /* 0x00000008ff297819 */ /* 0x000fe40000011630 */
[----:B------:R-:W-:Y:S02]  /*a6f20*/  LOP3.LUT R46, R50, 0xffff, RZ, 0xc0, !PT ;  /* 0x0000ffff322e7812 */ /* 0x000fe400078ec0ff */
[----:B----4-:R-:W-:Y:S02]  /*a6f30*/  LOP3.LUT R48, R49, 0xffff, RZ, 0xc0, !PT ;  /* 0x0000ffff31307812 */ /* 0x010fe400078ec0ff */
[----:B------:R-:W-:-:S02]  /*a6f40*/  LOP3.LUT R45, R139, 0xffff, RZ, 0xc0, !PT ;  /* 0x0000ffff8b2d7812 */ /* 0x000fc400078ec0ff */
[----:B------:R-:W-:Y:S02]  /*a6f50*/  PRMT R43, R48, 0x3340, R0 ;  /* 0x00003340302b7816 */ /* 0x000fe40000000000 */
[----:B------:R-:W-:-:S04]  /*a6f60*/  PRMT R44, R46, 0x3340, R45 ;  /* 0x000033402e2c7816 */ /* 0x000fc8000000002d */
[----:B------:R-:W-:-:S05]  /*a6f70*/  PRMT R221, R44, 0x5410, R43 ;  /* 0x000054102cdd7816 */ /* 0x000fca000000002b */
[----:B------:R-:W-:Y:S04]  /*a6f80*/  STL [R1+0x53bc], R221 ;  /* 0x0053bcdd01007387 */ /* 0x000fe80000100800 */
[----:B------:R-:W4:Y:S04]  /*a6f90*/  LDL.LU R49, [R1+0x508c] ;  /* 0x00508c0001317983 */ /* 0x000f280000300800 */
[----:B------:R-:W4:Y:S04]  /*a6fa0*/  LDL.LU R51, [R1+0x4bec] ;  /* 0x004bec0001337983 */ /* 0x000f280000300800 */
[----:B------:R-:W4:Y:S01]  /*a6fb0*/  LDL.LU R50, [R1+0x4e28] ;  /* 0x004e280001327983 */ /* 0x000f220000300800 */
[----:B0-----:R-:W-:-:S02]  /*a6fc0*/  IADD3 R8, P2, R52, R0, RZ ;  /* 0x0000000034087210 */ /* 0x001fc40007f5e0ff */
[----:B------:R-:W-:-:S03]  /*a6fd0*/  SHF.R.U32.HI R44, RZ, 0x8, R46 ;  /* 0x00000008ff2c7819 */ /* 0x000fc6000001162e */
[----:B------:R-:W-:Y:S01]  /*a6fe0*/  IMAD.X R9, R42, 0x1, R7, P2 ;  /* 0x000000012a097824 */ /* 0x000fe200010e0607 */
[----:B------:R-:W-:Y:S02]  /*a6ff0*/  SHF.R.U32.HI R43, RZ, 0x8, R45 ;  /* 0x00000008ff2b7819 */ /* 0x000fe4000001162d */
[----:B------:R-:W-:Y:S02]  /*a7000*/  LOP3.LUT R44, R44, 0xffff, RZ, 0xc0, !PT ;  /* 0x0000ffff2c2c7812 */ /* 0x000fe400078ec0ff */
[----:B------:R0:W-:Y:S01]  /*a7010*/  STL.64 [R1+0x538], R8 ;  /* 0x0005380801007387 */ /* 0x0001e20000100a00 */
[----:B------:R-:W-:-:S03]  /*a7020*/  LOP3.LUT R43, R43, 0xffff, RZ, 0xc0, !PT ;  /* 0x0000ffff2b2b7812 */ /* 0x000fc600078ec0ff */
[----:B------:R-:W4:Y:S01]  /*a7030*/  LDL.LU R139, [R1+0xd4c] ;  /* 0x000d4c00018b7983 */ /* 0x000f220000300800 */
[----:B------:R-:W-:Y:S02]  /*a7040*/  PRMT R10, R44, 0x3340, R43 ;  /* 0x000033402c0a7816 */ /* 0x000fe4000000002b */
[----:B0-----:R-:W-:-:S03]  /*a7050*/  IADD3 R8, P2, R52, R6, RZ ;  /* 0x0000000634087210 */ /* 0x001fc60007f5e0ff */
[----:B------:R-:W-:Y:S02]  /*a7060*/  STL [R1+0x120], R10 ;  /* 0x0001200a01007387 */ /* 0x000fe40000100800 */
[----:B------:R-:W-:-:S05]  /*a7070*/  IMAD.X R9, R42, 0x1, R5, P2 ;  /* 0x000000012a097824 */ /* 0x000fca00010e0605 */
[----:B------:R0:W-:Y:S01]  /*a7080*/  STL.64 [R1+0x530], R8 ;  /* 0x0005300801007387 */ /* 0x0001e20000100a00 */
[----:B------:R-:W-:Y:S02]  /*a7090*/  SHF.R.U32.HI R47, RZ, 0x8, R47 ;  /* 0x00000008ff2f7819 */ /* 0x000fe4000001162f */
[----:B------:R-:W-:Y:S02]  /*a70a0*/  SHF.R.U32.HI R43, RZ, 0x8, R48 ;  /* 0x00000008ff2b7819 */ /* 0x000fe40000011630 */
[----:B0-----:R-:W-:-:S05]  /*a70b0*/  IADD3 R8, P2, R52, R4, RZ ;  /* 0x0000000434087210 */ /* 0x001fca0007f5e0ff */
[----:B------:R-:W-:Y:S01]  /*a70c0*/  IMAD.X R9, R42, 0x1, R3, P2 ;  /* 0x000000012a097824 */ /* 0x000fe200010e0603 */
[----:B------:R-:W-:-:S04]  /*a70d0*/  LOP3.LUT R45, R47, 0xffff, RZ, 0xc0, !PT ;  /* 0x0000ffff2f2d7812 */ /* 0x000fc800078ec0ff */
[----:B------:R0:W-:Y:S01]  /*a70e0*/  STL.64 [R1+0x528], R8 ;  /* 0x0005280801007387 */ /* 0x0001e20000100a00 */
        /* <DEDUP_REMOVED lines=9> */
[----:B------:R-:W-:Y:S02]  /*a7180*/  PRMT R20, R44, 0x5410, R42 ;  /* 0x000054102c147816 */ /* 0x000fe4000000002a */
[----:B------:R-:W-:Y:S02]  /*a7190*/  SHF.R.U32.HI R44, RZ, 0x8, R48 ;  /* 0x00000008ff2c7819 */ /* 0x000fe40000011630 */
[----:B------:R-:W-:-:S02]  /*a71a0*/  SHF.R.U32.HI R42, RZ, 0x8, R47 ;  /* 0x00000008ff2a7819 */ /* 0x000fc4000001162f */
[----:B------:R-:W-:Y:S02]  /*a71b0*/  LOP3.LUT R44, R44, 0xffff, RZ, 0xc0, !PT ;  /* 0x0000ffff2c2c7812 */ /* 0x000fe400078ec0ff */
[----:B------:R-:W-:Y:S02]  /*a71c0*/  LOP3.LUT R42, R42, 0xffff, RZ, 0xc0, !PT ;  /* 0x0000ffff2a2a7812 */ /* 0x000fe400078ec0ff */
[----:B------:R-:W-:Y:S02]  /*a71d0*/  LOP3.LUT R46, R46, 0xffff, RZ, 0xc0, !PT ;  /* 0x0000ffff2e2e7812 */ /* 0x000fe400078ec0ff */
[----:B0-----:R-:W-:Y:S02]  /*a71e0*/  PRMT R8, R44, 0x3340, R42 ;  /* 0x000033402c087816 */ /* 0x001fe4000000002a */
[----:B----4-:R-:W-:Y:S02]  /*a71f0*/  LOP3.LUT R49, R49, 0xffff, RZ, 0xc0, !PT ;  /* 0x0000ffff31317812 */ /* 0x010fe400078ec0ff */
[----:B------:R-:W-:-:S02]  /*a7200*/  LOP3.LUT R47, R51, 0xffff, RZ, 0xc0, !PT ;  /* 0x0000ffff332f7812 */ /* 0x000fc400078ec0ff */
[----:B------:R-:W-:Y:S02]  /*a7210*/  LOP3.LUT R48, R50, 0xffff, RZ, 0xc0, !PT ;  /* 0x0000ffff32307812 */ /* 0x000fe400078ec0ff */
[--C-:B------:R-:W-:Y:S02]  /*a7220*/  PRMT R44, R46, 0x3340, R0.reuse ;  /* 0x000033402e2c7816 */ /* 0x100fe40000000000 */
[----:B------:R-:W-:Y:S02]  /*a7230*/  PRMT R42, R47, 0x3340, R0 ;  /* 0x000033402f2a7816 */ /* 0x000fe40000000000 */
[----:B------:R-:W-:Y:S01]  /*a7240*/  PRMT R46, R49, 0x3340, R48 ;  /* 0x00003340312e7816 */ /* 0x000fe20000000030 */
[----:B------:R-:W-:Y:S03]  /*a7250*/  STL [R1+0x53c0], R20 ;  /* 0x0053c01401007387 */ /* 0x000fe60000100800 */
[----:B------:R-:W-:Y:S01]  /*a7260*/  PRMT R238, R46, 0x5410, R42 ;  /* 0x000054102eee7816 */ /* 0x000fe2000000002a */
[----:B------:R0:W-:Y:S04]  /*a7270*/  STL [R1+0x11c], R8 ;  /* 0x00011c0801007387 */ /* 0x0001e80000100800 */
[----:B------:R-:W-:Y:S04]  /*a7280*/  STL [R1+0x53c4], R238 ;  /* 0x0053c4ee01007387 */ /* 0x000fe80000100800 */
[----:B------:R-:W4:Y:S04]  /*a7290*/  LDL.LU R54, [R1+0x5090] ;  /* 0x0050900001367983 */ /* 0x000f280000300800 */
[----:B------:R-:W4:Y:S04]  /*a72a0*/  LDL.LU R52, [R1+0x4c20] ;  /* 0x004c200001347983 */ /* 0x000f280000300800 */
[----:B------:R-:W4:Y:S01]  /*a72b0*/  LDL.LU R53, [R1+0x4e38] ;  /* 0x004e380001357983 */ /* 0x000f220000300800 */
[----:B------:R-:W-:-:S02]  /*a72c0*/  SHF.R.S32.HI R46, RZ, 0x1f, R139 ;  /* 0x0000001fff2e7819 */ /* 0x000fc4000001148b */
[----:B0-----:R-:W-:Y:S02]  /*a72d0*/  IADD3 R8, P2, R139, R2, RZ ;  /* 0x000000028b087210 */ /* 0x001fe40007f5e0ff */
[----:B------:R-:W-:Y:S02]  /*a72e0*/  SHF.R.U32.HI R49, RZ, 0x8, R49 ;  /* 0x00000008ff317819 */ /* 0x000fe40000011631 */
[----:B------:R-:W-:Y:S01]  /*a72f0*/  SHF.R.U32.HI R42, RZ, 0x8, R48 ;  /* 0x00000008ff2a7819 */ /* 0x000fe20000011630 */
[----:B------:R-:W-:Y:S01]  /*a7300*/  IMAD.X R9, R46, 0x1, R13, P2 ;  /* 0x000000012e097824 */ /* 0x000fe200010e060d */
[----:B------:R-:W-:Y:S02]  /*a7310*/  SHF.R.U32.HI R48, RZ, 0x8, R47 ;  /* 0x00000008ff307819 */ /* 0x000fe4000001162f */
[----:B------:R-:W-:Y:S02]  /*a7320*/  LOP3.LUT R47, R49, 0xffff, RZ, 0xc0, !PT ;  /* 0x0000ffff312f7812 */ /* 0x000fe400078ec0ff */
[----:B------:R-:W-:-:S02]  /*a7330*/  LOP3.LUT R42, R42, 0xffff, RZ, 0xc0, !PT ;  /* 0x0000ffff2a2a7812 */ /* 0x000fc400078ec0ff */
[----:B------:R-:W-:Y:S01]  /*a7340*/  LOP3.LUT R48, R48, 0xffff, RZ, 0xc0, !PT ;  /* 0x0000ffff30307812 */ /* 0x000fe200078ec0ff */
[----:B------:R0:W-:Y:S02]  /*a7350*/  STL.64 [R1+0x520], R8 ;  /* 0x0005200801007387 */ /* 0x0001e40000100a00 */
[----:B0-----:R-:W-:Y:S02]  /*a7360*/  PRMT R8, R47, 0x3340, R42 ;  /* 0x000033402f087816 */ /* 0x001fe4000000002a */
[----:B------:R-:W-:-:S03]  /*a7370*/  PRMT R42, R48, 0x3340, R0 ;  /* 0x00003340302a7816 */ /* 0x000fc60000000000 */
[----:B------:R0:W-:Y:S01]  /*a7380*/  STL [R1+0x118], R8 ;  /* 0x0001180801007387 */ /* 0x0001e20000100800 */
[----:B--2---:R-:W-:Y:S02]  /*a7390*/  LOP3.LUT R51, R138, 0xffff, RZ, 0xc0, !PT ;  /* 0x0000ffff8a337812 */ /* 0x004fe400078ec0ff */
[----:B---3--:R-:W-:-:S04]  /*a73a0*/  LOP3.LUT R49, R137, 0xffff, RZ, 0xc0, !PT ;  /* 0x0000ffff89317812 */ /* 0x008fc800078ec0ff */
[----:B------:R-:W-:Y:S02]  /*a73b0*/  PRMT R47, R49, 0x3340, R0 ;  /* 0x00003340312f7816 */ /* 0x000fe40000000000 */
[----:B------:R-:W-:-:S04]  /*a73c0*/  LOP3.LUT R50, R136, 0xffff, RZ, 0xc0, !PT ;  /* 0x0000ffff88327812 */ /* 0x000fc800078ec0ff */
[----:B------:R-:W-:-:S04]  /*a73d0*/  PRMT R48, R51, 0x3340, R50 ;  /* 0x0000334033307816 */ /* 0x000fc80000000032 */
[----:B------:R-:W-:-:S05]  /*a73e0*/  PRMT R10, R48, 0x5410, R47 ;  /* 0x00005410300a7816 */ /* 0x000fca000000002f */
[----:B------:R-:W-:Y:S04]  /*a73f0*/  STL [R1+0x53c8], R10 ;  /* 0x0053c80a01007387 */ /* 0x000fe80000100800 */
[----:B------:R-:W2:Y:S04]  /*a7400*/  LDL.LU R138, [R1+0x5058] ;  /* 0x00505800018a7983 */ /* 0x000ea80000300800 */
[----:B------:R-:W3:Y:S04]  /*a7410*/  LDL.LU R137, [R1+0xd4] ;  /* 0x0000d40001897983 */ /* 0x000ee80000300800 */
[----:B------:R-:W3:Y:S01]  /*a7420*/  LDL.LU R136, [R1+0x4da0] ;  /* 0x004da00001887983 */ /* 0x000ee20000300800 */
[----:B0-----:R-:W-:-:S02]  /*a7430*/  IADD3 R8, P2, R139, R0, RZ ;  /* 0x000000008b087210 */ /* 0x001fc40007f5e0ff */
[----:B------:R-:W-:Y:S02]  /*a7440*/  SHF.R.U32.HI R48, RZ, 0x8, R51 ;  /* 0x00000008ff307819 */ /* 0x000fe40000011633 */
[----:B------:R-:W-:Y:S01]  /*a7450*/  SHF.R.U32.HI R47, RZ, 0x8, R50 ;  /* 0x00000008ff2f7819 */ /* 0x000fe20000011632 */
[----:B------:R-:W-:Y:S01]  /*a7460*/  IMAD.X R9, R46, 0x1, R7, P2 ;  /* 0x000000012e097824 */ /* 0x000fe200010e0607 */
[----:B------:R-:W-:Y:S02]  /*a7470*/  SHF.R.U32.HI R49, RZ, 0x8, R49 ;  /* 0x00000008ff317819 */ /* 0x000fe40000011631 */
[----:B------:R-:W-:Y:S02]  /*a7480*/  LOP3.LUT R48, R48, 0xffff, RZ, 0xc0, !PT ;  /* 0x0000ffff30307812 */ /* 0x000fe400078ec0ff */
[----:B------:R-:W-:Y:S01]  /*a7490*/  LOP3.LUT R47, R47, 0xffff, RZ, 0xc0, !PT ;  /* 0x0000ffff2f2f7812 */ /* 0x000fe200078ec0ff */
[----:B------:R0:W-:Y:S01]  /*a74a0*/  STL.64 [R1+0x518], R8 ;  /* 0x0005180801007387 */ /* 0x0001e20000100a00 */
[----:B------:R-:W-:-:S02]  /*a74b0*/  LOP3.LUT R49, R49, 0xffff, RZ, 0xc0, !PT ;  /* 0x0000ffff31317812 */ /* 0x000fc400078ec0ff */
[----:B----4-:R-:W-:Y:S02]  /*a74c0*/  LOP3.LUT R51, R54, 0xffff, RZ, 0xc0, !PT ;  /* 0x0000ffff36337812 */ /* 0x010fe400078ec0ff */
[----:B0-----:R-:W-:Y:S02]  /*a74d0*/  PRMT R8, R48, 0x3340, R47 ;  /* 0x0000334030087816 */ /* 0x001fe4000000002f */
[----:B------:R-:W-:Y:S02]  /*a74e0*/  LOP3.LUT R52, R52, 0xffff, RZ, 0xc0, !PT ;  /* 0x0000ffff34347812 */ /* 0x000fe400078ec0ff */
[----:B------:R-:W-:Y:S02]  /*a74f0*/  LOP3.LUT R50, R53, 0xffff, RZ, 0xc0, !PT ;  /* 0x0000ffff35327812 */ /* 0x000fe400078ec0ff */
[--C-:B------:R-:W-:Y:S02]  /*a7500*/  PRMT R48, R49, 0x3340, R0.reuse ;  /* 0x0000334031307816 */ /* 0x100fe40000000000 */
[----:B------:R-:W-:-:S02]  /*a7510*/  PRMT R47, R52, 0x3340, R0 ;  /* 0x00003340342f7816 */ /* 0x000fc40000000000 */
[----:B------:R-:W-:Y:S01]  /*a7520*/  PRMT R49, R51, 0x3340, R50 ;  /* 0x0000334033317816 */ /* 0x000fe20000000032 */
[----:B------:R0:W-:Y:S03]  /*a7530*/  STL [R1+0x114], R8 ;  /* 0x0001140801007387 */ /* 0x0001e60000100800 */
[----:B------:R-:W-:Y:S01]  /*a7540*/  PRMT R245, R49, 0x5410, R47 ;  /* 0x0000541031f57816 */ /* 0x000fe2000000002f */
[----:B------:R-:W4:Y:S01]  /*a7550*/  LDL.LU R60, [R1+0xd50] ;  /* 0x000d5000013c7983 */ /* 0x000f220000300800 */
[----:B0-----:R-:W-:-:S03]  /*a7560*/  IADD3 R8, P2, R139, R6, RZ ;  /* 0x000000068b087210 */ /* 0x001fc60007f5e0ff */
[----:B------:R-:W-:Y:S02]  /*a7570*/  STL [R1+0x53cc], R245 ;  /* 0x0053ccf501007387 */ /* 0x000fe40000100800 */
[----:B------:R-:W-:Y:S02]  /*a7580*/  IMAD.X R9, R46, 0x1, R5, P2 ;  /* 0x000000012e097824 */ /* 0x000fe400010e0605 */
[----:B------:R-:W4:Y:S04]  /*a7590*/  LDL.LU R57, [R1+0x509c] ;  /* 0x00509c0001397983 */ /* 0x000f280000300800 */
[----:B------:R-:W4:Y:S04]  /*a75a0*/  LDL.LU R56, [R1+0x4c64] ;  /* 0x004c640001387983 */ /* 0x000f280000300800 */
[----:B------:R-:W4:Y:S04]  /*a75b0*/  LDL.LU R55, [R1+0x4e44] ;  /* 0x004e440001377983 */ /* 0x000f280000300800 */
[----:B------:R0:W-:Y:S01]  /*a75c0*/  STL.64 [R1+0x510], R8 ;  /* 0x0005100801007387 */ /* 0x0001e20000100a00 */
[----:B------:R-:W-:-:S02]  /*a75d0*/  SHF.R.U32.HI R47, RZ, 0x8, R51 ;  /* 0x00000008ff2f7819 */ /* 0x000fc40000011633 */
[----:B0-----:R-:W-:-:S05]  /*a75e0*/  IADD3 R8, P2, R139, R4, RZ ;  /* 0x000000048b087210 */ /* 0x001fca0007f5e0ff */
[----:B------:R-:W-:Y:S01]  /*a75f0*/  IMAD.X R9, R46, 0x1, R3, P2 ;  /* 0x000000012e097824 */ /* 0x000fe200010e0603 */
[----:B------:R-:W-:Y:S02]  /*a7600*/  SHF.R.U32.HI R46, RZ, 0x8, R50 ;  /* 0x00000008ff2e7819 */ /* 0x000fe40000011632 */
[----:B------:R-:W-:Y:S02]  /*a7610*/  LOP3.LUT R47, R47, 0xffff, RZ, 0xc0, !PT ;  /* 0x0000ffff2f2f7812 */ /* 0x000fe400078ec0ff */
[----:B------:R-:W-:Y:S01]  /*a7620*/  LOP3.LUT R46, R46, 0xffff, RZ, 0xc0, !PT ;  /* 0x0000ffff2e2e7812 */ /* 0x000fe200078ec0ff */
[----:B------:R0:W-:Y:S03]  /*a7630*/  STL.64 [R1+0x508], R8 ;  /* 0x0005080801007387 */ /* 0x0001e60000100a00 */
[----:B0-----:R-:W-:-:S05]  /*a7640*/  PRMT R8, R47, 0x3340, R46 ;  /* 0x000033402f087816 */ /* 0x001fca000000002e */
[----:B------:R0:W-:Y:S04]  /*a7650*/  STL [R1+0x10c], R8 ;  /* 0x00010c0801007387 */ /* 0x0001e80000100800 */
[----:B------:R-:W4:Y:S04]  /*a7660*/  LDL.LU R54, [R1+0x50a0] ;  /* 0x0050a00001367983 */ /* 0x000f280000300800 */
[----:B------:R-:W4:Y:S04]  /*a7670*/  LDL.LU R53, [R1+0x4c7c] ;  /* 0x004c7c0001357983 */ /* 0x000f280000300800 */
[----:B------:R-:W4:Y:S01]  /*a7680*/  LDL.LU R139, [R1+0x4e50] ;  /* 0x004e5000018b7983 */ /* 0x000f220000300800 */
        /* <DEDUP_REMOVED lines=13> */
[----:B------:R-:W-:-:S04]  /*a7760*/  LOP3.LUT R47, R47, 0xffff, RZ, 0xc0, !PT ;  /* 0x0000ffff2f2f7812 */ /* 0x000fc800078ec0ff */
[----:B0-----:R-:W-:Y:S01]  /*a7770*/  PRMT R8, R49, 0x3340, R47 ;  /* 0x0000334031087816 */ /* 0x001fe2000000002f */
[----:B------:R-:W-:Y:S04]  /*a7780*/  STL [R1+0x53d0], R251 ;  /* 0x0053d0fb01007387 */ /* 0x000fe80000100800 */
[----:B------:R4:W-:Y:S02]  /*a7790*/  STL [R1+0x1a4], R8 ;  /* 0x0001a40801007387 */ /* 0x0009e40000100800 */
[----:B----4-:R-:W-:Y:S02]  /*a77a0*/  IADD3 R8, P2, R60, R2, RZ ;  /* 0x000000023c087210 */ /* 0x010fe40007f5e0ff */
[----:B------:R-:W-:Y:S02]  /*a77b0*/  LOP3.LUT R52, R57, 0xffff, RZ, 0xc0, !PT ;  /* 0x0000ffff39347812 */ /* 0x000fe400078ec0ff */
[----:B------:R-:W-:-:S02]  /*a77c0*/  LOP3.LUT R50, R56, 0xffff, RZ, 0xc0, !PT ;  /* 0x0000ffff38327812 */ /* 0x000fc400078ec0ff */
[----:B------:R-:W-:Y:S02]  /*a77d0*/  LOP3.LUT R51, R55, 0xffff, RZ, 0xc0, !PT ;  /* 0x0000ffff37337812 */ /* 0x000fe400078ec0ff */
[----:B------:R-:W-:Y:S02]  /*a77e0*/  PRMT R47, R50, 0x3340, R0 ;  /* 0x00003340322f7816 */ /* 0x000fe40000000000 */
[----:B------:R-:W-:-:S04]  /*a77f0*/  PRMT R49, R52, 0x3340, R51 ;  /* 0x0000334034317816 */ /* 0x000fc80000000033 */
[----:B------:R-:W-:Y:S02]  /*a7800*/  PRMT R226, R49, 0x5410, R47 ;  /* 0x0000541031e27816 */ /* 0x000fe4000000002f */
[----:B------:R-:W-:Y:S02]  /*a7810*/  SHF.R.S32.HI R49, RZ, 0x1f, R60 ;  /* 0x0000001fff317819 */ /* 0x000fe4000001143c */
[----:B------:R-:W-:Y:S02]  /*a7820*/  SHF.R.U32.HI R52, RZ, 0x8, R52 ;  /* 0x00000008ff347819 */ /* 0x000fe40000011634 */
[----:B------:R-:W-:Y:S01]  /*a7830*/  SHF.R.U32.HI R47, RZ, 0x8, R51 ;  /* 0x00000008ff2f7819 */ /* 0x000fe20000011633 */
[----:B------:R-:W-:Y:S01]  /*a7840*/  IMAD.X R9, R49, 0x1, R13, P2 ;  /* 0x0000000131097824 */ /* 0x000fe200010e060d */
[----:B------:R-:W-:Y:S02]  /*a7850*/  SHF.R.U32.HI R51, RZ, 0x8, R50 ;  /* 0x00000008ff337819 */ /* 0x000fe40000011632 */
[----:B------:R-:W-:-:S02]  /*a7860*/  LOP3.LUT R50, R52, 0xffff, RZ, 0xc0, !PT ;  /* 0x0000ffff34327812 */ /* 0x000fc400078ec0ff */
[----:B------:R-:W-:Y:S01]  /*a7870*/  LOP3.LUT R47, R47, 0xffff, RZ, 0xc0, !PT ;  /* 0x0000ffff2f2f7812 */ /* 0x000fe200078ec0ff */
[----:B------:R-:W-:Y:S01]  /*a7880*/  STL [R1+0x53d4], R226 ;  /* 0x0053d4e201007387 */ /* 0x000fe20000100800 */
[----:B------:R-:W-:-:S03]  /*a7890*/  LOP3.LUT R51, R51, 0xffff, RZ, 0xc0, !PT ;  /* 0x0000ffff33337812 */ /* 0x000fc600078ec0ff */
[----:B------:R0:W-:Y:S02]  /*a78a0*/  STL.64 [R1+0x500], R8 ;  /* 0x0005000801007387 */ /* 0x0001e40000100a00 */
[----:B0-----:R-:W-:Y:S02]  /*a78b0*/  PRMT R8, R50, 0x3340, R47 ;  /* 0x0000334032087816 */ /* 0x001fe4000000002f */
[----:B------:R-:W-:-:S03]  /*a78c0*/  PRMT R47, R51, 0x3340, R0 ;  /* 0x00003340332f7816 */ /* 0x000fc60000000000 */
[----:B------:R0:W-:Y:S04]  /*a78d0*/  STL [R1+0x108], R8 ;  /* 0x0001080801007387 */ /* 0x0001e80000100800 */
[----:B------:R-:W4:Y:S01]  /*a78e0*/  LDL.LU R59, [R1+0x506c] ;  /* 0x00506c00013b7983 */ /* 0x000f220000300800 */
[----:B------:R-:W-:-:S03]  /*a78f0*/  LOP3.LUT R55, R54, 0xffff, RZ, 0xc0, !PT ;  /* 0x0000ffff36377812 */ /* 0x000fc600078ec0ff */
[----:B------:R-:W4:Y:S01]  /*a7900*/  LDL.LU R58, [R1+0x4a0] ;  /* 0x0004a000013a7983 */ /* 0x000f220000300800 */
[----:B------:R-:W-:Y:S02]  /*a7910*/  LOP3.LUT R57, R53, 0xffff, RZ, 0xc0, !PT ;  /* 0x0000ffff35397812 */ /* 0x000fe400078ec0ff */
[----:B------:R-:W-:Y:S02]  /*a7920*/  LOP3.LUT R53, R139, 0xffff, RZ, 0xc0, !PT ;  /* 0x0000ffff8b357812 */ /* 0x000fe400078ec0ff */
[----:B------:R-:W-:Y:S02]  /*a7930*/  PRMT R50, R57, 0x3340, R0 ;  /* 0x0000334039327816 */ /* 0x000fe40000000000 */
[----:B------:R-:W-:-:S04]  /*a7940*/  PRMT R51, R55, 0x3340, R53 ;  /* 0x0000334037337816 */ /* 0x000fc80000000035 */
[----:B------:R-:W-:Y:S02]  /*a7950*/  PRMT R12, R51, 0x5410, R50 ;  /* 0x00005410330c7816 */ /* 0x000fe40000000032 */
[----:B--2---:R-:W-:Y:S02]  /*a7960*/  LOP3.LUT R54, R138, 0xffff, RZ, 0xc0, !PT ;  /* 0x0000ffff8a367812 */ /* 0x004fe400078ec0ff */
[----:B---3--:R-:W-:Y:S02]  /*a7970*/  LOP3.LUT R56, R137, 0xffff, RZ, 0xc0, !PT ;  /* 0x0000ffff89387812 */ /* 0x008fe400078ec0ff */
[----:B------:R-:W-:Y:S02]  /*a7980*/  LOP3.LUT R52, R136, 0xffff, RZ, 0xc0, !PT ;  /* 0x0000ffff88347812 */ /* 0x000fe400078ec0ff */
[----:B------:R-:W2:Y:S01]  /*a7990*/  LDL.LU R136, [R1+0x4dc4] ;  /* 0x004dc40001887983 */ /* 0x000ea20000300800 */
[----:B------:R-:W-:Y:S02]  /*a79a0*/  PRMT R50, R56, 0x3340, R0 ;  /* 0x0000334038327816 */ /* 0x000fe40000000000 */
[----:B------:R-:W-:-:S04]  /*a79b0*/  PRMT R51, R54, 0x3340, R52 ;  /* 0x0000334036337816 */ /* 0x000fc80000000034 */
[----:B------:R-:W-:Y:S01]  /*a79c0*/  PRMT R19, R51, 0x5410, R50 ;  /* 0x0000541033137816 */ /* 0x000fe20000000032 */
[----:B------:R-:W-:Y:S04]  /*a79d0*/  STL [R1+0x53d8], R12 ;  /* 0x0053d80c01007387 */ /* 0x000fe80000100800 */
[----:B------:R-:W-:Y:S04]  /*a79e0*/  STL [R1+0x53dc], R19 ;  /* 0x0053dc1301007387 */ /* 0x000fe80000100800 */
[----:B------:R-:W3:Y:S04]  /*a79f0*/  LDL.LU R139, [R1+0x50b0] ;  /* 0x0050b000018b7983 */ /* 0x000ee80000300800 */
[----:B------:R-:W3:Y:S04]  /*a7a00*/  LDL.LU R138, [R1+0x4cd0] ;  /* 0x004cd000018a7983 */ /* 0x000ee80000300800 */
[----:B------:R-:W3:Y:S01]  /*a7a10*/  LDL.LU R137, [R1+0x4e68] ;  /* 0x004e680001897983 */ /* 0x000ee20000300800 */
[----:B0-----:R-:W-:-:S02]  /*a7a20*/  IADD3 R8, P2, R60, R0, RZ ;  /* 0x000000003c087210 */ /* 0x001fc40007f5e0ff */
[----:B------:R-:W-:Y:S02]  /*a7a30*/  SHF.R.U32.HI R51, RZ, 0x8, R55 ;  /* 0x00000008ff337819 */ /* 0x000fe40000011637 */
[----:B------:R-:W-:Y:S01]  /*a7a40*/  SHF.R.U32.HI R50, RZ, 0x8, R53 ;  /* 0x00000008ff327819 */ /* 0x000fe20000011635 */
[----:B------:R-:W-:Y:S01]  /*a7a50*/  IMAD.X R9, R49, 0x1, R7, P2 ;  /* 0x0000000131097824 */ /* 0x000fe200010e0607 */
[----:B------:R-:W-:Y:S02]  /*a7a60*/  LOP3.LUT R51, R51, 0xffff, RZ, 0xc0, !PT ;  /* 0x0000ffff33337812 */ /* 0x000fe400078ec0ff */
[----:B------:R-:W-:Y:S02]  /*a7a70*/  LOP3.LUT R50, R50, 0xffff, RZ, 0xc0, !PT ;  /* 0x0000ffff32327812 */ /* 0x000fe400078ec0ff */
[----:B------:R0:W-:Y:S01]  /*a7a80*/  STL.64 [R1+0x4f8], R8 ;  /* 0x0004f80801007387 */ /* 0x0001e20000100a00 */
[----:B------:R-:W-:Y:S02]  /*a7a90*/  SHF.R.U32.HI R53, RZ, 0x8, R54 ;  /* 0x00000008ff357819 */ /* 0x000fe40000011636 */
[----:B------:R-:W-:Y:S01]  /*a7aa0*/  SHF.R.U32.HI R52, RZ, 0x8, R52 ;  /* 0x00000008ff347819 */ /* 0x000fe20000011634 */
[----:B------:R-:W3:Y:S01]  /*a7ab0*/  LDL.LU R64, [R1+0xd54] ;  /* 0x000d540001407983 */ /* 0x000ee20000300800 */
[----:B------:R-:W-:-:S02]  /*a7ac0*/  LOP3.LUT R53, R53, 0xffff, RZ, 0xc0, !PT ;  /* 0x0000ffff35357812 */ /* 0x000fc400078ec0ff */
[----:B0-----:R-:W-:Y:S02]  /*a7ad0*/  PRMT R8, R51, 0x3340, R50 ;  /* 0x0000334033087816 */ /* 0x001fe40000000032 */
[----:B------:R-:W-:-:S03]  /*a7ae0*/  LOP3.LUT R52, R52, 0xffff, RZ, 0xc0, !PT ;  /* 0x0000ffff34347812 */ /* 0x000fc600078ec0ff */
[----:B------:R0:W-:Y:S01]  /*a7af0*/  STL [R1+0x104], R8 ;  /* 0x0001040801007387 */ /* 0x0001e20000100800 */
[----:B------:R-:W-:Y:S02]  /*a7b00*/  PRMT R10, R53, 0x3340, R52 ;  /* 0x00003340350a7816 */ /* 0x000fe40000000034 */
[----:B0-----:R-:W-:-:S03]  /*a7b10*/  IADD3 R8, P2, R60, R6, RZ ;  /* 0x000000063c087210 */ /* 0x001fc60007f5e0ff */
[----:B------:R-:W-:Y:S02]  /*a7b20*/  STL [R1+0x100], R10 ;  /* 0x0001000a01007387 */ /* 0x000fe40000100800 */
[----:B------:R-:W-:-:S05]  /*a7b30*/  IMAD.X R9, R49, 0x1, R5, P2 ;  /* 0x0000000131097824 */ /* 0x000fca00010e0605 */
[----:B------:R0:W-:Y:S02]  /*a7b40*/  STL.64 [R1+0x4f0], R8 ;  /* 0x0004f00801007387 */ /* 0x0001e40000100a00 */
[----:B0-----:R-:W-:-:S05]  /*a7b50*/  IADD3 R8, P2, R60, R4, RZ ;  /* 0x000000043c087210 */ /* 0x001fca0007f5e0ff */
[----:B------:R-:W-:-:S05]  /*a7b60*/  IMAD.X R9, R49, 0x1, R3, P2 ;  /* 0x0000000131097824 */ /* 0x000fca00010e0603 */
[----:B------:R0:W-:Y:S01]  /*a7b70*/  STL.64 [R1+0x4e8], R8 ;  /* 0x0004e80801007387 */ /* 0x0001e20000100a00 */
[----:B----4-:R-:W-:-:S03]  /*a7b80*/  LOP3.LUT R53, R59, 0xffff, RZ, 0xc0, !PT ;  /* 0x0000ffff3b357812 */ /* 0x010fc600078ec0ff */
[----:B------:R-:W4:Y:S01]  /*a7b90*/  LDL.LU R59, [R1+0x50b4] ;  /* 0x0050b400013b7983 */ /* 0x000f220000300800 */
[----:B------:R-:W-:-:S03]  /*a7ba0*/  LOP3.LUT R135, R58, 0xffff, RZ, 0xc0, !PT ;  /* 0x0000ffff3a877812 */ /* 0x000fc600078ec0ff */
[----:B------:R-:W4:Y:S01]  /*a7bb0*/  LDL.LU R58, [R1+0x4ce0] ;  /* 0x004ce000013a7983 */ /* 0x000f220000300800 */
[----:B------:R-:W-:Y:S02]  /*a7bc0*/  PRMT R49, R135, 0x3340, R0 ;  /* 0x0000334087317816 */ /* 0x000fe40000000000 */
[----:B--2---:R-:W-:Y:S02]  /*a7bd0*/  LOP3.LUT R52, R136, 0xffff, RZ, 0xc0, !PT ;  /* 0x0000ffff88347812 */ /* 0x004fe400078ec0ff */
[----:B------:R-:W2:Y:S02]  /*a7be0*/  LDL.LU R136, [R1+0x4e70] ;  /* 0x004e700001887983 */ /* 0x000ea40000300800 */
[----:B------:R-:W-:Y:S02]  /*a7bf0*/  PRMT R50, R53, 0x3340, R52 ;  /* 0x0000334035327816 */ /* 0x000fe40000000034 */
[----:B------:R-:W-:Y:S02]  /*a7c00*/  SHF.R.U32.HI R53, RZ, 0x8, R53 ;  /* 0x00000008ff357819 */ /* 0x000fe40000011635 */
[----:B------:R-:W-:-:S02]  /*a7c10*/  PRMT R229, R50, 0x5410, R49 ;  /* 0x0000541032e57816 */ /* 0x000fc40000000031 */
[----:B------:R-:W-:Y:S02]  /*a7c20*/  SHF.R.U32.HI R50, RZ, 0x8, R52 ;  /* 0x00000008ff327819 */ /* 0x000fe40000011634 */
[----:B------:R-:W-:Y:S02]  /*a7c30*/  LOP3.LUT R52, R53, 0xffff, RZ, 0xc0, !PT ;  /* 0x0000ffff35347812 */ /* 0x000fe400078ec0ff */
[----:B------:R-:W-:Y:S02]  /*a7c40*/  LOP3.LUT R50, R50, 0xffff, RZ, 0xc0, !PT ;  /* 0x0000ffff32327812 */ /* 0x000fe400078ec0ff */
[----:B---3--:R-:W-:Y:S02]  /*a7c50*/  LOP3.LUT R55, R139, 0xffff, RZ, 0xc0, !PT ;  /* 0x0000ffff8b377812 */ /* 0x008fe400078ec0ff */
[----:B------:R-:W-:Y:S02]  /*a7c60*/  LOP3.LUT R53, R138, 0xffff, RZ, 0xc0, !PT ;  /* 0x0000ffff8a357812 */ /* 0x000fe400078ec0ff */
[----:B------:R-:W-:-:S02]  /*a7c70*/  LOP3.LUT R54, R137, 0xffff, RZ, 0xc0, !PT ;  /* 0x0000ffff89367812 */ /* 0x000fc400078ec0ff */
[----:B0-----:R-:W-:Y:S02]  /*a7c80*/  PRMT R8, R52, 0x3340, R50 ;  /* 0x0000334034087816 */ /* 0x001fe40000000032 */
[----:B------:R-:W-:Y:S02]  /*a7c90*/  PRMT R50, R53, 0x3340, R0 ;  /* 0x0000334035327816 */ /* 0x000fe40000000000 */
[----:B------:R-:W-:Y:S01]  /*a7ca0*/  PRMT R52, R55, 0x3340, R54 ;  /* 0x0000334037347816 */ /* 0x000fe20000000036 */
[----:B------:R-:W-:Y:S03]  /*a7cb0*/  STL [R1+0x53e0], R229 ;  /* 0x0053e0e501007387 */ /* 0x000fe60000100800 */
[----:B------:R-:W-:Y:S01]  /*a7cc0*/  PRMT R247, R52, 0x5410, R50 ;  /* 0x0000541034f77816 */ /* 0x000fe20000000032 */
[----:B------:R0:W-:Y:S04]  /*a7cd0*/  STL [R1+0x17c], R8 ;  /* 0x00017c0801007387 */ /* 0x0001e80000100800 */
        /* <DEDUP_REMOVED lines=12> */
[----:B------:R-:W-:Y:S02]  /*a7da0*/  SHF.R.U32.HI R51, RZ, 0x8, R56 ;  /* 0x00000008ff337819 */ /* 0x000fe40000011638 */
[----:B------:R-:W-:Y:S02]  /*a7db0*/  SHF.R.U32.HI R49, RZ, 0x8, R57 ;  /* 0x00000008ff317819 */ /* 0x000fe40000011639 */
[----:B------:R-:W-:Y:S01]  /*a7dc0*/  LOP3.LUT R54, R54, 0xffff, RZ, 0xc0, !PT ;  /* 0x0000ffff36367812 */ /* 0x000fe200078ec0ff */
[----:B------:R0:W-:Y:S02]  /*a7dd0*/  STL.64 [R1+0x4e0], R8 ;  /* 0x0004e00801007387 */ /* 0x0001e40000100a00 */
[----:B0-----:R-:W-:Y:S02]  /*a7de0*/  PRMT R8, R53, 0x3340, R50 ;  /* 0x0000334035087816 */ /* 0x001fe40000000032 */
[----:B------:R-:W-:-:S03]  /*a7df0*/  PRMT R50, R54, 0x3340, R0 ;  /* 0x0000334036327816 */ /* 0x000fc60000000000 */
[----:B------:R0:W-:Y:S01]  /*a7e00*/  STL [R1+0xf4], R8 ;  /* 0x0000f40801007387 */ /* 0x0001e20000100800 */
[----:B----4-:R-:W-:Y:S02]  /*a7e10*/  LOP3.LUT R57, R59, 0xffff, RZ, 0xc0, !PT ;  /* 0x0000ffff3b397812 */ /* 0x010fe400078ec0ff */
[----:B------:R-:W-:-:S04]  /*a7e20*/  LOP3.LUT R55, R58, 0xffff, RZ, 0xc0, !PT ;  /* 0x0000ffff3a377812 */ /* 0x000fc800078ec0ff */
[----:B------:R-:W-:Y:S02]  /*a7e30*/  PRMT R53, R55, 0x3340, R0 ;  /* 0x0000334037357816 */ /* 0x000fe40000000000 */
[----:B0-----:R-:W-:Y:S02]  /*a7e40*/  IADD3 R8, P2, R64, R0, RZ ;  /* 0x0000000040087210 */ /* 0x001fe40007f5e0ff */
[----:B------:R-:W-:-:S03]  /*a7e50*/  SHF.R.U32.HI R55, RZ, 0x8, R55 ;  /* 0x00000008ff377819 */ /* 0x000fc60000011637 */
[----:B------:R-:W-:Y:S01]  /*a7e60*/  IMAD.X R9, R52, 0x1, R7, P2 ;  /* 0x0000000134097824 */ /* 0x000fe200010e0607 */
[----:B------:R-:W-:Y:S02]  /*a7e70*/  LOP3.LUT R55, R55, 0xffff, RZ, 0xc0, !PT ;  /* 0x0000ffff37377812 */ /* 0x000fe400078ec0ff */
[----:B--2---:R-:W-:-:S04]  /*a7e80*/  LOP3.LUT R56, R136, 0xffff, RZ, 0xc0, !PT ;  /* 0x0000ffff88387812 */ /* 0x004fc800078ec0ff */
[----:B------:R-:W-:-:S04]  /*a7e90*/  PRMT R54, R57, 0x3340, R56 ;  /* 0x0000334039367816 */ /* 0x000fc80000000038 */
[----:B------:R-:W-:-:S05]  /*a7ea0*/  PRMT R14, R54, 0x5410, R53 ;  /* 0x00005410360e7816 */ /* 0x000fca0000000035 */
[----:B------:R-:W-:Y:S04]  /*a7eb0*/  STL [R1+0x53e8], R14 ;  /* 0x0053e80e01007387 */ /* 0x000fe80000100800 */
[----:B------:R-:W2:Y:S04]  /*a7ec0*/  LDL.LU R63, [R1+0x507c] ;  /* 0x00507c00013f7983 */ /* 0x000ea80000300800 */
[----:B------:R-:W4:Y:S04]  /*a7ed0*/  LDL.LU R136, [R1+0x4a8] ;  /* 0x0004a80001887983 */ /* 0x000f280000300800 */
[----:B------:R-:W4:Y:S01]  /*a7ee0*/  LDL.LU R62, [R1+0x4df8] ;  /* 0x004df800013e7983 */ /* 0x000f220000300800 */
[----:B------:R-:W-:-:S02]  /*a7ef0*/  SHF.R.U32.HI R54, RZ, 0x8, R57 ;  /* 0x00000008ff367819 */ /* 0x000fc40000011639 */
[----:B------:R-:W-:Y:S02]  /*a7f00*/  SHF.R.U32.HI R53, RZ, 0x8, R56 ;  /* 0x00000008ff357819 */ /* 0x000fe40000011638 */
[----:B------:R-:W-:Y:S02]  /*a7f10*/  LOP3.LUT R54, R54, 0xffff, RZ, 0xc0, !PT ;  /* 0x0000ffff36367812 */ /* 0x000fe400078ec0ff */
[----:B------:R-:W-:Y:S01]  /*a7f20*/  LOP3.LUT R53, R53, 0xffff, RZ, 0xc0, !PT ;  /* 0x0000ffff35357812 */ /* 0x000fe200078ec0ff */
[----:B------:R0:W-:Y:S01]  /*a7f30*/  STL.64 [R1+0x4d8], R8 ;  /* 0x0004d80801007387 */ /* 0x0001e20000100a00 */
[----:B---3--:R-:W-:Y:S02]  /*a7f40*/  LOP3.LUT R57, R139, 0xffff, RZ, 0xc0, !PT ;  /* 0x0000ffff8b397812 */ /* 0x008fe400078ec0ff */
[----:B------:R-:W-:Y:S02]  /*a7f50*/  LOP3.LUT R58, R138, 0xffff, RZ, 0xc0, !PT ;  /* 0x0000ffff8a3a7812 */ /* 0x000fe400078ec0ff */
[----:B0-----:R-:W-:-:S02]  /*a7f60*/  PRMT R8, R54, 0x3340, R53 ;  /* 0x0000334036087816 */ /* 0x001fc40000000035 */
[----:B------:R-:W-:Y:S02]  /*a7f70*/  LOP3.LUT R56, R137, 0xffff, RZ, 0xc0, !PT ;  /* 0x0000ffff89387812 */ /* 0x000fe400078ec0ff */
[--C-:B------:R-:W-:Y:S02]  /*a7f80*/  PRMT R54, R55, 0x3340, R0.reuse ;  /* 0x0000334037367816 */ /* 0x100fe40000000000 */
[----:B------:R-:W-:Y:S02]  /*a7f90*/  PRMT R53, R58, 0x3340, R0 ;  /* 0x000033403a357816 */ /* 0x000fe40000000000 */
[----:B------:R-:W-:Y:S01]  /*a7fa0*/  PRMT R55, R57, 0x3340, R56 ;  /* 0x0000334039377816 */ /* 0x000fe20000000038 */
[----:B------:R0:W-:Y:S03]  /*a7fb0*/  STL [R1+0xf0], R8 ;  /* 0x0000f00801007387 */ /* 0x0001e60000100800 */
[----:B------:R-:W-:Y:S01]  /*a7fc0*/  PRMT R22, R55, 0x5410, R53 ;  /* 0x0000541037167816 */ /* 0x000fe20000000035 */
[----:B------:R-:W3:Y:S04]  /*a7fd0*/  LDL.LU R59, [R1+0x50c4] ;  /* 0x0050c400013b7983 */ /* 0x000ee80000300800 */
[----:B------:R-:W3:Y:S04]  /*a7fe0*/  LDL.LU R61, [R1+0x4d20] ;  /* 0x004d2000013d7983 */ /* 0x000ee80000300800 */
[----:B------:R-:W3:Y:S04]  /*a7ff0*/  LDL.LU R60, [R1+0x4e90] ;  /* 0x004e9000013c7983 */ /* 0x000ee80000300800 */
[----:B------:R-:W3:Y:S04]  /*a8000*/  LDL.LU R139, [R1+0x50c8] ;  /* 0x0050c800018b7983 */ /* 0x000ee80000300800 */
[----:B------:R-:W3:Y:S04]  /*a8010*/  LDL.LU R138, [R1+0x4d24] ;  /* 0x004d2400018a7983 */ /* 0x000ee80000300800 */
[----:B------:R-:W-:Y:S04]  /*a8020*/  STL [R1+0x53ec], R22 ;  /* 0x0053ec1601007387 */ /* 0x000fe80000100800 */
[----:B------:R-:W3:Y:S01]  /*a8030*/  LDL.LU R137, [R1+0x4e94] ;  /* 0x004e940001897983 */ /* 0x000ee20000300800 */
[----:B0-----:R-:W-:-:S05]  /*a8040*/  IADD3 R8, P2, R64, R6, RZ ;  /* 0x0000000640087210 */ /* 0x001fca0007f5e0ff */
[----:B------:R-:W-:-:S05]  /*a8050*/  IMAD.X R9, R52, 0x1, R5, P2 ;  /* 0x0000000134097824 */ /* 0x000fca00010e0605 */
[----:B------:R0:W-:Y:S01]  /*a8060*/  STL.64 [R1+0x4d0], R8 ;  /* 0x0004d00801007387 */ /* 0x0001e20000100a00 */
[----:B------:R-:W-:-:S03]  /*a8070*/  SHF.R.U32.HI R53, RZ, 0x8, R57 ;  /* 0x00000008ff357819 */ /* 0x000fc60000011639 */
[----:B------:R-:W3:Y:S01]  /*a8080*/  LDL.LU R66, [R1+0xd58] ;  /* 0x000d580001427983 */ /* 0x000ee20000300800 */
        /* <DEDUP_REMOVED lines=8> */
[----:B--2---:R-:W-:Y:S02]  /*a8110*/  LOP3.LUT R56, R63, 0xffff, RZ, 0xc0, !PT ;  /* 0x0000ffff3f387812 */ /* 0x004fe400078ec0ff */
[----:B----4-:R-:W-:Y:S02]  /*a8120*/  LOP3.LUT R136, R136, 0xffff, RZ, 0xc0, !PT ;  /* 0x0000ffff88887812 */ /* 0x010fe400078ec0ff */
[----:B------:R-:W-:Y:S02]  /*a8130*/  LOP3.LUT R55, R62, 0xffff, RZ, 0xc0, !PT ;  /* 0x0000ffff3e377812 */ /* 0x000fe400078ec0ff */
[----:B------:R-:W-:Y:S02]  /*a8140*/  PRMT R52, R136, 0x3340, R0 ;  /* 0x0000334088347816 */ /* 0x000fe40000000000 */
[----:B------:R-:W-:Y:S02]  /*a8150*/  PRMT R53, R56, 0x3340, R55 ;  /* 0x0000334038357816 */ /* 0x000fe40000000037 */
[----:B------:R-:W-:-:S02]  /*a8160*/  SHF.R.U32.HI R56, RZ, 0x8, R56 ;  /* 0x00000008ff387819 */ /* 0x000fc40000011638 */
[----:B------:R-:W-:Y:S02]  /*a8170*/  PRMT R243, R53, 0x5410, R52 ;  /* 0x0000541035f37816 */ /* 0x000fe40000000034 */
[----:B------:R-:W-:Y:S02]  /*a8180*/  SHF.R.U32.HI R52, RZ, 0x8, R55 ;  /* 0x00000008ff347819 */ /* 0x000fe40000011637 */
[----:B------:R-:W-:Y:S02]  /*a8190*/  LOP3.LUT R55, R56, 0xffff, RZ, 0xc0, !PT ;  /* 0x0000ffff38377812 */ /* 0x000fe400078ec0ff */
[----:B------:R-:W-:-:S04]  /*a81a0*/  LOP3.LUT R52, R52, 0xffff, RZ, 0xc0, !PT ;  /* 0x0000ffff34347812 */ /* 0x000fc800078ec0ff */
[----:B0-----:R-:W-:Y:S01]  /*a81b0*/  PRMT R8, R55, 0x3340, R52 ;  /* 0x0000334037087816 */ /* 0x001fe20000000034 */
[----:B------:R-:W-:Y:S01]  /*a81c0*/  STL [R1+0x53f0], R243 ;  /* 0x0053f0f301007387 */ /* 0x000fe20000100800 */
[----:B------:R-:W-:-:S03]  /*a81d0*/  SHF.R.U32.HI R53, RZ, 0x8, R58 ;  /* 0x00000008ff357819 */ /* 0x000fc6000001163a */
[----:B------:R0:W-:Y:S01]  /*a81e0*/  STL [R1+0x16c], R8 ;  /* 0x00016c0801007387 */ /* 0x0001e20000100800 */
[----:B---3--:R-:W-:Y:S02]  /*a81f0*/  LOP3.LUT R57, R60, 0xffff, RZ, 0xc0, !PT ;  /* 0x0000ffff3c397812 */ /* 0x008fe400078ec0ff */
[----:B------:R-:W-:Y:S02]  /*a8200*/  LOP3.LUT R58, R139, 0xffff, RZ, 0xc0, !PT ;  /* 0x0000ffff8b3a7812 */ /* 0x000fe400078ec0ff */
[----:B------:R-:W2:Y:S01]  /*a8210*/  LDL.LU R139, [R1+0x5084] ;  /* 0x00508400018b7983 */ /* 0x000ea20000300800 */
[----:B------:R-:W-:-:S03]  /*a8220*/  LOP3.LUT R60, R138, 0xffff, RZ, 0xc0, !PT ;  /* 0x0000ffff8a3c7812 */ /* 0x000fc600078ec0ff */
[----:B------:R-:W3:Y:S01]  /*a8230*/  LDL.LU R138, [R1+0x4ac] ;  /* 0x0004ac00018a7983 */ /* 0x000ee20000300800 */
[----:B------:R-:W-:-:S03]  /*a8240*/  LOP3.LUT R56, R137, 0xffff, RZ, 0xc0, !PT ;  /* 0x0000ffff89387812 */ /* 0x000fc600078ec0ff */
[----:B------:R-:W4:Y:S01]  /*a8250*/  LDL.LU R137, [R1+0x4e0c] ;  /* 0x004e0c0001897983 */ /* 0x000f220000300800 */
[----:B------:R-:W-:Y:S02]  /*a8260*/  LOP3.LUT R59, R59, 0xffff, RZ, 0xc0, !PT ;  /* 0x0000ffff3b3b7812 */ /* 0x000fe400078ec0ff */
[----:B------:R-:W-:Y:S02]  /*a8270*/  LOP3.LUT R61, R61, 0xffff, RZ, 0xc0, !PT ;  /* 0x0000ffff3d3d7812 */ /* 0x000fe400078ec0ff */
[----:B------:R-:W-:Y:S02]  /*a8280*/  PRMT R55, R59, 0x3340, R57 ;  /* 0x000033403b377816 */ /* 0x000fe40000000039 */
[----:B------:R-:W-:-:S04]  /*a8290*/  PRMT R52, R61, 0x3340, R0 ;  /* 0x000033403d347816 */ /* 0x000fc80000000000 */
[----:B------:R-:W-:Y:S02]  /*a82a0*/  PRMT R223, R55, 0x5410, R52 ;  /* 0x0000541037df7816 */ /* 0x000fe40000000034 */
[----:B------:R-:W-:Y:S02]  /*a82b0*/  PRMT R52, R60, 0x3340, R0 ;  /* 0x000033403c347816 */ /* 0x000fe40000000000 */
[----:B------:R-:W-:Y:S02]  /*a82c0*/  PRMT R55, R58, 0x3340, R56 ;  /* 0x000033403a377816 */ /* 0x000fe40000000038 */
[----:B0-----:R-:W-:Y:S02]  /*a82d0*/  IADD3 R8, P2, R66, R2, RZ ;  /* 0x0000000242087210 */ /* 0x001fe40007f5e0ff */
[----:B------:R-:W-:Y:S02]  /*a82e0*/  PRMT R21, R55, 0x5410, R52 ;  /* 0x0000541037157816 */ /* 0x000fe40000000034 */
[----:B------:R-:W-:-:S02]  /*a82f0*/  SHF.R.S32.HI R55, RZ, 0x1f, R66 ;  /* 0x0000001fff377819 */ /* 0x000fc40000011442 */
[----:B------:R-:W-:Y:S02]  /*a8300*/  SHF.R.U32.HI R58, RZ, 0x8, R58 ;  /* 0x00000008ff3a7819 */ /* 0x000fe4000001163a */
[----:B------:R-:W-:Y:S01]  /*a8310*/  SHF.R.U32.HI R52, RZ, 0x8, R56 ;  /* 0x00000008ff347819 */ /* 0x000fe20000011638 */
[----:B------:R-:W-:Y:S01]  /*a8320*/  IMAD.X R9, R55, 0x1, R13, P2 ;  /* 0x0000000137097824 */ /* 0x000fe200010e060d */
[----:B------:R-:W-:Y:S02]  /*a8330*/  SHF.R.U32.HI R59, RZ, 0x8, R59 ;  /* 0x00000008ff3b7819 */ /* 0x000fe4000001163b */
[----:B------:R-:W-:Y:S01]  /*a8340*/  SHF.R.U32.HI R57, RZ, 0x8, R57 ;  /* 0x00000008ff397819 */ /* 0x000fe20000011639 */
[----:B------:R-:W-:Y:S01]  /*a8350*/  STL [R1+0x53f4], R223 ;  /* 0x0053f4df01007387 */ /* 0x000fe20000100800 */
[----:B------:R-:W-:Y:S02]  /*a8360*/  LOP3.LUT R56, R58, 0xffff, RZ, 0xc0, !PT ;  /* 0x0000ffff3a387812 */ /* 0x000fe400078ec0ff */
[----:B------:R-:W-:Y:S01]  /*a8370*/  LOP3.LUT R52, R52, 0xffff, RZ, 0xc0, !PT ;  /* 0x0000ffff34347812 */ /* 0x000fe200078ec0ff */
[----:B------:R-:W-:Y:S01]  /*a8380*/  STL [R1+0x53f8], R21 ;  /* 0x0053f81501007387 */ /* 0x000fe20000100800 */
[----:B------:R-:W-:-:S02]  /*a8390*/  LOP3.LUT R58, R59, 0xffff, RZ, 0xc0, !PT ;  /* 0x0000ffff3b3a7812 */ /* 0x000fc400078ec0ff */
[----:B------:R-:W-:Y:S01]  /*a83a0*/  LOP3.LUT R57, R57, 0xffff, RZ, 0xc0, !PT ;  /* 0x0000ffff39397812 */ /* 0x000fe200078ec0ff */
[----:B------:R0:W-:Y:S04]  /*a83b0*/  STL.64 [R1+0x4c0], R8 ;  /* 0x0004c00801007387 */ /* 0x0001e80000100a00 */
[----:B------:R-:W3:Y:S01]  /*a83c0*/  LDL.LU R65, [R1+0x5088] ;  /* 0x0050880001417983 */ /* 0x000ee20000300800 */
[----:B0-----:R-:W-:Y:S02]  /*a83d0*/  PRMT R9, R56, 0x3340, R52 ;  /* 0x0000334038097816 */ /* 0x001fe40000000034 */
[----:B------:R-:W-:-:S03]  /*a83e0*/  PRMT R8, R58, 0x3340, R57 ;  /* 0x000033403a087816 */ /* 0x000fc60000000039 */
[----:B------:R-:W-:Y:S04]  /*a83f0*/  STL [R1+0xe8], R9 ;  /* 0x0000e80901007387 */ /* 0x000fe80000100800 */
[----:B------:R-:W3:Y:S04]  /*a8400*/  LDL.LU R62, [R1+0x4640] ;  /* 0x00464000013e7983 */ /* 0x000ee80000300800 */
[----:B------:R0:W-:Y:S04]  /*a8410*/  STL [R1+0xe4], R8 ;  /* 0x0000e40801007387 */ /* 0x0001e80000100800 */
[----:B------:R-:W3:Y:S01]  /*a8420*/  LDL.LU R64, [R1+0x4e18] ;  /* 0x004e180001407983 */ /* 0x000ee20000300800 */
[----:B0-----:R-:W-:-:S05]  /*a8430*/  IADD3 R8, P2, R66, R0, RZ ;  /* 0x0000000042087210 */ /* 0x001fca0007f5e0ff */
[----:B------:R-:W-:Y:S01]  /*a8440*/  IMAD.X R9, R55, 0x1, R7, P2 ;  /* 0x0000000137097824 */ /* 0x000fe200010e0607 */
[----:B------:R-:W-:-:S04]  /*a8450*/  SHF.R.U32.HI R58, RZ, 0x8, R60 ;  /* 0x00000008ff3a7819 */ /* 0x000fc8000001163c */
[----:B------:R0:W-:Y:S04]  /*a8460*/  STL.64 [R1+0x4b8], R8 ;  /* 0x0004b80801007387 */ /* 0x0001e80000100a00 */
[----:B------:R-:W3:Y:S01]  /*a8470*/  LDL.LU R63, [R1+0x50d4] ;  /* 0x0050d400013f7983 */ /* 0x000ee20000300800 */
[----:B--2---:R-:W-:-:S03]  /*a8480*/  LOP3.LUT R60, R139, 0xffff, RZ, 0xc0, !PT ;  /* 0x0000ffff8b3c7812 */ /* 0x004fc600078ec0ff */
[----:B------:R-:W2:Y:S01]  /*a8490*/  LDL.LU R139, [R1+0x4d68] ;  /* 0x004d6800018b7983 */ /* 0x000ea20000300800 */
[----:B----4-:R-:W-:-:S03]  /*a84a0*/  LOP3.LUT R59, R137, 0xffff, RZ, 0xc0, !PT ;  /* 0x0000ffff893b7812 */ /* 0x010fc600078ec0ff */
[----:B------:R-:W4:Y:S01]  /*a84b0*/  LDL.LU R137, [R1+0x4eac] ;  /* 0x004eac0001897983 */ /* 0x000f220000300800 */
[----:B------:R-:W-:Y:S02]  /*a84c0*/  SHF.R.U32.HI R52, RZ, 0x8, R61 ;  /* 0x00000008ff347819 */ /* 0x000fe4000001163d */
[----:B---3--:R-:W-:Y:S02]  /*a84d0*/  LOP3.LUT R61, R138, 0xffff, RZ, 0xc0, !PT ;  /* 0x0000ffff8a3d7812 */ /* 0x008fe400078ec0ff */
        /* <DEDUP_REMOVED lines=16> */
[----:B0-----:R-:W-:Y:S02]  /*a85e0*/  PRMT R8, R56, 0x3340, R55 ;  /* 0x0000334038087816 */ /* 0x001fe40000000037 */
[----:B------:R-:W-:-:S03]  /*a85f0*/  LOP3.LUT R62, R62, 0xffff, RZ, 0xc0, !PT ;  /* 0x0000ffff3e3e7812 */ /* 0x000fc600078ec0ff */
[----:B------:R0:W-:Y:S04]  /*a8600*/  STL [R1+0xe0], R8 ;  /* 0x0000e00801007387 */ /* 0x0001e80000100800 */
[----:B------:R-:W3:Y:S01]  /*a8610*/  LDL.LU R67, [R1+0x50d8] ;  /* 0x0050d80001437983 */ /* 0x000ee20000300800 */
[----:B------:R-:W-:-:S03]  /*a8620*/  LOP3.LUT R57, R64, 0xffff, RZ, 0xc0, !PT ;  /* 0x0000ffff40397812 */ /* 0x000fc600078ec0ff */
[----:B------:R-:W3:Y:S01]  /*a8630*/  LDL.LU R65, [R1+0x4d74] ;  /* 0x004d740001417983 */ /* 0x000ee20000300800 */
[----:B------:R-:W-:-:S03]  /*a8640*/  PRMT R55, R62, 0x3340, R0 ;  /* 0x000033403e377816 */ /* 0x000fc60000000000 */
[----:B------:R-:W3:Y:S01]  /*a8650*/  LDL.LU R66, [R1+0x4eb4] ;  /* 0x004eb40001427983 */ /* 0x000ee20000300800 */
        /* <DEDUP_REMOVED lines=8> */
[----:B------:R-:W-:Y:S02]  /*a86e0*/  LOP3.LUT R61, R63, 0xffff, RZ, 0xc0, !PT ;  /* 0x0000ffff3f3d7812 */ /* 0x000fe400078ec0ff */
[----:B0-----:R-:W-:Y:S01]  /*a86f0*/  PRMT R8, R56, 0x3340, R55 ;  /* 0x0000334038087816 */ /* 0x001fe20000000037 */
[----:B------:R-:W-:Y:S04]  /*a8700*/  STL [R1+0x541c], R241 ;  /* 0x00541cf101007387 */ /* 0x000fe80000100800 */
[----:B------:R0:W-:Y:S01]  /*a8710*/  STL [R1+0xd4], R8 ;  /* 0x0000d40801007387 */ /* 0x0001e20000100800 */
[----:B--2---:R-:W-:-:S04]  /*a8720*/  LOP3.LUT R63, R139, 0xffff, RZ, 0xc0, !PT ;  /* 0x0000ffff8b3f7812 */ /* 0x004fc800078ec0ff */
[----:B------:R-:W-:Y:S02]  /*a8730*/  PRMT R55, R63, 0x3340, R0 ;  /* 0x000033403f377816 */ /* 0x000fe40000000000 */
[----:B----4-:R-:W-:Y:S02]  /*a8740*/  LOP3.LUT R60, R137, 0xffff, RZ, 0xc0, !PT ;  /* 0x0000ffff893c7812 */ /* 0x010fe400078ec0ff */
[----:B------:R-:W2:Y:S02]  /*a8750*/  LDL.LU R137, [R1+0x5094] ;  /* 0x0050940001897983 */ /* 0x000ea40000300800 */
[----:B------:R-:W-:-:S04]  /*a8760*/  PRMT R56, R61, 0x3340, R60 ;  /* 0x000033403d387816 */ /* 0x000fc8000000003c */
[----:B------:R-:W-:-:S05]  /*a8770*/  PRMT R11, R56, 0x5410, R55 ;  /* 0x00005410380b7816 */ /* 0x000fca0000000037 */
[----:B------:R-:W-:Y:S04]  /*a8780*/  STL [R1+0x5420], R11 ;  /* 0x0054200b01007387 */ /* 0x000fe80000100800 */
[----:B------:R-:W4:Y:S04]  /*a8790*/  LDL.LU R64, [R1+0x4650] ;  /* 0x0046500001407983 */ /* 0x000f280000300800 */
[----:B------:R-:W4:Y:S01]  /*a87a0*/  LDL.LU R139, [R1+0x4e2c] ;  /* 0x004e2c00018b7983 */ /* 0x000f220000300800 */
[----:B---3--:R-:W-:Y:S02]  /*a87b0*/  SHF.R.S32.HI R59, RZ, 0x1f, R138 ;  /* 0x0000001fff3b7819 */ /* 0x008fe4000001148a */
[----:B0-----:R-:W-:-:S02]  /*a87c0*/  IADD3 R8, P2, R138, R2, RZ ;  /* 0x000000028a087210 */ /* 0x001fc40007f5e0ff */
[----:B------:R-:W-:Y:S02]  /*a87d0*/  SHF.R.U32.HI R61, RZ, 0x8, R61 ;  /* 0x00000008ff3d7819 */ /* 0x000fe4000001163d */
[----:B------:R-:W-:Y:S01]  /*a87e0*/  SHF.R.U32.HI R55, RZ, 0x8, R60 ;  /* 0x00000008ff377819 */ /* 0x000fe2000001163c */
[----:B------:R-:W-:Y:S01]  /*a87f0*/  IMAD.X R9, R59, 0x1, R13, P2 ;  /* 0x000000013b097824 */ /* 0x000fe200010e060d */
[----:B------:R-:W-:Y:S02]  /*a8800*/  LOP3.LUT R60, R61, 0xffff, RZ, 0xc0, !PT ;  /* 0x0000ffff3d3c7812 */ /* 0x000fe400078ec0ff */
[----:B------:R-:W-:Y:S02]  /*a8810*/  LOP3.LUT R55, R55, 0xffff, RZ, 0xc0, !PT ;  /* 0x0000ffff37377812 */ /* 0x000fe400078ec0ff */
[----:B------:R-:W-:Y:S01]  /*a8820*/  SHF.R.U32.HI R56, RZ, 0x8, R62 ;  /* 0x00000008ff387819 */ /* 0x000fe2000001163e */
[----:B------:R0:W-:Y:S01]  /*a8830*/  STL.64 [R1+0x4a0], R8 ;  /* 0x0004a00801007387 */ /* 0x0001e20000100a00 */
[----:B------:R-:W-:-:S02]  /*a8840*/  IADD3 R10, P2, R138, R0, RZ ;  /* 0x000000008a0a7210 */ /* 0x000fc40007f5e0ff */
[----:B0-----:R-:W-:-:S05]  /*a8850*/  PRMT R8, R60, 0x3340, R55 ;  /* 0x000033403c087816 */ /* 0x001fca0000000037 */
[----:B------:R0:W-:Y:S01]  /*a8860*/  STL [R1+0xcc], R8 ;  /* 0x0000cc0801007387 */ /* 0x0001e20000100800 */
[----:B------:R-:W-:Y:S02]  /*a8870*/  LOP3.LUT R62, R67, 0xffff, RZ, 0xc0, !PT ;  /* 0x0000ffff433e7812 */ /* 0x000fe400078ec0ff */
[----:B------:R-:W-:Y:S02]  /*a8880*/  LOP3.LUT R65, R65, 0xffff, RZ, 0xc0, !PT ;  /* 0x0000ffff41417812 */ /* 0x000fe400078ec0ff */
[----:B------:R-:W-:Y:S02]  /*a8890*/  LOP3.LUT R61, R66, 0xffff, RZ, 0xc0, !PT ;  /* 0x0000ffff423d7812 */ /* 0x000fe400078ec0ff */
[----:B------:R-:W-:Y:S02]  /*a88a0*/  PRMT R55, R65, 0x3340, R0 ;  /* 0x0000334041377816 */ /* 0x000fe40000000000 */
[----:B------:R-:W-:Y:S02]  /*a88b0*/  PRMT R60, R62, 0x3340, R61 ;  /* 0x000033403e3c7816 */ /* 0x000fe4000000003d */
[----:B------:R-:W-:-:S02]  /*a88c0*/  SHF.R.U32.HI R62, RZ, 0x8, R62 ;  /* 0x00000008ff3e7819 */ /* 0x000fc4000001163e */
[----:B0-----:R-:W-:Y:S02]  /*a88d0*/  PRMT R8, R60, 0x5410, R55 ;  /* 0x000054103c087816 */ /* 0x001fe40000000037 */
[----:B------:R-:W-:Y:S02]  /*a88e0*/  SHF.R.U32.HI R60, RZ, 0x8, R61 ;  /* 0x00000008ff3c7819 */ /* 0x000fe4000001163d */
[----:B------:R-:W-:Y:S02]  /*a88f0*/  LOP3.LUT R61, R62, 0xffff, RZ, 0xc0, !PT ;  /* 0x0000ffff3e3d7812 */ /* 0x000fe400078ec0ff */
[----:B------:R-:W-:Y:S01]  /*a8900*/  LOP3.LUT R60, R60, 0xffff, RZ, 0xc0, !PT ;  /* 0x0000ffff3c3c7812 */ /* 0x000fe200078ec0ff */
[----:B------:R-:W-:Y:S01]  /*a8910*/  IMAD.X R11, R59, 0x1, R7, P2 ;  /* 0x000000013b0b7824 */ /* 0x000fe200010e0607 */
[----:B------:R0:W-:Y:S01]  /*a8920*/  STL [R1+0x5428], R8 ;  /* 0x0054280801007387 */ /* 0x0001e20000100800 */
[----:B------:R-:W-:-:S03]  /*a8930*/  SHF.R.U32.HI R55, RZ, 0x8, R63 ;  /* 0x00000008ff377819 */ /* 0x000fc6000001163f */
[----:B------:R-:W-:Y:S04]  /*a8940*/  STL.64 [R1+0x408], R10 ;  /* 0x0004080a01007387 */ /* 0x000fe80000100a00 */
[----:B------:R-:W3:Y:S01]  /*a8950*/  LDL.LU R66, [R1+0x5098] ;  /* 0x0050980001427983 */ /* 0x000ee20000300800 */
[----:B0-----:R-:W-:-:S05]  /*a8960*/  PRMT R8, R61, 0x3340, R60 ;  /* 0x000033403d087816 */ /* 0x001fca000000003c */
[----:B------:R0:W-:Y:S02]  /*a8970*/  STL [R1+0xdc], R8 ;  /* 0x0000dc0801007387 */ /* 0x0001e40000100800 */
[----:B0-----:R-:W-:-:S05]  /*a8980*/  IADD3 R8, P2, R138, R6, RZ ;  /* 0x000000068a087210 */ /* 0x001fca0007f5e0ff */
[----:B------:R-:W-:Y:S01]  /*a8990*/  IMAD.X R9, R59, 0x1, R5, P2 ;  /* 0x000000013b097824 */ /* 0x000fe200010e0605 */
[----:B--2---:R-:W-:Y:S02]  /*a89a0*/  LOP3.LUT R63, R137, 0xffff, RZ, 0xc0, !PT ;  /* 0x0000ffff893f7812 */ /* 0x004fe400078ec0ff */
[----:B------:R-:W2:Y:S04]  /*a89b0*/  LDL.LU R137, [R1+0x465c] ;  /* 0x00465c0001897983 */ /* 0x000ea80000300800 */
[----:B------:R-:W2:Y:S04]  /*a89c0*/  LDL.LU R71, [R1+0x4e34] ;  /* 0x004e340001477983 */ /* 0x000ea80000300800 */
[----:B------:R-:W2:Y:S04]  /*a89d0*/  LDL.LU R70, [R1+0x50dc] ;  /* 0x0050dc0001467983 */ /* 0x000ea80000300800 */
[----:B------:R-:W2:Y:S01]  /*a89e0*/  LDL.LU R67, [R1+0x4da4] ;  /* 0x004da40001437983 */ /* 0x000ea20000300800 */
[----:B----4-:R-:W-:-:S03]  /*a89f0*/  LOP3.LUT R64, R64, 0xffff, RZ, 0xc0, !PT ;  /* 0x0000ffff40407812 */ /* 0x010fc600078ec0ff */
[----:B------:R-:W4:Y:S01]  /*a8a00*/  LDL.LU R69, [R1+0x4ec8] ;  /* 0x004ec80001457983 */ /* 0x000f220000300800 */
[----:B------:R-:W-:Y:S02]  /*a8a10*/  LOP3.LUT R62, R139, 0xffff, RZ, 0xc0, !PT ;  /* 0x0000ffff8b3e7812 */ /* 0x000fe400078ec0ff */
[----:B------:R-:W-:Y:S01]  /*a8a20*/  PRMT R60, R64, 0x3340, R0 ;  /* 0x00003340403c7816 */ /* 0x000fe20000000000 */
[----:B------:R-:W4:Y:S01]  /*a8a30*/  LDL.LU R73, [R1+0xd60] ;  /* 0x000d600001497983 */ /* 0x000f220000300800 */
[----:B------:R-:W-:-:S04]  /*a8a40*/  PRMT R61, R63, 0x3340, R62 ;  /* 0x000033403f3d7816 */ /* 0x000fc8000000003e */
[----:B------:R-:W-:-:S05]  /*a8a50*/  PRMT R252, R61, 0x5410, R60 ;  /* 0x000054103dfc7816 */ /* 0x000fca000000003c */
[----:B------:R-:W-:Y:S04]  /*a8a60*/  STL [R1+0x542c], R252 ;  /* 0x00542cfc01007387 */ /* 0x000fe80000100800 */
[----:B------:R0:W-:Y:S01]  /*a8a70*/  STL.64 [R1+0x3f8], R8 ;  /* 0x0003f80801007387 */ /* 0x0001e20000100a00 */
[----:B------:R-:W-:Y:S02]  /*a8a80*/  SHF.R.U32.HI R60, RZ, 0x8, R63 ;  /* 0x00000008ff3c7819 */ /* 0x000fe4000001163f */
[----:B0-----:R-:W-:-:S05]  /*a8a90*/  IADD3 R8, P2, R138, R4, RZ ;  /* 0x000000048a087210 */ /* 0x001fca0007f5e0ff */
[----:B------:R-:W-:Y:S01]  /*a8aa0*/  IMAD.X R9, R59, 0x1, R3, P2 ;  /* 0x000000013b097824 */ /* 0x000fe200010e0603 */
[----:B------:R-:W-:-:S04]  /*a8ab0*/  SHF.R.U32.HI R59, RZ, 0x8, R62 ;  /* 0x00000008ff3b7819 */ /* 0x000fc8000001163e */
[----:B------:R0:W-:Y:S01]  /*a8ac0*/  STL.64 [R1+0x3f0], R8 ;  /* 0x0003f00801007387 */ /* 0x0001e20000100a00 */
[----:B------:R-:W-:-:S03]  /*a8ad0*/  LOP3.LUT R60, R60, 0xffff, RZ, 0xc0, !PT ;  /* 0x0000ffff3c3c7812 */ /* 0x000fc600078ec0ff */
[----:B------:R-:W4:Y:S01]  /*a8ae0*/  LDL.LU R68, [R1+0x50a4] ;  /* 0x0050a40001447983 */ /* 0x000f220000300800 */
[----:B------:R-:W-:-:S03]  /*a8af0*/  LOP3.LUT R59, R59, 0xffff, RZ, 0xc0, !PT ;  /* 0x0000ffff3b3b7812 */ /* 0x000fc600078ec0ff */
[----:B------:R-:W4:Y:S01]  /*a8b00*/  LDL.LU R139, [R1+0x4664] ;  /* 0x00466400018b7983 */ /* 0x000f220000300800 */
[----:B0-----:R-:W-:-:S05]  /*a8b10*/  PRMT R8, R60, 0x3340, R59 ;  /* 0x000033403c087816 */ /* 0x001fca000000003b */
[----:B------:R0:W-:Y:S04]  /*a8b20*/  STL [R1+0xc8], R8 ;  /* 0x0000c80801007387 */ /* 0x0001e80000100800 */
[----:B------:R-:W4:Y:S01]  /*a8b30*/  LDL.LU R138, [R1+0x4e40] ;  /* 0x004e4000018a7983 */ /* 0x000f220000300800 */
[----:B------:R-:W-:Y:S02]  /*a8b40*/  SHF.R.U32.HI R61, RZ, 0x8, R64 ;  /* 0x00000008ff3d7819 */ /* 0x000fe40000011640 */
[----:B------:R-:W-:Y:S02]  /*a8b50*/  SHF.R.U32.HI R59, RZ, 0x8, R65 ;  /* 0x00000008ff3b7819 */ /* 0x000fe40000011641 */
[----:B---3--:R-:W-:Y:S02]  /*a8b60*/  LOP3.LUT R66, R66, 0xffff, RZ, 0xc0, !PT ;  /* 0x0000ffff42427812 */ /* 0x008fe400078ec0ff */
[----:B--2---:R-:W-:-:S02]  /*a8b70*/  LOP3.LUT R137, R137, 0xffff, RZ, 0xc0, !PT ;  /* 0x0000ffff89897812 */ /* 0x004fc400078ec0ff */
[----:B------:R-:W-:Y:S02]  /*a8b80*/  LOP3.LUT R63, R71, 0xffff, RZ, 0xc0, !PT ;  /* 0x0000ffff473f7812 */ /* 0x000fe400078ec0ff */
[----:B------:R-:W-:Y:S02]  /*a8b90*/  PRMT R60, R137, 0x3340, R0 ;  /* 0x00003340893c7816 */ /* 0x000fe40000000000 */
[----:B------:R-:W-:Y:S02]  /*a8ba0*/  PRMT R62, R66, 0x3340, R63 ;  /* 0x00003340423e7816 */ /* 0x000fe4000000003f */
[----:B------:R-:W-:Y:S02]  /*a8bb0*/  LOP3.LUT R65, R70, 0xffff, RZ, 0xc0, !PT ;  /* 0x0000ffff46417812 */ /* 0x000fe400078ec0ff */
[----:B------:R-:W-:Y:S02]  /*a8bc0*/  LOP3.LUT R67, R67, 0xffff, RZ, 0xc0, !PT ;  /* 0x0000ffff43437812 */ /* 0x000fe400078ec0ff */
[----:B----4-:R-:W-:-:S02]  /*a8bd0*/  LOP3.LUT R64, R69, 0xffff, RZ, 0xc0, !PT ;  /* 0x0000ffff45407812 */ /* 0x010fc400078ec0ff */
[----:B------:R-:W-:Y:S02]  /*a8be0*/  PRMT R250, R62, 0x5410, R60 ;  /* 0x000054103efa7816 */ /* 0x000fe4000000003c */
[----:B------:R-:W-:Y:S02]  /*a8bf0*/  PRMT R60, R67, 0x3340, R0 ;  /* 0x00003340433c7816 */ /* 0x000fe40000000000 */
[----:B------:R-:W-:Y:S02]  /*a8c00*/  PRMT R62, R65, 0x3340, R64 ;  /* 0x00003340413e7816 */ /* 0x000fe40000000040 */
[----:B0-----:R-:W-:Y:S02]  /*a8c10*/  IADD3 R8, P2, R73, R2, RZ ;  /* 0x0000000249087210 */ /* 0x001fe40007f5e0ff */
[----:B------:R-:W-:Y:S02]  /*a8c20*/  PRMT R242, R62, 0x5410, R60 ;  /* 0x000054103ef27816 */ /* 0x000fe4000000003c */
[----:B------:R-:W-:-:S02]  /*a8c30*/  SHF.R.S32.HI R62, RZ, 0x1f, R73 ;  /* 0x0000001fff3e7819 */ /* 0x000fc40000011449 */
[----:B------:R-:W-:Y:S02]  /*a8c40*/  SHF.R.U32.HI R66, RZ, 0x8, R66 ;  /* 0x00000008ff427819 */ /* 0x000fe40000011642 */
[----:B------:R-:W-:Y:S02]  /*a8c50*/  SHF.R.U32.HI R60, RZ, 0x8, R63 ;  /* 0x00000008ff3c7819 */ /* 0x000fe4000001163f */
[----:B------:R-:W-:Y:S02]  /*a8c60*/  SHF.R.U32.HI R65, RZ, 0x8, R65 ;  /* 0x00000008ff417819 */ /* 0x000fe40000011641 */
[----:B------:R-:W-:Y:S01]  /*a8c70*/  SHF.R.U32.HI R64, RZ, 0x8, R64 ;  /* 0x00000008ff407819 */ /* 0x000fe20000011640 */
[----:B------:R-:W-:Y:S01]  /*a8c80*/  IMAD.X R9, R62, 0x1, R13, P2 ;  /* 0x000000013e097824 */ /* 0x000fe200010e060d */
[----:B------:R-:W-:Y:S02]  /*a8c90*/  LOP3.LUT R63, R66, 0xffff, RZ, 0xc0, !PT ;  /* 0x0000ffff423f7812 */ /* 0x000fe400078ec0ff */
[----:B------:R-:W-:Y:S01]  /*a8ca0*/  LOP3.LUT R60, R60, 0xffff, RZ, 0xc0, !PT ;  /* 0x0000ffff3c3c7812 */ /* 0x000fe200078ec0ff */
[----:B------:R-:W-:Y:S01]  /*a8cb0*/  STL [R1+0x5430], R250 ;  /* 0x005430fa01007387 */ /* 0x000fe20000100800 */
[----:B------:R-:W-:-:S02]  /*a8cc0*/  LOP3.LUT R65, R65, 0xffff, RZ, 0xc0, !PT ;  /* 0x0000ffff41417812 */ /* 0x000fc400078ec0ff */
[----:B------:R-:W-:Y:S01]  /*a8cd0*/  LOP3.LUT R64, R64, 0xffff, RZ, 0xc0, !PT ;  /* 0x0000ffff40407812 */ /* 0x000fe200078ec0ff */
[----:B------:R-:W-:Y:S01]  /*a8ce0*/  STL [R1+0x5434], R242 ;  /* 0x005434f201007387 */ /* 0x000fe20000100800 */
[----:B------:R-:W-:-:S03]  /*a8cf0*/  PRMT R232, R63, 0x3340, R60 ;  /* 0x000033403fe87816 */ /* 0x000fc6000000003c */
[----:B------:R0:W-:Y:S04]  /*a8d00*/  STL.64 [R1+0x3e8], R8 ;  /* 0x0003e80801007387 */ /* 0x0001e80000100a00 */
[----:B------:R-:W-:Y:S01]  /*a8d10*/  STL [R1+0x5438], R232 ;  /* 0x005438e801007387 */ /* 0x000fe20000100800 */
[----:B0-----:R-:W-:Y:S02]  /*a8d20*/  PRMT R8, R65, 0x3340, R64 ;  /* 0x0000334041087816 */ /* 0x001fe40000000040 */
[----:B------:R-:W-:-:S03]  /*a8d30*/  LOP3.LUT R66, R139, 0xffff, RZ, 0xc0, !PT ;  /* 0x0000ffff8b427812 */ /* 0x000fc600078ec0ff */
[----:B------:R0:W-:Y:S04]  /*a8d40*/  STL [R1+0xc4], R8 ;  /* 0x0000c40801007387 */ /* 0x0001e80000100800 */
[----:B------:R-:W2:Y:S04]  /*a8d50*/  LDL.LU R72, [R1+0x50e4] ;  /* 0x0050e40001487983 */ /* 0x000ea80000300800 */
[----:B------:R-:W3:Y:S04]  /*a8d60*/  LDL.LU R71, [R1+0x4db8] ;  /* 0x004db80001477983 */ /* 0x000ee80000300800 */
[----:B------:R-:W4:Y:S01]  /*a8d70*/  LDL.LU R139, [R1+0x4ee0] ;  /* 0x004ee000018b7983 */ /* 0x000f220000300800 */
[----:B------:R-:W-:-:S02]  /*a8d80*/  LOP3.LUT R65, R68, 0xffff, RZ, 0xc0, !PT ;  /* 0x0000ffff44417812 */ /* 0x000fc400078ec0ff */
[----:B------:R-:W-:Y:S02]  /*a8d90*/  LOP3.LUT R64, R138, 0xffff, RZ, 0xc0, !PT ;  /* 0x0000ffff8a407812 */ /* 0x000fe400078ec0ff */
[----:B------:R-:W-:Y:S02]  /*a8da0*/  PRMT R60, R66, 0x3340, R0 ;  /* 0x00003340423c7816 */ /* 0x000fe40000000000 */
[----:B------:R-:W-:Y:S02]  /*a8db0*/  PRMT R63, R65, 0x3340, R64 ;  /* 0x00003340413f7816 */ /* 0x000fe40000000040 */
[----:B------:R-:W-:Y:S02]  /*a8dc0*/  IADD3 R10, P2, R73, R0, RZ ;  /* 0x00000000490a7210 */ /* 0x000fe40007f5e0ff */
[----:B------:R-:W-:Y:S02]  /*a8dd0*/  PRMT R9, R63, 0x5410, R60 ;  /* 0x000054103f097816 */ /* 0x000fe4000000003c */
[----:B------:R-:W-:-:S02]  /*a8de0*/  SHF.R.U32.HI R65, RZ, 0x8, R65 ;  /* 0x00000008ff417819 */ /* 0x000fc40000011641 */
[----:B------:R-:W-:Y:S01]  /*a8df0*/  SHF.R.U32.HI R63, RZ, 0x8, R64 ;  /* 0x00000008ff3f7819 */ /* 0x000fe20000011640 */
[----:B------:R-:W-:Y:S01]  /*a8e00*/  IMAD.X R11, R62, 0x1, R7, P2 ;  /* 0x000000013e0b7824 */ /* 0x000fe200010e0607 */
[----:B------:R-:W-:Y:S02]  /*a8e10*/  LOP3.LUT R64, R65, 0xffff, RZ, 0xc0, !PT ;  /* 0x0000ffff41407812 */ /* 0x000fe400078ec0ff */
[----:B------:R-:W-:Y:S01]  /*a8e20*/  LOP3.LUT R63, R63, 0xffff, RZ, 0xc0, !PT ;  /* 0x0000ffff3f3f7812 */ /* 0x000fe200078ec0ff */
[----:B------:R-:W-:Y:S03]  /*a8e30*/  STL [R1+0x543c], R9 ;  /* 0x00543c0901007387 */ /* 0x000fe60000100800 */
[----:B0-----:R-:W-:Y:S01]  /*a8e40*/  PRMT R8, R64, 0x3340, R63 ;  /* 0x0000334040087816 */ /* 0x001fe2000000003f */
[----:B------:R-:W-:Y:S04]  /*a8e50*/  STL.64 [R1+0x3e0], R10 ;  /* 0x0003e00a01007387 */ /* 0x000fe80000100a00 */
[----:B------:R-:W4:Y:S04]  /*a8e60*/  LDL.LU R69, [R1+0x50ac] ;  /* 0x0050ac0001457983 */ /* 0x000f280000300800 */
[----:B------:R-:W4:Y:S04]  /*a8e70*/  LDL.LU R138, [R1+0x466c] ;  /* 0x00466c00018a7983 */ /* 0x000f280000300800 */
[----:B------:R0:W-:Y:S04]  /*a8e80*/  STL [R1+0xc0], R8 ;  /* 0x0000c00801007387 */ /* 0x0001e80000100800 */
[----:B------:R-:W4:Y:S04]  /*a8e90*/  LDL.LU R74, [R1+0x4e58] ;  /* 0x004e5800014a7983 */ /* 0x000f280000300800 */
[----:B------:R-:W4:Y:S01]  /*a8ea0*/  LDL.LU R68, [R1+0x50ec] ;  /* 0x0050ec0001447983 */ /* 0x000f220000300800 */
[----:B0-----:R-:W-:-:S03]  /*a8eb0*/  IADD3 R8, P2, R73, R6, RZ ;  /* 0x0000000649087210 */ /* 0x001fc60007f5e0ff */
[----:B------:R-:W4:Y:S02]  /*a8ec0*/  LDL.LU R70, [R1+0x4dc8] ;  /* 0x004dc80001467983 */ /* 0x000f240000300800 */
[----:B------:R-:W-:-:S05]  /*a8ed0*/  IMAD.X R9, R62, 0x1, R5, P2 ;  /* 0x000000013e097824 */ /* 0x000fca00010e0605 */
[----:B------:R0:W-:Y:S02]  /*a8ee0*/  STL.64 [R1+0x3d8], R8 ;  /* 0x0003d80801007387 */ /* 0x0001e40000100a00 */
[----:B0-----:R-:W-:Y:S02]  /*a8ef0*/  IADD3 R8, P2, R73, R4, RZ ;  /* 0x0000000449087210 */ /* 0x001fe40007f5e0ff */
[----:B------:R-:W4:Y:S04]  /*a8f00*/  LDL.LU R73, [R1+0x4eec] ;  /* 0x004eec0001497983 */ /* 0x000f280000300800 */
[----:B------:R-:W4:Y:S01]  /*a8f10*/  LDL.LU R85, [R1+0xd64] ;  /* 0x000d640001557983 */ /* 0x000f220000300800 */
[----:B------:R-:W-:Y:S02]  /*a8f20*/  SHF.R.U32.HI R60, RZ, 0x8, R67 ;  /* 0x00000008ff3c7819 */ /* 0x000fe40000011643 */
[----:B------:R-:W-:Y:S01]  /*a8f30*/  SHF.R.U32.HI R64, RZ, 0x8, R66 ;  /* 0x00000008ff407819 */ /* 0x000fe20000011642 */
[----:B------:R-:W-:-:S05]  /*a8f40*/  IMAD.X R9, R62, 0x1, R3, P2 ;  /* 0x000000013e097824 */ /* 0x000fca00010e0603 */
[----:B------:R0:W-:Y:S01]  /*a8f50*/  STL.64 [R1+0x3d0], R8 ;  /* 0x0003d00801007387 */ /* 0x0001e20000100a00 */
[----:B--2---:R-:W-:Y:S02]  /*a8f60*/  LOP3.LUT R67, R72, 0xffff, RZ, 0xc0, !PT ;  /* 0x0000ffff48437812 */ /* 0x004fe400078ec0ff */
[----:B---3--:R-:W-:Y:S02]  /*a8f70*/  LOP3.LUT R65, R71, 0xffff, RZ, 0xc0, !PT ;  /* 0x0000ffff47417812 */ /* 0x008fe400078ec0ff */
[----:B----4-:R-:W-:Y:S02]  /*a8f80*/  LOP3.LUT R66, R139, 0xffff, RZ, 0xc0, !PT ;  /* 0x0000ffff8b427812 */ /* 0x010fe400078ec0ff */
[----:B------:R-:W-:Y:S02]  /*a8f90*/  PRMT R62, R65, 0x3340, R0 ;  /* 0x00003340413e7816 */ /* 0x000fe40000000000 */
        /* <DEDUP_REMOVED lines=8> */
[----:B------:R-:W2:Y:S04]  /*a9020*/  LDL.LU R72, [R1+0x50f4] ;  /* 0x0050f40001487983 */ /* 0x000ea80000300800 */
[----:B------:R-:W3:Y:S04]  /*a9030*/  LDL.LU R71, [R1+0x4dd4] ;  /* 0x004dd40001477983 */ /* 0x000ee80000300800 */
[----:B------:R0:W-:Y:S04]  /*a9040*/  STL [R1+0xb8], R8 ;  /* 0x0000b80801007387 */ /* 0x0001e80000100800 */
[----:B------:R-:W4:Y:S01]  /*a9050*/  LDL.LU R139, [R1+0x4ef4] ;  /* 0x004ef400018b7983 */ /* 0x000f220000300800 */
[----:B------:R-:W-:-:S02]  /*a9060*/  SHF.R.U32.HI R65, RZ, 0x8, R65 ;  /* 0x00000008ff417819 */ /* 0x000fc40000011641 */
[----:B------:R-:W-:Y:S02]  /*a9070*/  LOP3.LUT R69, R69, 0xffff, RZ, 0xc0, !PT ;  /* 0x0000ffff45457812 */ /* 0x000fe400078ec0ff */
[----:B------:R-:W-:Y:S02]  /*a9080*/  LOP3.LUT R65, R65, 0xffff, RZ, 0xc0, !PT ;  /* 0x0000ffff41417812 */ /* 0x000fe400078ec0ff */
[----:B------:R-:W-:Y:S02]  /*a9090*/  LOP3.LUT R138, R138, 0xffff, RZ, 0xc0, !PT ;  /* 0x0000ffff8a8a7812 */ /* 0x000fe400078ec0ff */
[----:B------:R-:W-:Y:S02]  /*a90a0*/  LOP3.LUT R66, R74, 0xffff, RZ, 0xc0, !PT ;  /* 0x0000ffff4a427812 */ /* 0x000fe400078ec0ff */
[--C-:B------:R-:W-:Y:S02]  /*a90b0*/  PRMT R62, R65, 0x3340, R0.reuse ;  /* 0x00003340413e7816 */ /* 0x100fe40000000000 */
[----:B------:R-:W-:-:S02]  /*a90c0*/  PRMT R63, R138, 0x3340, R0 ;  /* 0x000033408a3f7816 */ /* 0x000fc40000000000 */
[----:B------:R-:W-:Y:S02]  /*a90d0*/  PRMT R65, R69, 0x3340, R66 ;  /* 0x0000334045417816 */ /* 0x000fe40000000042 */
[----:B------:R-:W-:Y:S02]  /*a90e0*/  LOP3.LUT R68, R68, 0xffff, RZ, 0xc0, !PT ;  /* 0x0000ffff44447812 */ /* 0x000fe400078ec0ff */
[----:B------:R-:W-:Y:S02]  /*a90f0*/  LOP3.LUT R70, R70, 0xffff, RZ, 0xc0, !PT ;  /* 0x0000ffff46467812 */ /* 0x000fe400078ec0ff */
[----:B------:R-:W-:Y:S02]  /*a9100*/  PRMT R248, R65, 0x5410, R63 ;  /* 0x0000541041f87816 */ /* 0x000fe4000000003f */
[----:B------:R-:W-:Y:S02]  /*a9110*/  PRMT R63, R70, 0x3340, R0 ;  /* 0x00003340463f7816 */ /* 0x000fe40000000000 */
[----:B------:R-:W-:-:S02]  /*a9120*/  SHF.R.U32.HI R69, RZ, 0x8, R69 ;  /* 0x00000008ff457819 */ /* 0x000fc40000011645 */
[----:B------:R-:W-:-:S04]  /*a9130*/  LOP3.LUT R67, R73, 0xffff, RZ, 0xc0, !PT ;  /* 0x0000ffff49437812 */ /* 0x000fc800078ec0ff */
[----:B------:R-:W-:Y:S02]  /*a9140*/  PRMT R65, R68, 0x3340, R67 ;  /* 0x0000334044417816 */ /* 0x000fe40000000043 */
[----:B0-----:R-:W-:Y:S02]  /*a9150*/  IADD3 R8, P2, R85, R2, RZ ;  /* 0x0000000255087210 */ /* 0x001fe40007f5e0ff */
[----:B------:R-:W-:Y:S02]  /*a9160*/  PRMT R237, R65, 0x5410, R63 ;  /* 0x0000541041ed7816 */ /* 0x000fe4000000003f */
[----:B------:R-:W-:Y:S02]  /*a9170*/  SHF.R.S32.HI R65, RZ, 0x1f, R85 ;  /* 0x0000001fff417819 */ /* 0x000fe40000011455 */
[----:B------:R-:W-:Y:S02]  /*a9180*/  SHF.R.U32.HI R63, RZ, 0x8, R66 ;  /* 0x00000008ff3f7819 */ /* 0x000fe40000011642 */
[----:B------:R-:W-:-:S02]  /*a9190*/  SHF.R.U32.HI R68, RZ, 0x8, R68 ;  /* 0x00000008ff447819 */ /* 0x000fc40000011644 */
[----:B------:R-:W-:Y:S01]  /*a91a0*/  SHF.R.U32.HI R67, RZ, 0x8, R67 ;  /* 0x00000008ff437819 */ /* 0x000fe20000011643 */
[----:B------:R-:W-:Y:S01]  /*a91b0*/  IMAD.X R9, R65, 0x1, R13, P2 ;  /* 0x0000000141097824 */ /* 0x000fe200010e060d */
[----:B------:R-:W-:Y:S02]  /*a91c0*/  LOP3.LUT R66, R69, 0xffff, RZ, 0xc0, !PT ;  /* 0x0000ffff45427812 */ /* 0x000fe400078ec0ff */
[----:B------:R-:W-:Y:S01]  /*a91d0*/  LOP3.LUT R63, R63, 0xffff, RZ, 0xc0, !PT ;  /* 0x0000ffff3f3f7812 */ /* 0x000fe200078ec0ff */
[----:B------:R-:W-:Y:S01]  /*a91e0*/  STL [R1+0x5444], R248 ;  /* 0x005444f801007387 */ /* 0x000fe20000100800 */
        /* <DEDUP_REMOVED lines=8> */
[----:B------:R-:W4:Y:S04]  /*a9270*/  LDL.LU R182, [R1+0x50b8] ;  /* 0x0050b80001b67983 */ /* 0x000f280000300800 */
[----:B------:R-:W4:Y:S04]  /*a9280*/  LDL.LU R86, [R1+0x4678] ;  /* 0x0046780001567983 */ /* 0x000f280000300800 */
[----:B------:R-:W4:Y:S01]  /*a9290*/  LDL.LU R84, [R1+0x4e74] ;  /* 0x004e740001547983 */ /* 0x000f220000300800 */
[----:B0-----:R-:W-:-:S05]  /*a92a0*/  IADD3 R8, P2, R85, R0, RZ ;  /* 0x0000000055087210 */ /* 0x001fca0007f5e0ff */
[----:B------:R-:W-:Y:S01]  /*a92b0*/  IMAD.X R9, R65, 0x1, R7, P2 ;  /* 0x0000000141097824 */ /* 0x000fe200010e0607 */
[----:B--2---:R-:W-:Y:S02]  /*a92c0*/  LOP3.LUT R69, R72, 0xffff, RZ, 0xc0, !PT ;  /* 0x0000ffff48457812 */ /* 0x004fe400078ec0ff */
[----:B---3--:R-:W-:-:S04]  /*a92d0*/  LOP3.LUT R67, R71, 0xffff, RZ, 0xc0, !PT ;  /* 0x0000ffff47437812 */ /* 0x008fc800078ec0ff */
[----:B------:R-:W-:Y:S02]  /*a92e0*/  PRMT R63, R67, 0x3340, R0 ;  /* 0x00003340433f7816 */ /* 0x000fe40000000000 */
[----:B----4-:R-:W-:-:S04]  /*a92f0*/  LOP3.LUT R68, R139, 0xffff, RZ, 0xc0, !PT ;  /* 0x0000ffff8b447812 */ /* 0x010fc800078ec0ff */
[----:B------:R-:W-:-:S04]  /*a9300*/  PRMT R66, R69, 0x3340, R68 ;  /* 0x0000334045427816 */ /* 0x000fc80000000044 */
[----:B------:R-:W-:Y:S02]  /*a9310*/  PRMT R234, R66, 0x5410, R63 ;  /* 0x0000541042ea7816 */ /* 0x000fe4000000003f */
[----:B------:R-:W-:Y:S02]  /*a9320*/  SHF.R.U32.HI R66, RZ, 0x8, R69 ;  /* 0x00000008ff427819 */ /* 0x000fe40000011645 */
[----:B------:R-:W-:Y:S02]  /*a9330*/  SHF.R.U32.HI R63, RZ, 0x8, R68 ;  /* 0x00000008ff3f7819 */ /* 0x000fe40000011644 */
[----:B------:R-:W-:Y:S02]  /*a9340*/  LOP3.LUT R66, R66, 0xffff, RZ, 0xc0, !PT ;  /* 0x0000ffff42427812 */ /* 0x000fe400078ec0ff */
[----:B------:R-:W-:Y:S01]  /*a9350*/  LOP3.LUT R63, R63, 0xffff, RZ, 0xc0, !PT ;  /* 0x0000ffff3f3f7812 */ /* 0x000fe200078ec0ff */
[----:B------:R-:W-:Y:S04]  /*a9360*/  STL [R1+0x5450], R234 ;  /* 0x005450ea01007387 */ /* 0x000fe80000100800 */
[----:B------:R0:W-:Y:S04]  /*a9370*/  STL.64 [R1+0x3c0], R8 ;  /* 0x0003c00801007387 */ /* 0x0001e80000100a00 */
[----:B------:R-:W2:Y:S04]  /*a9380*/  LDL.LU R72, [R1+0x5100] ;  /* 0x0051000001487983 */ /* 0x000ea80000300800 */
[----:B------:R-:W3:Y:S01]  /*a9390*/  LDL.LU R73, [R1+0x4dfc] ;  /* 0x004dfc0001497983 */ /* 0x000ee20000300800 */
[----:B0-----:R-:W-:-:S05]  /*a93a0*/  PRMT R8, R66, 0x3340, R63 ;  /* 0x0000334042087816 */ /* 0x001fca000000003f */
[----:B------:R0:W-:Y:S04]  /*a93b0*/  STL [R1+0xa4], R8 ;  /* 0x0000a40801007387 */ /* 0x0001e80000100800 */
[----:B------:R-:W4:Y:S04]  /*a93c0*/  LDL.LU R74, [R1+0x4f04] ;  /* 0x004f0400014a7983 */ /* 0x000f280000300800 */
[----:B------:R-:W4:Y:S01]  /*a93d0*/  LDL.LU R71, [R1+0x50c0] ;  /* 0x0050c00001477983 */ /* 0x000f220000300800 */
[----:B0-----:R-:W-:-:S03]  /*a93e0*/  IADD3 R8, P2, R85, R6, RZ ;  /* 0x0000000655087210 */ /* 0x001fc60007f5e0ff */
[----:B------:R-:W4:Y:S02]  /*a93f0*/  LDL.LU R139, [R1+0x4674] ;  /* 0x00467400018b7983 */ /* 0x000f240000300800 */
[----:B------:R-:W-:-:S05]  /*a9400*/  IMAD.X R9, R65, 0x1, R5, P2 ;  /* 0x0000000141097824 */ /* 0x000fca00010e0605 */
[----:B------:R0:W-:Y:S01]  /*a9410*/  STL.64 [R1+0x3b8], R8 ;  /* 0x0003b80801007387 */ /* 0x0001e20000100a00 */
[----:B------:R-:W-:Y:S02]  /*a9420*/  SHF.R.U32.HI R67, RZ, 0x8, R67 ;  /* 0x00000008ff437819 */ /* 0x000fe40000011643 */
[----:B0-----:R-:W-:Y:S02]  /*a9430*/  IADD3 R8, P2, R85, R4, RZ ;  /* 0x0000000455087210 */ /* 0x001fe40007f5e0ff */
[----:B------:R-:W4:Y:S01]  /*a9440*/  LDL.LU R85, [R1+0x4e7c] ;  /* 0x004e7c0001557983 */ /* 0x000f220000300800 */
[----:B------:R-:W-:-:S03]  /*a9450*/  LOP3.LUT R67, R67, 0xffff, RZ, 0xc0, !PT ;  /* 0x0000ffff43437812 */ /* 0x000fc600078ec0ff */
[----:B------:R-:W4:Y:S01]  /*a9460*/  LDL.LU R203, [R1+0xd68] ;  /* 0x000d680001cb7983 */ /* 0x000f220000300800 */
[----:B------:R-:W-:Y:S02]  /*a9470*/  PRMT R63, R67, 0x3340, R0 ;  /* 0x00003340433f7816 */ /* 0x000fe40000000000 */
[----:B------:R-:W-:Y:S01]  /*a9480*/  SHF.R.U32.HI R67, RZ, 0x8, R70 ;  /* 0x00000008ff437819 */ /* 0x000fe20000011646 */
[----:B------:R-:W-:Y:S01]  /*a9490*/  IMAD.X R9, R65, 0x1, R3, P2 ;  /* 0x0000000141097824 */ /* 0x000fe200010e0603 */
[----:B------:R-:W-:Y:S02]  /*a94a0*/  LOP3.LUT R70, R182, 0xffff, RZ, 0xc0, !PT ;  /* 0x0000ffffb6467812 */ /* 0x000fe400078ec0ff */
[----:B------:R-:W-:Y:S02]  /*a94b0*/  LOP3.LUT R68, R86, 0xffff, RZ, 0xc0, !PT ;  /* 0x0000ffff56447812 */ /* 0x000fe400078ec0ff */
[----:B------:R-:W-:Y:S02]  /*a94c0*/  LOP3.LUT R69, R84, 0xffff, RZ, 0xc0, !PT ;  /* 0x0000ffff54457812 */ /* 0x000fe400078ec0ff */
[----:B------:R-:W-:-:S02]  /*a94d0*/  PRMT R65, R68, 0x3340, R0 ;  /* 0x0000334044417816 */ /* 0x000fc40000000000 */
[----:B------:R-:W-:-:S04]  /*a94e0*/  PRMT R66, R70, 0x3340, R69 ;  /* 0x0000334046427816 */ /* 0x000fc80000000045 */
[----:B------:R-:W-:Y:S01]  /*a94f0*/  PRMT R240, R66, 0x5410, R65 ;  /* 0x0000541042f07816 */ /* 0x000fe20000000041 */
[----:B------:R0:W-:Y:S04]  /*a9500*/  STL.64 [R1+0x3b0], R8 ;  /* 0x0003b00801007387 */ /* 0x0001e80000100a00 */
[----:B------:R-:W-:Y:S04]  /*a9510*/  STL [R1+0x5454], R240 ;  /* 0x005454f001007387 */ /* 0x000fe80000100800 */
[----:B------:R-:W4:Y:S01]  /*a9520*/  LDL.LU R84, [R1+0x50cc] ;  /* 0x0050cc0001547983 */ /* 0x000f220000300800 */
[----:B------:R-:W-:-:S02]  /*a9530*/  SHF.R.U32.HI R66, RZ, 0x8, R70 ;  /* 0x00000008ff427819 */ /* 0x000fc40000011646 */
[----:B------:R-:W-:Y:S02]  /*a9540*/  SHF.R.U32.HI R65, RZ, 0x8, R69 ;  /* 0x00000008ff417819 */ /* 0x000fe40000011645 */
[----:B------:R-:W-:Y:S02]  /*a9550*/  LOP3.LUT R66, R66, 0xffff, RZ, 0xc0, !PT ;  /* 0x0000ffff42427812 */ /* 0x000fe400078ec0ff */
[----:B------:R-:W-:-:S04]  /*a9560*/  LOP3.LUT R65, R65, 0xffff, RZ, 0xc0, !PT ;  /* 0x0000ffff41417812 */ /* 0x000fc800078ec0ff */
[----:B0-----:R-:W-:-:S05]  /*a9570*/  PRMT R8, R66, 0x3340, R65 ;  /* 0x0000334042087816 */ /* 0x001fca0000000041 */
[----:B------:R0:W-:Y:S04]  /*a9580*/  STL [R1+0xa0], R8 ;  /* 0x0000a00801007387 */ /* 0x0001e80000100800 */
[----:B------:R-:W4:Y:S01]  /*a9590*/  LDL.LU R182, [R1+0x467c] ;  /* 0x00467c0001b67983 */ /* 0x000f220000300800 */
[----:B------:R-:W-:-:S04]  /*a95a0*/  SHF.R.U32.HI R68, RZ, 0x8, R68 ;  /* 0x00000008ff447819 */ /* 0x000fc80000011644 */
[----:B------:R-:W-:-:S04]  /*a95b0*/  LOP3.LUT R68, R68, 0xffff, RZ, 0xc0, !PT ;  /* 0x0000ffff44447812 */ /* 0x000fc800078ec0ff */
[--C-:B------:R-:W-:Y:S02]  /*a95c0*/  PRMT R66, R68, 0x3340, R0.reuse ;  /* 0x0000334044427816 */ /* 0x100fe40000000000 */
[----:B--2---:R-:W-:Y:S02]  /*a95d0*/  LOP3.LUT R72, R72, 0xffff, RZ, 0xc0, !PT ;  /* 0x0000ffff48487812 */ /* 0x004fe400078ec0ff */
[----:B---3--:R-:W-:Y:S02]  /*a95e0*/  LOP3.LUT R73, R73, 0xffff, RZ, 0xc0, !PT ;  /* 0x0000ffff49497812 */ /* 0x008fe400078ec0ff */
[----:B----4-:R-:W-:Y:S02]  /*a95f0*/  LOP3.LUT R70, R74, 0xffff, RZ, 0xc0, !PT ;  /* 0x0000ffff4a467812 */ /* 0x010fe400078ec0ff */
[----:B------:R-:W2:Y:S01]  /*a9600*/  LDL.LU R74, [R1+0x4e8c] ;  /* 0x004e8c00014a7983 */ /* 0x000ea20000300800 */
[----:B------:R-:W-:Y:S02]  /*a9610*/  PRMT R65, R73, 0x3340, R0 ;  /* 0x0000334049417816 */ /* 0x000fe40000000000 */
[----:B------:R-:W-:-:S02]  /*a9620*/  PRMT R68, R72, 0x3340, R70 ;  /* 0x0000334048447816 */ /* 0x000fc40000000046 */
[----:B------:R-:W-:Y:S02]  /*a9630*/  LOP3.LUT R71, R71, 0xffff, RZ, 0xc0, !PT ;  /* 0x0000ffff47477812 */ /* 0x000fe400078ec0ff */
[----:B------:R-:W-:Y:S02]  /*a9640*/  LOP3.LUT R139, R139, 0xffff, RZ, 0xc0, !PT ;  /* 0x0000ffff8b8b7812 */ /* 0x000fe400078ec0ff */
[----:B------:R-:W-:Y:S02]  /*a9650*/  PRMT R220, R68, 0x5410, R65 ;  /* 0x0000541044dc7816 */ /* 0x000fe40000000041 */
[----:B------:R-:W-:Y:S02]  /*a9660*/  PRMT R65, R139, 0x3340, R0 ;  /* 0x000033408b417816 */ /* 0x000fe40000000000 */
[----:B------:R-:W-:Y:S02]  /*a9670*/  SHF.R.U32.HI R72, RZ, 0x8, R72 ;  /* 0x00000008ff487819 */ /* 0x000fe40000011648 */
[----:B------:R-:W-:-:S02]  /*a9680*/  SHF.R.U32.HI R70, RZ, 0x8, R70 ;  /* 0x00000008ff467819 */ /* 0x000fc40000011646 */
[----:B------:R-:W-:-:S04]  /*a9690*/  LOP3.LUT R69, R85, 0xffff, RZ, 0xc0, !PT ;  /* 0x0000ffff55457812 */ /* 0x000fc800078ec0ff */
        /* <DEDUP_REMOVED lines=10> */
[----:B------:R-:W-:Y:S02]  /*a9740*/  LOP3.LUT R71, R72, 0xffff, RZ, 0xc0, !PT ;  /* 0x0000ffff48477812 */ /* 0x000fe400078ec0ff */
[----:B------:R-:W-:Y:S01]  /*a9750*/  LOP3.LUT R70, R70, 0xffff, RZ, 0xc0, !PT ;  /* 0x0000ffff46467812 */ /* 0x000fe200078ec0ff */
[----:B------:R-:W-:Y:S01]  /*a9760*/  STL [R1+0x545c], R244 ;  /* 0x00545cf401007387 */ /* 0x000fe20000100800 */
[----:B------:R-:W-:-:S03]  /*a9770*/  PRMT R11, R69, 0x3340, R65 ;  /* 0x00003340450b7816 */ /* 0x000fc60000000041 */
[----:B------:R0:W-:Y:S04]  /*a9780*/  STL.64 [R1+0x3a8], R8 ;  /* 0x0003a80801007387 */ /* 0x0001e80000100a00 */
[----:B------:R-:W-:Y:S04]  /*a9790*/  STL [R1+0x5460], R11 ;  /* 0x0054600b01007387 */ /* 0x000fe80000100800 */
[----:B------:R-:W3:Y:S01]  /*a97a0*/  LDL.LU R86, [R1+0x5110] ;  /* 0x0051100001567983 */ /* 0x000ee20000300800 */
[----:B0-----:R-:W-:Y:S02]  /*a97b0*/  PRMT R8, R71, 0x3340, R70 ;  /* 0x0000334047087816 */ /* 0x001fe40000000046 */
[----:B------:R-:W-:-:S03]  /*a97c0*/  LOP3.LUT R71, R84, 0xffff, RZ, 0xc0, !PT ;  /* 0x0000ffff54477812 */ /* 0x000fc600078ec0ff */
[----:B------:R0:W-:Y:S04]  /*a97d0*/  STL [R1+0x8c], R8 ;  /* 0x00008c0801007387 */ /* 0x0001e80000100800 */
[----:B------:R-:W4:Y:S04]  /*a97e0*/  LDL.LU R85, [R1+0x4e10] ;  /* 0x004e100001557983 */ /* 0x000f280000300800 */
[----:B------:R-:W4:Y:S01]  /*a97f0*/  LDL.LU R84, [R1+0x4f10] ;  /* 0x004f100001547983 */ /* 0x000f220000300800 */
[----:B------:R-:W-:-:S04]  /*a9800*/  LOP3.LUT R72, R182, 0xffff, RZ, 0xc0, !PT ;  /* 0x0000ffffb6487812 */ /* 0x000fc800078ec0ff */
[----:B------:R-:W-:Y:S02]  /*a9810*/  PRMT R65, R72, 0x3340, R0 ;  /* 0x0000334048417816 */ /* 0x000fe40000000000 */
[----:B0-----:R-:W-:-:S05]  /*a9820*/  IADD3 R8, P2, R203, R0, RZ ;  /* 0x00000000cb087210 */ /* 0x001fca0007f5e0ff */
[----:B------:R-:W-:Y:S01]  /*a9830*/  IMAD.X R9, R68, 0x1, R7, P2 ;  /* 0x0000000144097824 */ /* 0x000fe200010e0607 */
[----:B--2---:R-:W-:-:S04]  /*a9840*/  LOP3.LUT R70, R74, 0xffff, RZ, 0xc0, !PT ;  /* 0x0000ffff4a467812 */ /* 0x004fc800078ec0ff */
[----:B------:R-:W-:-:S04]  /*a9850*/  PRMT R69, R71, 0x3340, R70 ;  /* 0x0000334047457816 */ /* 0x000fc80000000046 */
[----:B------:R-:W-:Y:S02]  /*a9860*/  PRMT R228, R69, 0x5410, R65 ;  /* 0x0000541045e47816 */ /* 0x000fe40000000041 */
[----:B------:R-:W-:-:S03]  /*a9870*/  SHF.R.U32.HI R71, RZ, 0x8, R71 ;  /* 0x00000008ff477819 */ /* 0x000fc60000011647 */
[----:B------:R-:W-:Y:S01]  /*a9880*/  STL [R1+0x5464], R228 ;  /* 0x005464e401007387 */ /* 0x000fe20000100800 */
[----:B------:R-:W-:-:S03]  /*a9890*/  SHF.R.U32.HI R69, RZ, 0x8, R70 ;  /* 0x00000008ff457819 */ /* 0x000fc60000011646 */
[----:B------:R-:W2:Y:S04]  /*a98a0*/  LDL.LU R199, [R1+0x50d0] ;  /* 0x0050d00001c77983 */ /* 0x000ea80000300800 */
[----:B------:R-:W2:Y:S01]  /*a98b0*/  LDL.LU R74, [R1+0x47e8] ;  /* 0x0047e800014a7983 */ /* 0x000ea20000300800 */
[----:B------:R-:W-:-:S03]  /*a98c0*/  LOP3.LUT R70, R71, 0xffff, RZ, 0xc0, !PT ;  /* 0x0000ffff47467812 */ /* 0x000fc600078ec0ff */
[----:B------:R-:W2:Y:S01]  /*a98d0*/  LDL.LU R215, [R1+0x4ea0] ;  /* 0x004ea00001d77983 */ /* 0x000ea20000300800 */
[----:B------:R-:W-:-:S03]  /*a98e0*/  LOP3.LUT R69, R69, 0xffff, RZ, 0xc0, !PT ;  /* 0x0000ffff45457812 */ /* 0x000fc600078ec0ff */
[----:B------:R0:W-:Y:S01]  /*a98f0*/  STL.64 [R1+0x3a0], R8 ;  /* 0x0003a00801007387 */ /* 0x0001e20000100a00 */
[----:B------:R-:W-:-:S03]  /*a9900*/  PRMT R10, R70, 0x3340, R69 ;  /* 0x00003340460a7816 */ /* 0x000fc60000000045 */
[----:B------:R-:W2:Y:S01]  /*a9910*/  LDL.LU R182, [R1+0xd6c] ;  /* 0x000d6c0001b67983 */ /* 0x000ea20000300800 */
[----:B0-----:R-:W-:-:S03]  /*a9920*/  IADD3 R8, P2, R203, R6, RZ ;  /* 0x00000006cb087210 */ /* 0x001fc60007f5e0ff */
[----:B------:R-:W-:Y:S02]  /*a9930*/  STL [R1+0x88], R10 ;  /* 0x0000880a01007387 */ /* 0x000fe40000100800 */
[----:B------:R-:W-:-:S05]  /*a9940*/  IMAD.X R9, R68, 0x1, R5, P2 ;  /* 0x0000000144097824 */ /* 0x000fca00010e0605 */
[----:B------:R0:W-:Y:S01]  /*a9950*/  STL.64 [R1+0x398], R8 ;  /* 0x0003980801007387 */ /* 0x0001e20000100a00 */
[----:B------:R-:W-:Y:S02]  /*a9960*/  SHF.R.U32.HI R65, RZ, 0x8, R73 ;  /* 0x00000008ff417819 */ /* 0x000fe40000011649 */
[----:B0-----:R-:W-:Y:S02]  /*a9970*/  IADD3 R8, P2, R203, R4, RZ ;  /* 0x00000004cb087210 */ /* 0x001fe40007f5e0ff */
[----:B------:R-:W2:Y:S03]  /*a9980*/  LDL.LU R203, [R1+0xd70] ;  /* 0x000d700001cb7983 */ /* 0x000ea60000300800 */
[----:B------:R-:W-:Y:S01]  /*a9990*/  IMAD.X R9, R68, 0x1, R3, P2 ;  /* 0x0000000144097824 */ /* 0x000fe200010e0603 */
[----:B------:R-:W-:Y:S02]  /*a99a0*/  SHF.R.U32.HI R69, RZ, 0x8, R72 ;  /* 0x00000008ff457819 */ /* 0x000fe40000011648 */
[----:B---3--:R-:W-:-:S02]  /*a99b0*/  LOP3.LUT R73, R86, 0xffff, RZ, 0xc0, !PT ;  /* 0x0000ffff56497812 */ /* 0x008fc400078ec0ff */
[----:B------:R0:W-:Y:S01]  /*a99c0*/  STL.64 [R1+0x390], R8 ;  /* 0x0003900801007387 */ /* 0x0001e20000100a00 */
[----:B----4-:R-:W-:-:S03]  /*a99d0*/  LOP3.LUT R71, R85, 0xffff, RZ, 0xc0, !PT ;  /* 0x0000ffff55477812 */ /* 0x010fc600078ec0ff */
[----:B------:R-:W3:Y:S01]  /*a99e0*/  LDL.LU R85, [R1+0x5120] ;  /* 0x0051200001557983 */ /* 0x000ee20000300800 */
[----:B------:R-:W-:-:S03]  /*a99f0*/  LOP3.LUT R72, R84, 0xffff, RZ, 0xc0, !PT ;  /* 0x0000ffff54487812 */ /* 0x000fc600078ec0ff */
[----:B------:R-:W4:Y:S04]  /*a9a00*/  LDL.LU R86, [R1+0x4e20] ;  /* 0x004e200001567983 */ /* 0x000f280000300800 */
[----:B------:R-:W4:Y:S01]  /*a9a10*/  LDL.LU R84, [R1+0x4f28] ;  /* 0x004f280001547983 */ /* 0x000f220000300800 */
[----:B------:R-:W-:Y:S02]  /*a9a20*/  PRMT R68, R71, 0x3340, R0 ;  /* 0x0000334047447816 */ /* 0x000fe40000000000 */
[----:B------:R-:W-:Y:S02]  /*a9a30*/  PRMT R70, R73, 0x3340, R72 ;  /* 0x0000334049467816 */ /* 0x000fe40000000048 */
[----:B------:R-:W-:Y:S02]  /*a9a40*/  SHF.R.U32.HI R71, RZ, 0x8, R71 ;  /* 0x00000008ff477819 */ /* 0x000fe40000011647 */
[----:B------:R-:W-:-:S02]  /*a9a50*/  PRMT R225, R70, 0x5410, R68 ;  /* 0x0000541046e17816 */ /* 0x000fc40000000044 */
[----:B------:R-:W-:Y:S02]  /*a9a60*/  SHF.R.U32.HI R70, RZ, 0x8, R73 ;  /* 0x00000008ff467819 */ /* 0x000fe40000011649 */
[----:B------:R-:W-:Y:S02]  /*a9a70*/  SHF.R.U32.HI R68, RZ, 0x8, R72 ;  /* 0x00000008ff447819 */ /* 0x000fe40000011648 */
[----:B------:R-:W-:Y:S02]  /*a9a80*/  LOP3.LUT R70, R70, 0xffff, RZ, 0xc0, !PT ;  /* 0x0000ffff46467812 */ /* 0x000fe400078ec0ff */
[----:B------:R-:W-:Y:S02]  /*a9a90*/  LOP3.LUT R68, R68, 0xffff, RZ, 0xc0, !PT ;  /* 0x0000ffff44447812 */ /* 0x000fe400078ec0ff */
[----:B------:R-:W-:Y:S02]  /*a9aa0*/  LOP3.LUT R71, R71, 0xffff, RZ, 0xc0, !PT ;  /* 0x0000ffff47477812 */ /* 0x000fe400078ec0ff */
[----:B0-----:R-:W-:-:S02]  /*a9ab0*/  PRMT R8, R70, 0x3340, R68 ;  /* 0x0000334046087816 */ /* 0x001fc40000000044 */
[----:B------:R-:W-:Y:S01]  /*a9ac0*/  PRMT R68, R71, 0x3340, R0 ;  /* 0x0000334047447816 */ /* 0x000fe20000000000 */
[----:B------:R-:W-:Y:S04]  /*a9ad0*/  STL [R1+0x5468], R225 ;  /* 0x005468e101007387 */ /* 0x000fe80000100800 */
[----:B------:R0:W-:Y:S01]  /*a9ae0*/  STL [R1+0x84], R8 ;  /* 0x0000840801007387 */ /* 0x0001e20000100800 */
[----:B--2---:R-:W-:Y:S02]  /*a9af0*/  LOP3.LUT R73, R199, 0xffff, RZ, 0xc0, !PT ;  /* 0x0000ffffc7497812 */ /* 0x004fe400078ec0ff */
[----:B------:R-:W-:Y:S02]  /*a9b00*/  LOP3.LUT R74, R74, 0xffff, RZ, 0xc0, !PT ;  /* 0x0000ffff4a4a7812 */ /* 0x000fe400078ec0ff */
[----:B------:R-:W-:-:S02]  /*a9b10*/  LOP3.LUT R72, R215, 0xffff, RZ, 0xc0, !PT ;  /* 0x0000ffffd7487812 */ /* 0x000fc400078ec0ff */
[----:B------:R-:W-:Y:S02]  /*a9b20*/  PRMT R70, R74, 0x3340, R0 ;  /* 0x000033404a467816 */ /* 0x000fe40000000000 */
[----:B------:R-:W-:-:S04]  /*a9b30*/  PRMT R71, R73, 0x3340, R72 ;  /* 0x0000334049477816 */ /* 0x000fc80000000048 */
[----:B------:R-:W-:Y:S02]  /*a9b40*/  PRMT R231, R71, 0x5410, R70 ;  /* 0x0000541047e77816 */ /* 0x000fe40000000046 */
[----:B------:R-:W-:Y:S02]  /*a9b50*/  SHF.R.S32.HI R71, RZ, 0x1f, R182 ;  /* 0x0000001fff477819 */ /* 0x000fe400000114b6 */
[----:B0-----:R-:W-:Y:S02]  /*a9b60*/  IADD3 R8, P2, R182, R2, RZ ;  /* 0x00000002b6087210 */ /* 0x001fe40007f5e0ff */
[----:B------:R-:W-:Y:S02]  /*a9b70*/  SHF.R.U32.HI R73, RZ, 0x8, R73 ;  /* 0x00000008ff497819 */ /* 0x000fe40000011649 */
[----:B------:R-:W-:Y:S01]  /*a9b80*/  SHF.R.U32.HI R70, RZ, 0x8, R72 ;  /* 0x00000008ff467819 */ /* 0x000fe20000011648 */
[----:B------:R-:W-:Y:S01]  /*a9b90*/  IMAD.X R9, R71, 0x1, R13, P2 ;  /* 0x0000000147097824 */ /* 0x000fe200010e060d */
[----:B------:R-:W-:-:S02]  /*a9ba0*/  LOP3.LUT R72, R73, 0xffff, RZ, 0xc0, !PT ;  /* 0x0000ffff49487812 */ /* 0x000fc400078ec0ff */
[----:B------:R-:W-:Y:S01]  /*a9bb0*/  LOP3.LUT R70, R70, 0xffff, RZ, 0xc0, !PT ;  /* 0x0000ffff46467812 */ /* 0x000fe200078ec0ff */
[----:B------:R-:W-:Y:S03]  /*a9bc0*/  STL [R1+0x546c], R231 ;  /* 0x00546ce701007387 */ /* 0x000fe60000100800 */
[----:B------:R-:W-:Y:S01]  /*a9bd0*/  PRMT R10, R72, 0x3340, R70 ;  /* 0x00003340480a7816 */ /* 0x000fe20000000046 */
[----:B------:R0:W-:Y:S01]  /*a9be0*/  STL.64 [R1+0x388], R8 ;  /* 0x0003880801007387 */ /* 0x0001e20000100a00 */
[----:B------:R-:W-:-:S03]  /*a9bf0*/  SHF.R.U32.HI R70, RZ, 0x8, R74 ;  /* 0x00000008ff467819 */ /* 0x000fc6000001164a */
[----:B------:R-:W-:Y:S01]  /*a9c00*/  STL [R1+0x80], R10 ;  /* 0x0000800a01007387 */ /* 0x000fe20000100800 */
[----:B------:R-:W-:Y:S02]  /*a9c10*/  SHF.R.S32.HI R72, RZ, 0x1f, R203 ;  /* 0x0000001fff487819 */ /* 0x000fe400000114cb */
[----:B0-----:R-:W-:Y:S01]  /*a9c20*/  IADD3 R8, P2, R203, R2, RZ ;  /* 0x00000002cb087210 */ /* 0x001fe20007f5e0ff */
[----:B------:R-:W-:Y:S04]  /*a9c30*/  STL [R1+0x5470], R2 ;  /* 0x0054700201007387 */ /* 0x000fe80000100800 */
[----:B------:R-:W-:Y:S01]  /*a9c40*/  IMAD.X R9, R72, 0x1, R13, P2 ;  /* 0x0000000148097824 */ /* 0x000fe200010e060d */
[----:B------:R-:W-:Y:S01]  /*a9c50*/  STL [R1+0x5474], R13 ;  /* 0x0054740d01007387 */ /* 0x000fe20000100800 */
[----:B---3--:R-:W-:-:S03]  /*a9c60*/  LOP3.LUT R85, R85, 0xffff, RZ, 0xc0, !PT ;  /* 0x0000ffff55557812 */ /* 0x008fc600078ec0ff */
[----:B------:R0:W-:Y:S01]  /*a9c70*/  STL.64 [R1+0x380], R8 ;  /* 0x0003800801007387 */ /* 0x0001e20000100a00 */
[----:B----4-:R-:W-:Y:S02]  /*a9c80*/  LOP3.LUT R86, R86, 0xffff, RZ, 0xc0, !PT ;  /* 0x0000ffff56567812 */ /* 0x010fe400078ec0ff */
[----:B------:R-:W-:Y:S02]  /*a9c90*/  LOP3.LUT R84, R84, 0xffff, RZ, 0xc0, !PT ;  /* 0x0000ffff54547812 */ /* 0x000fe400078ec0ff */
[----:B------:R-:W-:Y:S02]  /*a9ca0*/  PRMT R73, R86, 0x3340, R0 ;  /* 0x0000334056497816 */ /* 0x000fe40000000000 */
[----:B------:R-:W-:Y:S02]  /*a9cb0*/  PRMT R74, R85, 0x3340, R84 ;  /* 0x00003340554a7816 */ /* 0x000fe40000000054 */
[----:B0-----:R-:W-:Y:S02]  /*a9cc0*/  IADD3 R8, P2, R182, R0, RZ ;  /* 0x00000000b6087210 */ /* 0x001fe40007f5e0ff */
[----:B------:R-:W-:-:S03]  /*a9cd0*/  PRMT R18, R74, 0x5410, R73 ;  /* 0x000054104a127816 */ /* 0x000fc60000000049 */
[----:B------:R-:W-:Y:S02]  /*a9ce0*/  IMAD.X R9, R71, 0x1, R7, P2 ;  /* 0x0000000147097824 */ /* 0x000fe400010e0607 */
[----:B------:R-:W-:Y:S04]  /*a9cf0*/  STL [R1+0x5478], R18 ;  /* 0x0054781201007387 */ /* 0x000fe80000100800 */
[----:B------:R0:W-:Y:S04]  /*a9d00*/  STL.64 [R1+0x378], R8 ;  /* 0x0003780801007387 */ /* 0x0001e80000100a00 */
[----:B------:R-:W2:Y:S01]  /*a9d10*/  LDL.LU R199, [R1+0x47e4] ;  /* 0x0047e40001c77983 */ /* 0x000ea20000300800 */
[----:B0-----:R-:W-:-:S05]  /*a9d20*/  IADD3 R8, P2, R203, R0, RZ ;  /* 0x00000000cb087210 */ /* 0x001fca0007f5e0ff */
[----:B------:R-:W-:-:S05]  /*a9d30*/  IMAD.X R9, R72, 0x1, R7, P2 ;  /* 0x0000000148097824 */ /* 0x000fca00010e0607 */
[----:B------:R0:W-:Y:S02]  /*a9d40*/  STL.64 [R1+0x370], R8 ;  /* 0x0003700801007387 */ /* 0x0001e40000100a00 */
[----:B0-----:R-:W-:-:S05]  /*a9d50*/  IADD3 R8, P2, R182, R6, RZ ;  /* 0x00000006b6087210 */ /* 0x001fca0007f5e0ff */
[----:B------:R-:W-:-:S05]  /*a9d60*/  IMAD.X R9, R71, 0x1, R5, P2 ;  /* 0x0000000147097824 */ /* 0x000fca00010e0605 */
[----:B------:R0:W-:Y:S04]  /*a9d70*/  STL.64 [R1+0x368], R8 ;  /* 0x0003680801007387 */ /* 0x0001e80000100a00 */
[----:B------:R-:W3:Y:S01]  /*a9d80*/  LDL.LU R215, [R1+0x4668] ;  /* 0x0046680001d77983 */ /* 0x000ee20000300800 */
[----:B0-----:R-:W-:-:S05]  /*a9d90*/  IADD3 R8, P2, R203, R6, RZ ;  /* 0x00000006cb087210 */ /* 0x001fca0007f5e0ff */
[----:B------:R-:W-:-:S05]  /*a9da0*/  IMAD.X R9, R72, 0x1, R5, P2 ;  /* 0x0000000148097824 */ /* 0x000fca00010e0605 */
[----:B------:R0:W-:Y:S02]  /*a9db0*/  STL.64 [R1+0x360], R8 ;  /* 0x0003600801007387 */ /* 0x0001e40000100a00 */
[----:B0-----:R-:W-:-:S05]  /*a9dc0*/  IADD3 R8, P2, R203, R4, RZ ;  /* 0x00000004cb087210 */ /* 0x001fca0007f5e0ff */
[----:B------:R-:W-:-:S05]  /*a9dd0*/  IMAD.X R9, R72, 0x1, R3, P2 ;  /* 0x0000000148097824 */ /* 0x000fca00010e0603 */
[----:B------:R0:W-:Y:S02]  /*a9de0*/  STL.64 [R1+0x358], R8 ;  /* 0x0003580801007387 */ /* 0x0001e40000100a00 */
[----:B0-----:R-:W-:Y:S02]  /*a9df0*/  IADD3 R8, P2, R182, R4, RZ ;  /* 0x00000004b6087210 */ /* 0x001fe40007f5e0ff */
[----:B------:R-:W4:Y:S04]  /*a9e00*/  LDL.LU R182, [R1+0x4654] ;  /* 0x0046540001b67983 */ /* 0x000f280000300800 */
[----:B------:R-:W4:Y:S04]  /*a9e10*/  LDL.LU R171, [R1+0x4644] ;  /* 0x0046440001ab7983 */ /* 0x000f280000300800 */
[----:B------:R-:W4:Y:S04]  /*a9e20*/  LDL.LU R206, [R1+0x463c] ;  /* 0x00463c0001ce7983 */ /* 0x000f280000300800 */
[----:B------:R-:W4:Y:S01]  /*a9e30*/  LDL.LU R202, [R1+0x4634] ;  /* 0x0046340001ca7983 */ /* 0x000f220000300800 */
[----:B------:R-:W-:Y:S01]  /*a9e40*/  IMAD.X R9, R71, 0x1, R3, P2 ;  /* 0x0000000147097824 */ /* 0x000fe200010e0603 */
[----:B------:R-:W-:-:S02]  /*a9e50*/  PRMT R6, R81, 0x3340, R6 ;  /* 0x0000334051067816 */ /* 0x000fc40000000006 */
[----:B------:R-:W-:Y:S02]  /*a9e60*/  PRMT R81, R129, 0x3340, R125 ;  /* 0x0000334081517816 */ /* 0x000fe4000000007d */
[----:B------:R-:W-:Y:S01]  /*a9e70*/  STL.64 [R1+0x350], R8 ;  /* 0x0003500801007387 */ /* 0x000fe20000100a00 */
[----:B------:R-:W-:-:S03]  /*a9e80*/  PRMT R73, R96, 0x3340, R0 ;  /* 0x0000334060497816 */ /* 0x000fc60000000000 */
[----:B------:R0:W-:Y:S01]  /*a9e90*/  STL [R1+0x547c], R3 ;  /* 0x00547c0301007387 */ /* 0x0001e20000100800 */
[----:B------:R-:W-:-:S03]  /*a9ea0*/  PRMT R4, R75, 0x3340, R4 ;  /* 0x000033404b047816 */ /* 0x000fc60000000004 */
[----:B------:R-:W4:Y:S01]  /*a9eb0*/  LDL.LU R96, [R1+0x5508] ;  /* 0x0055080001607983 */ /* 0x000f220000300800 */
[----:B------:R-:W-:-:S03]  /*a9ec0*/  SHF.R.U32.HI R31, RZ, 0x8, R75 ;  /* 0x00000008ff1f7819 */ /* 0x000fc6000001164b */
[----:B------:R-:W4:Y:S01]  /*a9ed0*/  LDL.LU R203, [R1+0xd8] ;  /* 0x0000d80001cb7983 */ /* 0x000f220000300800 */
[----:B------:R-:W-:Y:S02]  /*a9ee0*/  PRMT R5, R78, 0x3340, R5 ;  /* 0x000033404e057816 */ /* 0x000fe40000000005 */
[----:B------:R-:W-:Y:S02]  /*a9ef0*/  PRMT R76, R77, 0x3340, R76 ;  /* 0x000033404d4c7816 */ /* 0x000fe4000000004c */
[----:B------:R-:W-:Y:S02]  /*a9f00*/  PRMT R78, R83, 0x3340, R82 ;  /* 0x00003340534e7816 */ /* 0x000fe40000000052 */
[----:B------:R-:W-:Y:S02]  /*a9f10*/  PRMT R82, R123, 0x3340, R110 ;  /* 0x000033407b527816 */ /* 0x000fe4000000006e */
[----:B------:R-:W4:Y:S01]  /*a9f20*/  LDL.LU R110, [R1+0x5504] ;  /* 0x00550400016e7983 */ /* 0x000f220000300800 */
[----:B0-----:R-:W-:-:S02]  /*a9f30*/  PRMT R3, R87, 0x5410, R4 ;  /* 0x0000541057037816 */ /* 0x001fc40000000004 */
[----:B------:R-:W-:Y:S01]  /*a9f40*/  SHF.R.U32.HI R92, RZ, 0x8, R111 ;  /* 0x00000008ff5c7819 */ /* 0x000fe2000001166f */
[----:B------:R-:W4:Y:S01]  /*a9f50*/  LDL.LU R123, [R1+0x5500] ;  /* 0x00550000017b7983 */ /* 0x000f220000300800 */
[----:B------:R-:W-:Y:S02]  /*a9f60*/  PRMT R74, R111, 0x3340, R0 ;  /* 0x000033406f4a7816 */ /* 0x000fe40000000000 */
[----:B------:R-:W-:Y:S01]  /*a9f70*/  PRMT R83, R112, 0x3340, R124 ;  /* 0x0000334070537816 */ /* 0x000fe2000000007c */
[----:B------:R-:W4:Y:S04]  /*a9f80*/  LDL.LU R111, [R1+0x54fc] ;  /* 0x0054fc00016f7983 */ /* 0x000f280000300800 */
[----:B------:R-:W4:Y:S04]  /*a9f90*/  LDL.LU R124, [R1+0x54f8] ;  /* 0x0054f800017c7983 */ /* 0x000f280000300800 */
[----:B------:R-:W4:Y:S04]  /*a9fa0*/  LDL.LU R112, [R1+0x54f4] ;  /* 0x0054f40001707983 */ /* 0x000f280000300800 */
[----:B------:R0:W-:Y:S04]  /*a9fb0*/  STL [R1+0x462c], R3 ;  /* 0x00462c0301007387 */ /* 0x0001e80000100800 */
[----:B------:R-:W4:Y:S01]  /*a9fc0*/  LDL.LU R208, [R1+0xd0] ;  /* 0x0000d00001d07983 */ /* 0x000f220000300800 */
[----:B------:R-:W-:-:S02]  /*a9fd0*/  PRMT R77, R80, 0x3340, R79 ;  /* 0x00003340504d7816 */ /* 0x000fc4000000004f */
[----:B------:R-:W-:Y:S02]  /*a9fe0*/  PRMT R80, R122, 0x3340, R119 ;  /* 0x000033407a507816 */ /* 0x000fe40000000077 */
[----:B0-----:R-:W-:Y:S02]  /*a9ff0*/  PRMT R3, R89, 0x5410, R6 ;  /* 0x0000541059037816 */ /* 0x001fe40000000006 */
[----:B--2---:R-:W-:-:S04]  /*aa000*/  LOP3.LUT R129, R199, 0xffff, RZ, 0xc0, !PT ;  /* 0x0000ffffc7817812 */ /* 0x004fc800078ec0ff */
[----:B------:R-:W-:-:S04]  /*aa010*/  PRMT R75, R129, 0x3340, R0 ;  /* 0x00003340814b7816 */ /* 0x000fc80000000000 */
[----:B------:R-:W-:-:S05]  /*aa020*/  PRMT R2, R76, 0x5410, R75 ;  /* 0x000054104c027816 */ /* 0x000fca000000004b */
[----:B------:R0:W-:Y:S02]  /*aa030*/  STL [R1+0x4630], R2 ;  /* 0x0046300201007387 */ /* 0x0001e40000100800 */
[----:B0-----:R-:W-:-:S05]  /*aa040*/  PRMT R2, R88, 0x5410, R5 ;  /* 0x0000541058027816 */ /* 0x001fca0000000005 */
[----:B------:R0:W-:Y:S01]  /*aa050*/  STL [R1+0x4638], R2 ;  /* 0x0046380201007387 */ /* 0x0001e20000100800 */
[----:B---3--:R-:W-:-:S04]  /*aa060*/  LOP3.LUT R125, R215, 0xffff, RZ, 0xc0, !PT ;  /* 0x0000ffffd77d7812 */ /* 0x008fc800078ec0ff */
[----:B------:R-:W-:-:S04]  /*aa070*/  PRMT R4, R125, 0x3340, R0 ;  /* 0x000033407d047816 */ /* 0x000fc80000000000 */
[----:B0-----:R-:W-:-:S05]  /*aa080*/  PRMT R2, R77, 0x5410, R4 ;  /* 0x000054104d027816 */ /* 0x001fca0000000004 */
[----:B------:R0:W-:Y:S04]  /*aa090*/  STL [R1+0x4640], R2 ;  /* 0x0046400201007387 */ /* 0x0001e80000100800 */
[----:B------:R-:W2:Y:S04]  /*aa0a0*/  LDL.LU R199, [R1+0x50e0] ;  /* 0x0050e00001c77983 */ /* 0x000ea80000300800 */
[----:B------:R-:W-:Y:S04]  /*aa0b0*/  STL [R1+0x4648], R3 ;  /* 0x0046480301007387 */ /* 0x000fe80000100800 */
[----:B------:R-:W3:Y:S01]  /*aa0c0*/  LDL.LU R215, [R1+0x47ec] ;  /* 0x0047ec0001d77983 */ /* 0x000ee20000300800 */
[----:B----4-:R-:W-:-:S04]  /*aa0d0*/  LOP3.LUT R122, R182, 0xffff, RZ, 0xc0, !PT ;  /* 0x0000ffffb67a7812 */ /* 0x010fc800078ec0ff */
[----:B------:R-:W-:-:S04]  /*aa0e0*/  PRMT R4, R122, 0x3340, R0 ;  /* 0x000033407a047816 */ /* 0x000fc80000000000 */
[----:B0-----:R-:W-:-:S05]  /*aa0f0*/  PRMT R2, R78, 0x5410, R4 ;  /* 0x000054104e027816 */ /* 0x001fca0000000004 */
[----:B------:R0:W-:Y:S04]  /*aa100*/  STL [R1+0x464c], R2 ;  /* 0x00464c0201007387 */ /* 0x0001e80000100800 */
[----:B------:R-:W4:Y:S01]  /*aa110*/  LDL.LU R182, [R1+0x4ec4] ;  /* 0x004ec40001b67983 */ /* 0x000f220000300800 */
[----:B------:R-:W-:Y:S02]  /*aa120*/  LOP3.LUT R119, R171, 0xffff, RZ, 0xc0, !PT ;  /* 0x0000ffffab777812 */ /* 0x000fe400078ec0ff */
[----:B------:R-:W-:Y:S02]  /*aa130*/  PRMT R7, R113, 0x3340, R7 ;  /* 0x0000334071077816 */ /* 0x000fe40000000007 */
[----:B------:R-:W-:Y:S02]  /*aa140*/  PRMT R79, R115, 0x3340, R114 ;  /* 0x00003340734f7816 */ /* 0x000fe40000000072 */
[----:B------:R-:W-:-:S02]  /*aa150*/  PRMT R4, R119, 0x3340, R0 ;  /* 0x0000334077047816 */ /* 0x000fc40000000000 */
[----:B------:R-:W-:Y:S02]  /*aa160*/  SHF.R.U32.HI R176, RZ, 0x8, R116 ;  /* 0x00000008ffb07819 */ /* 0x000fe40000011674 */
[----:B------:R-:W-:Y:S02]  /*aa170*/  PRMT R71, R116, 0x3340, R0 ;  /* 0x0000334074477816 */ /* 0x000fe40000000000 */
[----:B0-----:R-:W-:Y:S02]  /*aa180*/  PRMT R2, R90, 0x5410, R7 ;  /* 0x000054105a027816 */ /* 0x001fe40000000007 */
[----:B------:R-:W-:Y:S02]  /*aa190*/  LOP3.LUT R116, R206, 0xffff, RZ, 0xc0, !PT ;  /* 0x0000ffffce747812 */ /* 0x000fe400078ec0ff */
[----:B------:R-:W-:Y:S01]  /*aa1a0*/  PRMT R3, R79, 0x5410, R4 ;  /* 0x000054104f037816 */ /* 0x000fe20000000004 */
[----:B------:R0:W-:Y:S01]  /*aa1b0*/  STL [R1+0x4644], R2 ;  /* 0x0046440201007387 */ /* 0x0001e20000100800 */
[----:B------:R-:W-:-:S02]  /*aa1c0*/  PRMT R4, R116, 0x3340, R0 ;  /* 0x0000334074047816 */ /* 0x000fc40000000000 */
[----:B------:R-:W-:Y:S01]  /*aa1d0*/  LOP3.LUT R171, R202, 0xffff, RZ, 0xc0, !PT ;  /* 0x0000ffffcaab7812 */ /* 0x000fe200078ec0ff */
[----:B------:R1:W-:Y:S01]  /*aa1e0*/  STL [R1+0x463c], R3 ;  /* 0x00463c0301007387 */ /* 0x0003e20000100800 */
[----:B------:R-:W-:Y:S02]  /*aa1f0*/  PRMT R72, R173, 0x3340, R0 ;  /* 0x00003340ad487816 */ /* 0x000fe40000000000 */
[----:B0-----:R-:W-:Y:S02]  /*aa200*/  PRMT R2, R91, 0x5410, R71 ;  /* 0x000054105b027816 */ /* 0x001fe40000000047 */
[----:B-1----:R-:W-:-:S03]  /*aa210*/  PRMT R3, R80, 0x5410, R4 ;  /* 0x0000541050037816 */ /* 0x002fc60000000004 */
[----:B------:R0:W-:Y:S01]  /*aa220*/  STL [R1+0x4650], R2 ;  /* 0x0046500201007387 */ /* 0x0001e20000100800 */
[----:B------:R-:W-:-:S03]  /*aa230*/  PRMT R4, R171, 0x3340, R0 ;  /* 0x00003340ab047816 */ /* 0x000fc60000000000 */
[----:B------:R1:W-:Y:S01]  /*aa240*/  STL [R1+0x4654], R3 ;  /* 0x0046540301007387 */ /* 0x0003e20000100800 */
[----:B0-----:R-:W-:Y:S02]  /*aa250*/  PRMT R2, R133, 0x5410, R72 ;  /* 0x0000541085027816 */ /* 0x001fe40000000048 */
[----:B-1----:R-:W-:-:S03]  /*aa260*/  PRMT R3, R81, 0x5410, R4 ;  /* 0x0000541051037816 */ /* 0x002fc60000000004 */
[----:B------:R0:W-:Y:S01]  /*aa270*/  STL [R1+0x4634], R2 ;  /* 0x0046340201007387 */ /* 0x0001e20000100800 */
[----:B------:R-:W-:-:S03]  /*aa280*/  LOP3.LUT R172, R203, 0xffff, RZ, 0xc0, !PT ;  /* 0x0000ffffcbac7812 */ /* 0x000fc600078ec0ff */
[----:B------:R1:W-:Y:S04]  /*aa290*/  STL [R1+0x4658], R3 ;  /* 0x0046580301007387 */ /* 0x0003e80000100800 */
[----:B------:R-:W4:Y:S01]  /*aa2a0*/  LDL.LU R206, [R1+0x513c] ;  /* 0x00513c0001ce7983 */ /* 0x000f220000300800 */
[----:B0-----:R-:W-:-:S03]  /*aa2b0*/  PRMT R2, R140, 0x5410, R73 ;  /* 0x000054108c027816 */ /* 0x001fc60000000049 */
[----:B------:R-:W4:Y:S04]  /*aa2c0*/  LDL.LU R202, [R1+0x4e48] ;  /* 0x004e480001ca7983 */ /* 0x000f280000300800 */
[----:B------:R0:W-:Y:S04]  /*aa2d0*/  STL [R1+0x465c], R2 ;  /* 0x00465c0201007387 */ /* 0x0001e80000100800 */
[----:B------:R-:W4:Y:S01]  /*aa2e0*/  LDL.LU R203, [R1+0x4f4c] ;  /* 0x004f4c0001cb7983 */ /* 0x000f220000300800 */
[----:B------:R-:W-:Y:S02]  /*aa2f0*/  PRMT R4, R172, 0x3340, R0 ;  /* 0x00003340ac047816 */ /* 0x000fe40000000000 */
[----:B------:R-:W-:-:S02]  /*aa300*/  LOP3.LUT R173, R208, 0xffff, RZ, 0xc0, !PT ;  /* 0x0000ffffd0ad7812 */ /* 0x000fc400078ec0ff */
[----:B------:R-:W-:Y:S02]  /*aa310*/  SHF.R.U32.HI R6, RZ, 0x8, R85 ;  /* 0x00000008ff067819 */ /* 0x000fe40000011655 */
[----:B------:R-:W-:Y:S02]  /*aa320*/  SHF.R.U32.HI R5, RZ, 0x8, R84 ;  /* 0x00000008ff057819 */ /* 0x000fe40000011654 */
[----:B-1----:R-:W-:Y:S02]  /*aa330*/  PRMT R3, R82, 0x5410, R4 ;  /* 0x0000541052037816 */ /* 0x002fe40000000004 */
[----:B0-----:R-:W-:Y:S02]  /*aa340*/  PRMT R2, R142, 0x5410, R74 ;  /* 0x000054108e027816 */ /* 0x001fe4000000004a */
[----:B------:R-:W-:Y:S02]  /*aa350*/  PRMT R4, R173, 0x3340, R0 ;  /* 0x00003340ad047816 */ /* 0x000fe40000000000 */
[----:B------:R-:W-:-:S02]  /*aa360*/  LOP3.LUT R6, R6, 0xffff, RZ, 0xc0, !PT ;  /* 0x0000ffff06067812 */ /* 0x000fc400078ec0ff */
[----:B------:R-:W-:Y:S01]  /*aa370*/  LOP3.LUT R5, R5, 0xffff, RZ, 0xc0, !PT ;  /* 0x0000ffff05057812 */ /* 0x000fe200078ec0ff */
[----:B------:R0:W-:Y:S04]  /*aa380*/  STL [R1+0x4660], R3 ;  /* 0x0046600301007387 */ /* 0x0001e80000100800 */
[----:B------:R1:W-:Y:S01]  /*aa390*/  STL [R1+0x4664], R2 ;  /* 0x0046640201007387 */ /* 0x0003e20000100800 */
[----:B0-----:R-:W-:Y:S02]  /*aa3a0*/  PRMT R3, R83, 0x5410, R4 ;  /* 0x0000541053037816 */ /* 0x001fe40000000004 */
[----:B-1----:R-:W-:-:S03]  /*aa3b0*/  PRMT R2, R6, 0x3340, R5 ;  /* 0x0000334006027816 */ /* 0x002fc60000000005 */
[----:B------:R-:W-:Y:S04]  /*aa3c0*/  STL [R1+0x4668], R3 ;  /* 0x0046680301007387 */ /* 0x000fe80000100800 */
[----:B------:R0:W-:Y:S01]  /*aa3d0*/  STL [R1+0x6c], R2 ;  /* 0x00006c0201007387 */ /* 0x0001e20000100800 */
[----:B--2---:R-:W-:-:S03]  /*aa3e0*/  LOP3.LUT R7, R199, 0xffff, RZ, 0xc0, !PT ;  /* 0x0000ffffc7077812 */ /* 0x004fc600078ec0ff */
[----:B------:R-:W2:Y:S01]  /*aa3f0*/  LDL.LU R199, [R1+0x50e8] ;  /* 0x0050e80001c77983 */ /* 0x000ea20000300800 */
[----:B---3--:R-:W-:-:S03]  /*aa400*/  LOP3.LUT R72, R215, 0xffff, RZ, 0xc0, !PT ;  /* 0x0000ffffd7487812 */ /* 0x008fc600078ec0ff */
[----:B------:R-:W3:Y:S01]  /*aa410*/  LDL.LU R215, [R1+0x47f0] ;  /* 0x0047f00001d77983 */ /* 0x000ee20000300800 */
[----:B----4-:R-:W-:-:S03]  /*aa420*/  LOP3.LUT R6, R182, 0xffff, RZ, 0xc0, !PT ;  /* 0x0000ffffb6067812 */ /* 0x010fc600078ec0ff */
[----:B------:R-:W4:Y:S01]  /*aa430*/  LDL.LU R182, [R1+0x4ed4] ;  /* 0x004ed40001b67983 */ /* 0x000f220000300800 */
[----:B------:R-:W-:Y:S02]  /*aa440*/  PRMT R4, R72, 0x3340, R0 ;  /* 0x0000334048047816 */ /* 0x000fe40000000000 */
[----:B------:R-:W-:Y:S02]  /*aa450*/  PRMT R5, R7, 0x3340, R6 ;  /* 0x0000334007057816 */ /* 0x000fe40000000006 */
[----:B------:R-:W-:Y:S02]  /*aa460*/  SHF.R.U32.HI R7, RZ, 0x8, R7 ;  /* 0x00000008ff077819 */ /* 0x000fe40000011607 */
[----:B------:R-:W-:Y:S02]  /*aa470*/  PRMT R216, R5, 0x5410, R4 ;  /* 0x0000541005d87816 */ /* 0x000fe40000000004 */
[----:B------:R-:W-:Y:S02]  /*aa480*/  SHF.R.U32.HI R5, RZ, 0x8, R6 ;  /* 0x00000008ff057819 */ /* 0x000fe40000011606 */
[----:B------:R-:W-:-:S02]  /*aa490*/  LOP3.LUT R6, R7, 0xffff, RZ, 0xc0, !PT ;  /* 0x0000ffff07067812 */ /* 0x000fc400078ec0ff */
[----:B------:R-:W-:-:S04]  /*aa4a0*/  LOP3.LUT R5, R5, 0xffff, RZ, 0xc0, !PT ;  /* 0x0000ffff05057812 */ /* 0x000fc800078ec0ff */
[----:B0-----:R-:W-:Y:S01]  /*aa4b0*/  PRMT R2, R6, 0x3340, R5 ;  /* 0x0000334006027816 */ /* 0x001fe20000000005 */
[----:B------:R-:W-:Y:S04]  /*aa4c0*/  STL [R1+0x5480], R216 ;  /* 0x005480d801007387 */ /* 0x000fe80000100800 */
[----:B------:R0:W-:Y:S04]  /*aa4d0*/  STL [R1+0x68], R2 ;  /* 0x0000680201007387 */ /* 0x0001e80000100800 */
[----:B------:R-:W4:Y:S04]  /*aa4e0*/  LDL.LU R211, [R1+0x514c] ;  /* 0x00514c0001d37983 */ /* 0x000f280000300800 */
[----:B------:R-:W4:Y:S04]  /*aa4f0*/  LDL.LU R209, [R1+0x4e5c] ;  /* 0x004e5c0001d17983 */ /* 0x000f280000300800 */
[----:B------:R-:W4:Y:S01]  /*aa500*/  LDL.LU R208, [R1+0x4f60] ;  /* 0x004f600001d07983 */ /* 0x000f220000300800 */
[----:B------:R-:W-:-:S02]  /*aa510*/  LOP3.LUT R71, R206, 0xffff, RZ, 0xc0, !PT ;  /* 0x0000ffffce477812 */ /* 0x000fc400078ec0ff */
[----:B------:R-:W-:-:S04]  /*aa520*/  LOP3.LUT R73, R202, 0xffff, RZ, 0xc0, !PT ;  /* 0x0000ffffca497812 */ /* 0x000fc800078ec0ff */
[----:B------:R-:W-:Y:S02]  /*aa530*/  PRMT R5, R73, 0x3340, R0 ;  /* 0x0000334049057816 */ /* 0x000fe40000000000 */
[----:B------:R-:W-:-:S04]  /*aa540*/  LOP3.LUT R7, R203, 0xffff, RZ, 0xc0, !PT ;  /* 0x0000ffffcb077812 */ /* 0x000fc800078ec0ff */
[----:B------:R-:W-:Y:S02]  /*aa550*/  PRMT R6, R71, 0x3340, R7 ;  /* 0x0000334047067816 */ /* 0x000fe40000000007 */
[----:B------:R-:W-:Y:S02]  /*aa560*/  SHF.R.U32.HI R71, RZ, 0x8, R71 ;  /* 0x00000008ff477819 */ /* 0x000fe40000011647 */
[----:B------:R-:W-:Y:S02]  /*aa570*/  PRMT R17, R6, 0x5410, R5 ;  /* 0x0000541006117816 */ /* 0x000fe40000000005 */
[----:B------:R-:W-:Y:S02]  /*aa580*/  SHF.R.U32.HI R6, RZ, 0x8, R7 ;  /* 0x00000008ff067819 */ /* 0x000fe40000011607 */
[----:B------:R-:W-:Y:S02]  /*aa590*/  LOP3.LUT R7, R71, 0xffff, RZ, 0xc0, !PT ;  /* 0x0000ffff47077812 */ /* 0x000fe400078ec0ff */
[----:B------:R-:W-:-:S04]  /*aa5a0*/  LOP3.LUT R6, R6, 0xffff, RZ, 0xc0, !PT ;  /* 0x0000ffff06067812 */ /* 0x000fc800078ec0ff */
[----:B0-----:R-:W-:Y:S01]  /*aa5b0*/  PRMT R2, R7, 0x3340, R6 ;  /* 0x0000334007027816 */ /* 0x001fe20000000006 */
[----:B------:R0:W-:Y:S01]  /*aa5c0*/  STL [R1+0x5484], R17 ;  /* 0x0054841101007387 */ /* 0x0001e20000100800 */
[----:B------:R-:W-:-:S03]  /*aa5d0*/  SHF.R.U32.HI R5, RZ, 0x8, R72 ;  /* 0x00000008ff057819 */ /* 0x000fc60000011648 */
        /* <DEDUP_REMOVED lines=8> */
[----:B----4-:R-:W-:-:S03]  /*aa660*/  LOP3.LUT R71, R182, 0xffff, RZ, 0xc0, !PT ;  /* 0x0000ffffb6477812 */ /* 0x010fc600078ec0ff */
[----:B------:R-:W4:Y:S01]  /*aa670*/  LDL.LU R182, [R1+0x4ee8] ;  /* 0x004ee80001b67983 */ /* 0x000f220000300800 */
        /* <DEDUP_REMOVED lines=8> */
[----:B------:R-:W-:Y:S02]  /*aa700*/  PRMT R222, R71, 0x3340, R7 ;  /* 0x0000334047de7816 */ /* 0x000fe40000000007 */
[----:B------:R-:W-:Y:S02]  /*aa710*/  LOP3.LUT R74, R211, 0xffff, RZ, 0xc0, !PT ;  /* 0x0000ffffd34a7812 */ /* 0x000fe400078ec0ff */
[----:B------:R-:W4:Y:S01]  /*aa720*/  LDL.LU R211, [R1+0x50fc] ;  /* 0x0050fc0001d37983 */ /* 0x000f220000300800 */
[----:B------:R-:W-:-:S03]  /*aa730*/  LOP3.LUT R72, R209, 0xffff, RZ, 0xc0, !PT ;  /* 0x0000ffffd1487812 */ /* 0x000fc600078ec0ff */
[----:B------:R-:W4:Y:S01]  /*aa740*/  LDL.LU R209, [R1+0x47f8] ;  /* 0x0047f80001d17983 */ /* 0x000f220000300800 */
[----:B------:R-:W-:-:S03]  /*aa750*/  LOP3.LUT R73, R208, 0xffff, RZ, 0xc0, !PT ;  /* 0x0000ffffd0497812 */ /* 0x000fc600078ec0ff */
[----:B------:R-:W4:Y:S01]  /*aa760*/  LDL.LU R208, [R1+0x4ef0] ;  /* 0x004ef00001d07983 */ /* 0x000f220000300800 */
[----:B------:R-:W-:Y:S02]  /*aa770*/  PRMT R7, R72, 0x3340, R0 ;  /* 0x0000334048077816 */ /* 0x000fe40000000000 */
[----:B------:R-:W-:-:S04]  /*aa780*/  PRMT R71, R74, 0x3340, R73 ;  /* 0x000033404a477816 */ /* 0x000fc80000000049 */
[----:B------:R-:W-:Y:S02]  /*aa790*/  PRMT R249, R71, 0x5410, R7 ;  /* 0x0000541047f97816 */ /* 0x000fe40000000007 */
[----:B------:R-:W-:Y:S02]  /*aa7a0*/  SHF.R.U32.HI R7, RZ, 0x8, R73 ;  /* 0x00000008ff077819 */ /* 0x000fe40000011649 */
[----:B--2---:R-:W-:Y:S02]  /*aa7b0*/  LOP3.LUT R75, R199, 0xffff, RZ, 0xc0, !PT ;  /* 0x0000ffffc74b7812 */ /* 0x004fe400078ec0ff */
[----:B------:R-:W2:Y:S01]  /*aa7c0*/  LDL.LU R199, [R1+0x5158] ;  /* 0x0051580001c77983 */ /* 0x000ea20000300800 */
[----:B---3--:R-:W-:-:S03]  /*aa7d0*/  LOP3.LUT R77, R215, 0xffff, RZ, 0xc0, !PT ;  /* 0x0000ffffd74d7812 */ /* 0x008fc600078ec0ff */
[----:B------:R-:W3:Y:S01]  /*aa7e0*/  LDL.LU R215, [R1+0x4e78] ;  /* 0x004e780001d77983 */ /* 0x000ee20000300800 */
[----:B----4-:R-:W-:-:S03]  /*aa7f0*/  LOP3.LUT R73, R182, 0xffff, RZ, 0xc0, !PT ;  /* 0x0000ffffb6497812 */ /* 0x010fc600078ec0ff */
[----:B------:R-:W4:Y:S01]  /*aa800*/  LDL.LU R182, [R1+0x4f7c] ;  /* 0x004f7c0001b67983 */ /* 0x000f220000300800 */
[----:B------:R-:W-:Y:S02]  /*aa810*/  SHF.R.U32.HI R71, RZ, 0x8, R74 ;  /* 0x00000008ff477819 */ /* 0x000fe4000001164a */
[----:B------:R-:W-:Y:S02]  /*aa820*/  SHF.R.U32.HI R72, RZ, 0x8, R72 ;  /* 0x00000008ff487819 */ /* 0x000fe40000011648 */
[----:B------:R-:W-:Y:S02]  /*aa830*/  LOP3.LUT R71, R71, 0xffff, RZ, 0xc0, !PT ;  /* 0x0000ffff47477812 */ /* 0x000fe400078ec0ff */
[----:B------:R-:W-:Y:S02]  /*aa840*/  LOP3.LUT R7, R7, 0xffff, RZ, 0xc0, !PT ;  /* 0x0000ffff07077812 */ /* 0x000fe400078ec0ff */
[----:B------:R-:W-:Y:S02]  /*aa850*/  LOP3.LUT R72, R72, 0xffff, RZ, 0xc0, !PT ;  /* 0x0000ffff48487812 */ /* 0x000fe400078ec0ff */
[----:B------:R-:W-:-:S02]  /*aa860*/  LOP3.LUT R76, R206, 0xffff, RZ, 0xc0, !PT ;  /* 0x0000ffffce4c7812 */ /* 0x000fc400078ec0ff */
[----:B------:R-:W-:Y:S01]  /*aa870*/  LOP3.LUT R78, R202, 0xffff, RZ, 0xc0, !PT ;  /* 0x0000ffffca4e7812 */ /* 0x000fe200078ec0ff */
[----:B------:R-:W4:Y:S01]  /*aa880*/  LDL.LU R206, [R1+0x515c] ;  /* 0x00515c0001ce7983 */ /* 0x000f220000300800 */
[----:B------:R-:W-:Y:S02]  /*aa890*/  LOP3.LUT R74, R203, 0xffff, RZ, 0xc0, !PT ;  /* 0x0000ffffcb4a7812 */ /* 0x000fe400078ec0ff */
[----:B0-----:R-:W-:Y:S01]  /*aa8a0*/  PRMT R17, R71, 0x3340, R7 ;  /* 0x0000334047117816 */ /* 0x001fe20000000007 */
[----:B------:R-:W4:Y:S01]  /*aa8b0*/  LDL.LU R202, [R1+0x4e80] ;  /* 0x004e800001ca7983 */ /* 0x000f220000300800 */
[--C-:B------:R-:W-:Y:S02]  /*aa8c0*/  PRMT R7, R72, 0x3340, R0.reuse ;  /* 0x0000334048077816 */ /* 0x100fe40000000000 */
[----:B------:R-:W-:Y:S01]  /*aa8d0*/  PRMT R71, R78, 0x3340, R0 ;  /* 0x000033404e477816 */ /* 0x000fe20000000000 */
[----:B------:R-:W4:Y:S01]  /*aa8e0*/  LDL.LU R203, [R1+0x4f84] ;  /* 0x004f840001cb7983 */ /* 0x000f220000300800 */
[----:B------:R-:W-:-:S04]  /*aa8f0*/  PRMT R72, R76, 0x3340, R74 ;  /* 0x000033404c487816 */ /* 0x000fc8000000004a */
[----:B------:R-:W-:Y:S02]  /*aa900*/  PRMT R15, R72, 0x5410, R71 ;  /* 0x00005410480f7816 */ /* 0x000fe40000000047 */
[----:B------:R-:W-:Y:S02]  /*aa910*/  PRMT R71, R77, 0x3340, R0 ;  /* 0x000033404d477816 */ /* 0x000fe40000000000 */
[----:B------:R-:W-:-:S04]  /*aa920*/  PRMT R72, R75, 0x3340, R73 ;  /* 0x000033404b487816 */ /* 0x000fc80000000049 */
[----:B------:R-:W-:Y:S02]  /*aa930*/  PRMT R235, R72, 0x5410, R71 ;  /* 0x0000541048eb7816 */ /* 0x000fe40000000047 */
[----:B------:R-:W-:Y:S02]  /*aa940*/  SHF.R.U32.HI R72, RZ, 0x8, R76 ;  /* 0x00000008ff487819 */ /* 0x000fe4000001164c */
[----:B------:R-:W-:Y:S02]  /*aa950*/  SHF.R.U32.HI R71, RZ, 0x8, R74 ;  /* 0x00000008ff477819 */ /* 0x000fe4000001164a */
[----:B------:R-:W-:Y:S02]  /*aa960*/  LOP3.LUT R72, R72, 0xffff, RZ, 0xc0, !PT ;  /* 0x0000ffff48487812 */ /* 0x000fe400078ec0ff */
[----:B------:R-:W-:-:S04]  /*aa970*/  LOP3.LUT R71, R71, 0xffff, RZ, 0xc0, !PT ;  /* 0x0000ffff47477812 */ /* 0x000fc800078ec0ff */
        /* <DEDUP_REMOVED lines=12> */
[----:B------:R-:W-:Y:S02]  /*aaa40*/  SHF.R.U32.HI R71, RZ, 0x8, R77 ;  /* 0x00000008ff477819 */ /* 0x000fe4000001164d */
[----:B------:R-:W-:-:S02]  /*aaa50*/  LOP3.LUT R77, R211, 0xffff, RZ, 0xc0, !PT ;  /* 0x0000ffffd34d7812 */ /* 0x000fc400078ec0ff */
[----:B------:R-:W-:Y:S01]  /*aaa60*/  LOP3.LUT R114, R209, 0xffff, RZ, 0xc0, !PT ;  /* 0x0000ffffd1727812 */ /* 0x000fe200078ec0ff */
[----:B------:R-:W4:Y:S01]  /*aaa70*/  LDL.LU R211, [R1+0x510c] ;  /* 0x00510c0001d37983 */ /* 0x000f220000300800 */
[----:B------:R-:W-:Y:S02]  /*aaa80*/  LOP3.LUT R75, R208, 0xffff, RZ, 0xc0, !PT ;  /* 0x0000ffffd04b7812 */ /* 0x000fe400078ec0ff */
[----:B------:R-:W-:Y:S01]  /*aaa90*/  PRMT R216, R74, 0x3340, R73 ;  /* 0x000033404ad87816 */ /* 0x000fe20000000049 */
[----:B------:R-:W4:Y:S01]  /*aaaa0*/  LDL.LU R209, [R1+0x4800] ;  /* 0x0048000001d17983 */ /* 0x000f220000300800 */
[----:B------:R-:W-:Y:S02]  /*aaab0*/  PRMT R73, R114, 0x3340, R0 ;  /* 0x0000334072497816 */ /* 0x000fe40000000000 */
[----:B------:R-:W-:Y:S01]  /*aaac0*/  PRMT R74, R77, 0x3340, R75 ;  /* 0x000033404d4a7816 */ /* 0x000fe2000000004b */
[----:B------:R-:W4:Y:S03]  /*aaad0*/  LDL.LU R208, [R1+0x4f08] ;  /* 0x004f080001d07983 */ /* 0x000f260000300800 */
[----:B------:R-:W-:-:S02]  /*aaae0*/  PRMT R16, R74, 0x5410, R73 ;  /* 0x000054104a107816 */ /* 0x000fc40000000049 */
[----:B------:R-:W-:Y:S02]  /*aaaf0*/  PRMT R73, R79, 0x3340, R0 ;  /* 0x000033404f497816 */ /* 0x000fe40000000000 */
[----:B------:R-:W-:Y:S02]  /*aab00*/  PRMT R74, R78, 0x3340, R76 ;  /* 0x000033404e4a7816 */ /* 0x000fe4000000004c */
[----:B------:R-:W-:Y:S02]  /*aab10*/  SHF.R.U32.HI R78, RZ, 0x8, R78 ;  /* 0x00000008ff4e7819 */ /* 0x000fe4000001164e */
[----:B------:R-:W-:Y:S02]  /*aab20*/  PRMT R10, R74, 0x5410, R73 ;  /* 0x000054104a0a7816 */ /* 0x000fe40000000049 */
[----:B------:R-:W-:Y:S02]  /*aab30*/  SHF.R.U32.HI R73, RZ, 0x8, R75 ;  /* 0x00000008ff497819 */ /* 0x000fe4000001164b */
[----:B------:R-:W-:-:S02]  /*aab40*/  SHF.R.U32.HI R75, RZ, 0x8, R76 ;  /* 0x00000008ff4b7819 */ /* 0x000fc4000001164c */
[----:B------:R-:W-:Y:S02]  /*aab50*/  LOP3.LUT R76, R78, 0xffff, RZ, 0xc0, !PT ;  /* 0x0000ffff4e4c7812 */ /* 0x000fe400078ec0ff */
[----:B------:R-:W-:Y:S02]  /*aab60*/  LOP3.LUT R75, R75, 0xffff, RZ, 0xc0, !PT ;  /* 0x0000ffff4b4b7812 */ /* 0x000fe400078ec0ff */
[----:B------:R-:W-:Y:S02]  /*aab70*/  LOP3.LUT R78, R202, 0xffff, RZ, 0xc0, !PT ;  /* 0x0000ffffca4e7812 */ /* 0x000fe400078ec0ff */
[----:B------:R-:W-:Y:S02]  /*aab80*/  PRMT R18, R76, 0x3340, R75 ;  /* 0x000033404c127816 */ /* 0x000fe4000000004b */
[----:B------:R-:W-:Y:S02]  /*aab90*/  LOP3.LUT R76, R206, 0xffff, RZ, 0xc0, !PT ;  /* 0x0000ffffce4c7812 */ /* 0x000fe400078ec0ff */
[----:B------:R-:W4:Y:S01]  /*aaba0*/  LDL.LU R206, [R1+0x5160] ;  /* 0x0051600001ce7983 */ /* 0x000f220000300800 */
[----:B------:R-:W-:-:S03]  /*aabb0*/  LOP3.LUT R75, R203, 0xffff, RZ, 0xc0, !PT ;  /* 0x0000ffffcb4b7812 */ /* 0x000fc600078ec0ff */
[----:B------:R-:W4:Y:S04]  /*aabc0*/  LDL.LU R202, [R1+0x4e98] ;  /* 0x004e980001ca7983 */ /* 0x000f280000300800 */
[----:B------:R-:W4:Y:S01]  /*aabd0*/  LDL.LU R203, [R1+0x4f9c] ;  /* 0x004f9c0001cb7983 */ /* 0x000f220000300800 */
[----:B------:R-:W-:Y:S02]  /*aabe0*/  SHF.R.U32.HI R74, RZ, 0x8, R77 ;  /* 0x00000008ff4a7819 */ /* 0x000fe4000001164d */
[----:B------:R-:W-:Y:S02]  /*aabf0*/  LOP3.LUT R73, R73, 0xffff, RZ, 0xc0, !PT ;  /* 0x0000ffff49497812 */ /* 0x000fe400078ec0ff */
[----:B------:R-:W-:-:S04]  /*aac00*/  LOP3.LUT R74, R74, 0xffff, RZ, 0xc0, !PT ;  /* 0x0000ffff4a4a7812 */ /* 0x000fc800078ec0ff */
[----:B------:R-:W-:Y:S02]  /*aac10*/  PRMT R8, R74, 0x3340, R73 ;  /* 0x000033404a087816 */ /* 0x000fe40000000049 */
[----:B------:R-:W-:Y:S02]  /*aac20*/  PRMT R73, R78, 0x3340, R0 ;  /* 0x000033404e497816 */ /* 0x000fe40000000000 */
[----:B------:R-:W-:Y:S02]  /*aac30*/  PRMT R74, R76, 0x3340, R75 ;  /* 0x000033404c4a7816 */ /* 0x000fe4000000004b */
[----:B------:R-:W-:Y:S02]  /*aac40*/  SHF.R.U32.HI R76, RZ, 0x8, R76 ;  /* 0x00000008ff4c7819 */ /* 0x000fe4000001164c */
[----:B------:R-:W-:Y:S02]  /*aac50*/  PRMT R238, R74, 0x5410, R73 ;  /* 0x000054104aee7816 */ /* 0x000fe40000000049 */
[----:B------:R-:W-:-:S02]  /*aac60*/  SHF.R.U32.HI R73, RZ, 0x8, R79 ;  /* 0x00000008ff497819 */ /* 0x000fc4000001164f */
[----:B------:R-:W-:Y:S02]  /*aac70*/  SHF.R.U32.HI R74, RZ, 0x8, R75 ;  /* 0x00000008ff4a7819 */ /* 0x000fe4000001164b */
[----:B------:R-:W-:Y:S02]  /*aac80*/  LOP3.LUT R75, R76, 0xffff, RZ, 0xc0, !PT ;  /* 0x0000ffff4c4b7812 */ /* 0x000fe400078ec0ff */
[----:B--2---:R-:W-:Y:S02]  /*aac90*/  LOP3.LUT R77, R199, 0xffff, RZ, 0xc0, !PT ;  /* 0x0000ffffc74d7812 */ /* 0x004fe400078ec0ff */
[----:B------:R-:W2:Y:S01]  /*aaca0*/  LDL.LU R199, [R1+0x5164] ;  /* 0x0051640001c77983 */ /* 0x000ea20000300800 */
[----:B---3--:R-:W-:-:S03]  /*aacb0*/  LOP3.LUT R79, R215, 0xffff, RZ, 0xc0, !PT ;  /* 0x0000ffffd74f7812 */ /* 0x008fc600078ec0ff */
[----:B------:R-:W3:Y:S01]  /*aacc0*/  LDL.LU R215, [R1+0x4e9c] ;  /* 0x004e9c0001d77983 */ /* 0x000ee20000300800 */
[----:B----4-:R-:W-:-:S03]  /*aacd0*/  LOP3.LUT R76, R182, 0xffff, RZ, 0xc0, !PT ;  /* 0x0000ffffb64c7812 */ /* 0x010fc600078ec0ff */
[----:B------:R-:W4:Y:S01]  /*aace0*/  LDL.LU R182, [R1+0x4fa4] ;  /* 0x004fa40001b67983 */ /* 0x000f220000300800 */
        /* <DEDUP_REMOVED lines=9> */
[----:B------:R-:W-:Y:S02]  /*aad80*/  LOP3.LUT R75, R75, 0xffff, RZ, 0xc0, !PT ;  /* 0x0000ffff4b4b7812 */ /* 0x000fe400078ec0ff */
[----:B------:R-:W-:Y:S02]  /*aad90*/  LOP3.LUT R78, R211, 0xffff, RZ, 0xc0, !PT ;  /* 0x0000ffffd34e7812 */ /* 0x000fe400078ec0ff */
[----:B------:R-:W-:Y:S02]  /*aada0*/  LOP3.LUT R113, R209, 0xffff, RZ, 0xc0, !PT ;  /* 0x0000ffffd1717812 */ /* 0x000fe400078ec0ff */
[----:B------:R-:W-:-:S02]  /*aadb0*/  LOP3.LUT R77, R208, 0xffff, RZ, 0xc0, !PT ;  /* 0x0000ffffd04d7812 */ /* 0x000fc400078ec0ff */
[----:B-1----:R-:W-:Y:S02]  /*aadc0*/  PRMT R2, R76, 0x3340, R75 ;  /* 0x000033404c027816 */ /* 0x002fe4000000004b */
[----:B------:R-:W-:Y:S02]  /*aadd0*/  PRMT R75, R113, 0x3340, R0 ;  /* 0x00003340714b7816 */ /* 0x000fe40000000000 */
[----:B------:R-:W-:-:S04]  /*aade0*/  PRMT R76, R78, 0x3340, R77 ;  /* 0x000033404e4c7816 */ /* 0x000fc8000000004d */
[----:B------:R-:W-:Y:S02]  /*aadf0*/  PRMT R221, R76, 0x5410, R75 ;  /* 0x000054104cdd7816 */ /* 0x000fe4000000004b */
[----:B------:R-:W-:Y:S02]  /*aae00*/  SHF.R.U32.HI R75, RZ, 0x8, R79 ;  /* 0x00000008ff4b7819 */ /* 0x000fe4000001164f */
[----:B------:R-:W-:Y:S02]  /*aae10*/  LOP3.LUT R81, R206, 0xffff, RZ, 0xc0, !PT ;  /* 0x0000ffffce517812 */ /* 0x000fe400078ec0ff */
[----:B------:R-:W4:Y:S01]  /*aae20*/  LDL.LU R206, [R1+0x5124] ;  /* 0x0051240001ce7983 */ /* 0x000f220000300800 */
[----:B------:R-:W-:-:S03]  /*aae30*/  LOP3.LUT R83, R202, 0xffff, RZ, 0xc0, !PT ;  /* 0x0000ffffca537812 */ /* 0x000fc600078ec0ff */
[----:B------:R-:W4:Y:S01]  /*aae40*/  LDL.LU R202, [R1+0x4804] ;  /* 0x0048040001ca7983 */ /* 0x000f220000300800 */
[----:B------:R-:W-:-:S03]  /*aae50*/  LOP3.LUT R79, R203, 0xffff, RZ, 0xc0, !PT ;  /* 0x0000ffffcb4f7812 */ /* 0x000fc600078ec0ff */
[----:B------:R-:W4:Y:S01]  /*aae60*/  LDL.LU R203, [R1+0x4f18] ;  /* 0x004f180001cb7983 */ /* 0x000f220000300800 */
[----:B------:R-:W-:Y:S02]  /*aae70*/  SHF.R.U32.HI R78, RZ, 0x8, R78 ;  /* 0x00000008ff4e7819 */ /* 0x000fe4000001164e */
        /* <DEDUP_REMOVED lines=8> */
[----:B------:R-:W-:-:S03]  /*aaf00*/  LOP3.LUT R76, R76, 0xffff, RZ, 0xc0, !PT ;  /* 0x0000ffff4c4c7812 */ /* 0x000fc600078ec0ff */
[----:B------:R-:W4:Y:S01]  /*aaf10*/  LDL.LU R211, [R1+0x5168] ;  /* 0x0051680001d37983 */ /* 0x000f220000300800 */
[----:B------:R-:W-:Y:S02]  /*aaf20*/  PRMT R252, R77, 0x3340, R76 ;  /* 0x000033404dfc7816 */ /* 0x000fe4000000004c */
[----:B------:R-:W-:Y:S01]  /*aaf30*/  PRMT R76, R83, 0x3340, R0 ;  /* 0x00003340534c7816 */ /* 0x000fe20000000000 */
[----:B------:R-:W4:Y:S01]  /*aaf40*/  LDL.LU R209, [R1+0x4eb0] ;  /* 0x004eb00001d17983 */ /* 0x000f220000300800 */
[----:B------:R-:W-:-:S03]  /*aaf50*/  PRMT R77, R81, 0x3340, R79 ;  /* 0x00003340514d7816 */ /* 0x000fc6000000004f */
[----:B------:R-:W4:Y:S01]  /*aaf60*/  LDL.LU R208, [R1+0x4fb8] ;  /* 0x004fb80001d07983 */ /* 0x000f220000300800 */
[----:B------:R-:W-:Y:S02]  /*aaf70*/  PRMT R12, R77, 0x5410, R76 ;  /* 0x000054104d0c7816 */ /* 0x000fe4000000004c */
[----:B------:R-:W-:Y:S02]  /*aaf80*/  PRMT R76, R82, 0x3340, R0 ;  /* 0x00003340524c7816 */ /* 0x000fe40000000000 */
[----:B------:R-:W-:-:S04]  /*aaf90*/  PRMT R77, R80, 0x3340, R78 ;  /* 0x00003340504d7816 */ /* 0x000fc8000000004e */
[----:B------:R-:W-:Y:S02]  /*aafa0*/  PRMT R226, R77, 0x5410, R76 ;  /* 0x000054104de27816 */ /* 0x000fe4000000004c */
[----:B------:R-:W-:Y:S02]  /*aafb0*/  SHF.R.U32.HI R77, RZ, 0x8, R80 ;  /* 0x00000008ff4d7819 */ /* 0x000fe40000011650 */
[----:B------:R-:W-:Y:S02]  /*aafc0*/  SHF.R.U32.HI R76, RZ, 0x8, R78 ;  /* 0x00000008ff4c7819 */ /* 0x000fe4000001164e */
[----:B------:R-:W-:Y:S02]  /*aafd0*/  LOP3.LUT R77, R77, 0xffff, RZ, 0xc0, !PT ;  /* 0x0000ffff4d4d7812 */ /* 0x000fe400078ec0ff */
[----:B------:R-:W-:Y:S02]  /*aafe0*/  LOP3.LUT R76, R76, 0xffff, RZ, 0xc0, !PT ;  /* 0x0000ffff4c4c7812 */ /* 0x000fe400078ec0ff */
[----:B------:R-:W-:-:S02]  /*aaff0*/  SHF.R.U32.HI R81, RZ, 0x8, R81 ;  /* 0x00000008ff517819 */ /* 0x000fc40000011651 */
[----:B------:R-:W-:Y:S02]  /*ab000*/  PRMT R225, R77, 0x3340, R76 ;  /* 0x000033404de17816 */ /* 0x000fe4000000004c */
[----:B------:R-:W-:Y:S02]  /*ab010*/  SHF.R.U32.HI R77, RZ, 0x8, R82 ;  /* 0x00000008ff4d7819 */ /* 0x000fe40000011652 */
[----:B------:R-:W-:Y:S02]  /*ab020*/  SHF.R.U32.HI R78, RZ, 0x8, R79 ;  /* 0x00000008ff4e7819 */ /* 0x000fe4000001164f */
[----:B------:R-:W-:Y:S02]  /*ab030*/  LOP3.LUT R79, R81, 0xffff, RZ, 0xc0, !PT ;  /* 0x0000ffff514f7812 */ /* 0x000fe400078ec0ff */
[----:B------:R-:W-:Y:S02]  /*ab040*/  LOP3.LUT R82, R206, 0xffff, RZ, 0xc0, !PT ;  /* 0x0000ffffce527812 */ /* 0x000fe400078ec0ff */
[----:B------:R-:W4:Y:S01]  /*ab050*/  LDL.LU R206, [R1+0x516c] ;  /* 0x00516c0001ce7983 */ /* 0x000f220000300800 */
[----:B------:R-:W-:-:S03]  /*ab060*/  LOP3.LUT R80, R202, 0xffff, RZ, 0xc0, !PT ;  /* 0x0000ffffca507812 */ /* 0x000fc600078ec0ff */
[----:B------:R-:W4:Y:S01]  /*ab070*/  LDL.LU R202, [R1+0x4eb8] ;  /* 0x004eb80001ca7983 */ /* 0x000f220000300800 */
[----:B------:R-:W-:-:S03]  /*ab080*/  LOP3.LUT R81, R203, 0xffff, RZ, 0xc0, !PT ;  /* 0x0000ffffcb517812 */ /* 0x000fc600078ec0ff */
[----:B------:R-:W4:Y:S01]  /*ab090*/  LDL.LU R203, [R1+0x4fc4] ;  /* 0x004fc40001cb7983 */ /* 0x000f220000300800 */
[----:B------:R-:W-:Y:S02]  /*ab0a0*/  LOP3.LUT R78, R78, 0xffff, RZ, 0xc0, !PT ;  /* 0x0000ffff4e4e7812 */ /* 0x000fe400078ec0ff */
[----:B------:R-:W-:Y:S02]  /*ab0b0*/  SHF.R.U32.HI R76, RZ, 0x8, R83 ;  /* 0x00000008ff4c7819 */ /* 0x000fe40000011653 */
[----:B------:R-:W-:Y:S02]  /*ab0c0*/  PRMT R231, R79, 0x3340, R78 ;  /* 0x000033404fe77816 */ /* 0x000fe4000000004e */
[----:B------:R-:W-:Y:S02]  /*ab0d0*/  PRMT R78, R80, 0x3340, R0 ;  /* 0x00003340504e7816 */ /* 0x000fe40000000000 */
[----:B------:R-:W-:-:S04]  /*ab0e0*/  PRMT R79, R82, 0x3340, R81 ;  /* 0x00003340524f7816 */ /* 0x000fc80000000051 */
[----:B------:R-:W-:Y:S02]  /*ab0f0*/  PRMT R251, R79, 0x5410, R78 ;  /* 0x000054104ffb7816 */ /* 0x000fe4000000004e */
[----:B------:R-:W-:Y:S02]  /*ab100*/  SHF.R.U32.HI R78, RZ, 0x8, R81 ;  /* 0x00000008ff4e7819 */ /* 0x000fe40000011651 */
        /* <DEDUP_REMOVED lines=22> */
[----:B------:R-:W-:Y:S02]  /*ab270*/  LOP3.LUT R84, R211, 0xffff, RZ, 0xc0, !PT ;  /* 0x0000ffffd3547812 */ /* 0x000fe400078ec0ff */
[----:B------:R-:W-:Y:S01]  /*ab280*/  LOP3.LUT R82, R209, 0xffff, RZ, 0xc0, !PT ;  /* 0x0000ffffd1527812 */ /* 0x000fe200078ec0ff */
[----:B------:R-:W4:Y:S01]  /*ab290*/  LDL.LU R211, [R1+0x5138] ;  /* 0x0051380001d37983 */ /* 0x000f220000300800 */
[----:B------:R-:W-:-:S02]  /*ab2a0*/  LOP3.LUT R83, R208, 0xffff, RZ, 0xc0, !PT ;  /* 0x0000ffffd0537812 */ /* 0x000fc400078ec0ff */
[----:B------:R-:W-:Y:S01]  /*ab2b0*/  PRMT R11, R80, 0x3340, R79 ;  /* 0x00003340500b7816 */ /* 0x000fe2000000004f */
[----:B------:R-:W4:Y:S01]  /*ab2c0*/  LDL.LU R209, [R1+0x482c] ;  /* 0x00482c0001d17983 */ /* 0x000f220000300800 */
[--C-:B------:R-:W-:Y:S02]  /*ab2d0*/  PRMT R79, R81, 0x3340, R0.reuse ;  /* 0x00003340514f7816 */ /* 0x100fe40000000000 */
[----:B------:R-:W-:Y:S01]  /*ab2e0*/  PRMT R80, R82, 0x3340, R0 ;  /* 0x0000334052507816 */ /* 0x000fe20000000000 */
[----:B------:R-:W4:Y:S01]  /*ab2f0*/  LDL.LU R208, [R1+0x4f3c] ;  /* 0x004f3c0001d07983 */ /* 0x000f220000300800 */
[----:B------:R-:W-:Y:S02]  /*ab300*/  PRMT R81, R84, 0x3340, R83 ;  /* 0x0000334054517816 */ /* 0x000fe40000000053 */
[----:B------:R-:W-:Y:S02]  /*ab310*/  SHF.R.U32.HI R4, RZ, 0x8, R86 ;  /* 0x00000008ff047819 */ /* 0x000fe40000011656 */
[----:B------:R-:W-:-:S02]  /*ab320*/  PRMT R14, R81, 0x5410, R80 ;  /* 0x00005410510e7816 */ /* 0x000fc40000000050 */
[----:B------:R-:W-:Y:S02]  /*ab330*/  LOP3.LUT R86, R206, 0xffff, RZ, 0xc0, !PT ;  /* 0x0000ffffce567812 */ /* 0x000fe400078ec0ff */
[----:B------:R-:W-:Y:S01]  /*ab340*/  SHF.R.U32.HI R81, RZ, 0x8, R84 ;  /* 0x00000008ff517819 */ /* 0x000fe20000011654 */
[----:B------:R-:W4:Y:S01]  /*ab350*/  LDL.LU R206, [R1+0x5170] ;  /* 0x0051700001ce7983 */ /* 0x000f220000300800 */
[----:B------:R-:W-:Y:S02]  /*ab360*/  LOP3.LUT R88, R202, 0xffff, RZ, 0xc0, !PT ;  /* 0x0000ffffca587812 */ /* 0x000fe400078ec0ff */
[----:B------:R-:W-:Y:S01]  /*ab370*/  LOP3.LUT R84, R203, 0xffff, RZ, 0xc0, !PT ;  /* 0x0000ffffcb547812 */ /* 0x000fe200078ec0ff */
[----:B------:R-:W4:Y:S04]  /*ab380*/  LDL.LU R202, [R1+0x4ec0] ;  /* 0x004ec00001ca7983 */ /* 0x000f280000300800 */
[----:B------:R-:W4:Y:S01]  /*ab390*/  LDL.LU R203, [R1+0x4fd8] ;  /* 0x004fd80001cb7983 */ /* 0x000f220000300800 */
[----:B------:R-:W-:-:S02]  /*ab3a0*/  SHF.R.U32.HI R80, RZ, 0x8, R83 ;  /* 0x00000008ff507819 */ /* 0x000fc40000011653 */
        /* <DEDUP_REMOVED lines=13> */
[----:B------:R-:W-:-:S04]  /*ab480*/  PRMT R82, R86, 0x3340, R84 ;  /* 0x0000334056527816 */ /* 0x000fc80000000054 */
[----:B------:R-:W-:Y:S02]  /*ab490*/  PRMT R247, R82, 0x5410, R81 ;  /* 0x0000541052f77816 */ /* 0x000fe40000000051 */
[----:B------:R-:W-:Y:S02]  /*ab4a0*/  PRMT R81, R87, 0x3340, R0 ;  /* 0x0000334057517816 */ /* 0x000fe40000000000 */
[--C-:B------:R-:W-:Y:S02]  /*ab4b0*/  PRMT R82, R85, 0x3340, R83.reuse ;  /* 0x0000334055527816 */ /* 0x100fe40000000053 */
        /* <DEDUP_REMOVED lines=12> */
[----:B------:R-:W-:Y:S02]  /*ab580*/  LOP3.LUT R84, R208, 0xffff, RZ, 0xc0, !PT ;  /* 0x0000ffffd0547812 */ /* 0x000fe400078ec0ff */
[----:B------:R-:W-:Y:S02]  /*ab590*/  PRMT R240, R82, 0x3340, R81 ;  /* 0x0000334052f07816 */ /* 0x000fe40000000051 */
[----:B------:R-:W-:-:S02]  /*ab5a0*/  SHF.R.U32.HI R81, RZ, 0x8, R87 ;  /* 0x00000008ff517819 */ /* 0x000fc40000011657 */
[----:B------:R-:W-:Y:S02]  /*ab5b0*/  SHF.R.U32.HI R142, RZ, 0x8, R88 ;  /* 0x00000008ff8e7819 */ /* 0x000fe40000011658 */
[----:B------:R-:W-:Y:S02]  /*ab5c0*/  PRMT R82, R91, 0x3340, R0 ;  /* 0x000033405b527816 */ /* 0x000fe40000000000 */
[----:B------:R-:W-:Y:S02]  /*ab5d0*/  PRMT R83, R86, 0x3340, R84 ;  /* 0x0000334056537816 */ /* 0x000fe40000000054 */
[----:B------:R-:W-:Y:S02]  /*ab5e0*/  LOP3.LUT R87, R206, 0xffff, RZ, 0xc0, !PT ;  /* 0x0000ffffce577812 */ /* 0x000fe400078ec0ff */
[----:B------:R-:W-:Y:S01]  /*ab5f0*/  LOP3.LUT R88, R202, 0xffff, RZ, 0xc0, !PT ;  /* 0x0000ffffca587812 */ /* 0x000fe200078ec0ff */
[----:B------:R-:W4:Y:S01]  /*ab600*/  LDL.LU R206, [R1+0x5174] ;  /* 0x0051740001ce7983 */ /* 0x000f220000300800 */
[----:B------:R-:W-:-:S02]  /*ab610*/  LOP3.LUT R85, R203, 0xffff, RZ, 0xc0, !PT ;  /* 0x0000ffffcb557812 */ /* 0x000fc400078ec0ff */
[----:B------:R-:W-:Y:S01]  /*ab620*/  PRMT R19, R83, 0x5410, R82 ;  /* 0x0000541053137816 */ /* 0x000fe20000000052 */
[----:B------:R-:W4:Y:S01]  /*ab630*/  LDL.LU R202, [R1+0x4ed8] ;  /* 0x004ed80001ca7983 */ /* 0x000f220000300800 */
[----:B------:R-:W-:Y:S02]  /*ab640*/  PRMT R82, R88, 0x3340, R0 ;  /* 0x0000334058527816 */ /* 0x000fe40000000000 */
[----:B------:R-:W-:Y:S01]  /*ab650*/  PRMT R83, R87, 0x3340, R85 ;  /* 0x0000334057537816 */ /* 0x000fe20000000055 */
[----:B------:R-:W4:Y:S01]  /*ab660*/  LDL.LU R203, [R1+0x4fe4] ;  /* 0x004fe40001cb7983 */ /* 0x000f220000300800 */
[----:B------:R-:W-:Y:S02]  /*ab670*/  SHF.R.U32.HI R87, RZ, 0x8, R87 ;  /* 0x00000008ff577819 */ /* 0x000fe40000011657 */
[----:B------:R-:W-:Y:S02]  /*ab680*/  PRMT R21, R83, 0x5410, R82 ;  /* 0x0000541053157816 */ /* 0x000fe40000000052 */
[----:B------:R-:W-:-:S02]  /*ab690*/  SHF.R.U32.HI R82, RZ, 0x8, R84 ;  /* 0x00000008ff527819 */ /* 0x000fc40000011654 */
        /* <DEDUP_REMOVED lines=11> */
[----:B------:R-:W-:Y:S02]  /*ab750*/  LOP3.LUT R83, R83, 0xffff, RZ, 0xc0, !PT ;  /* 0x0000ffff53537812 */ /* 0x000fe400078ec0ff */
[----:B------:R-:W-:Y:S01]  /*ab760*/  LOP3.LUT R82, R82, 0xffff, RZ, 0xc0, !PT ;  /* 0x0000ffff52527812 */ /* 0x000fe200078ec0ff */
[----:B------:R-:W4:Y:S03]  /*ab770*/  LDL.LU R166, [R1+0x518c] ;  /* 0x00518c0001a67983 */ /* 0x000f260000300800 */
[----:B------:R-:W-:Y:S01]  /*ab780*/  PRMT R250, R83, 0x3340, R82 ;  /* 0x0000334053fa7816 */ /* 0x000fe20000000052 */
[----:B------:R-:W4:Y:S01]  /*ab790*/  LDL.LU R212, [R1+0x5188] ;  /* 0x0051880001d47983 */ /* 0x000f220000300800 */
[----:B------:R-:W-:Y:S02]  /*ab7a0*/  PRMT R82, R86, 0x3340, R0 ;  /* 0x0000334056527816 */ /* 0x000fe40000000000 */
[----:B------:R-:W-:Y:S01]  /*ab7b0*/  PRMT R83, R85, 0x3340, R84 ;  /* 0x0000334055537816 */ /* 0x000fe20000000054 */
[----:B------:R-:W4:Y:S04]  /*ab7c0*/  LDL.LU R210, [R1+0x5194] ;  /* 0x0051940001d27983 */ /* 0x000f280000300800 */
[----:B------:R-:W4:Y:S01]  /*ab7d0*/  LDL.LU R211, [R1+0x5190] ;  /* 0x0051900001d37983 */ /* 0x000f220000300800 */
[----:B------:R-:W-:-:S02]  /*ab7e0*/  PRMT R243, R83, 0x5410, R82 ;  /* 0x0000541053f37816 */ /* 0x000fc40000000052 */
[----:B------:R-:W-:Y:S01]  /*ab7f0*/  SHF.R.U32.HI R83, RZ, 0x8, R85 ;  /* 0x00000008ff537819 */ /* 0x000fe20000011655 */
[----:B------:R-:W4:Y:S01]  /*ab800*/  LDL.LU R209, [R1+0x51ac] ;  /* 0x0051ac0001d17983 */ /* 0x000f220000300800 */
[----:B------:R-:W-:Y:S02]  /*ab810*/  SHF.R.U32.HI R82, RZ, 0x8, R84 ;  /* 0x00000008ff527819 */ /* 0x000fe40000011654 */
[----:B------:R-:W-:Y:S01]  /*ab820*/  LOP3.LUT R83, R83, 0xffff, RZ, 0xc0, !PT ;  /* 0x0000ffff53537812 */ /* 0x000fe200078ec0ff */
[----:B------:R-:W4:Y:S01]  /*ab830*/  LDL.LU R208, [R1+0x51a4] ;  /* 0x0051a40001d07983 */ /* 0x000f220000300800 */
        /* <DEDUP_REMOVED lines=12> */
[----:B------:R-:W-:Y:S02]  /*ab900*/  SHF.R.U32.HI R85, RZ, 0x8, R85 ;  /* 0x00000008ff557819 */ /* 0x000fe40000011655 */
[----:B------:R-:W-:Y:S02]  /*ab910*/  SHF.R.U32.HI R83, RZ, 0x8, R84 ;  /* 0x00000008ff537819 */ /* 0x000fe40000011654 */
[----:B------:R-:W-:Y:S02]  /*ab920*/  LOP3.LUT R84, R85, 0xffff, RZ, 0xc0, !PT ;  /* 0x0000ffff55547812 */ /* 0x000fe400078ec0ff */
[----:B--2---:R-:W-:-:S02]  /*ab930*/  LOP3.LUT R86, R199, 0xffff, RZ, 0xc0, !PT ;  /* 0x0000ffffc7567812 */ /* 0x004fc400078ec0ff */
        /* <DEDUP_REMOVED lines=14> */
[----:B------:R-:W-:Y:S02]  /*aba20*/  SHF.R.U32.HI R87, RZ, 0x8, R210 ;  /* 0x00000008ff577819 */ /* 0x000fe400000116d2 */
[----:B------:R-:W-:Y:S02]  /*aba30*/  SHF.R.U32.HI R86, RZ, 0x8, R211 ;  /* 0x00000008ff567819 */ /* 0x000fe400000116d3 */
[----:B------:R-:W-:Y:S02]  /*aba40*/  LOP3.LUT R87, R87, 0xffff, RZ, 0xc0, !PT ;  /* 0x0000ffff57577812 */ /* 0x000fe400078ec0ff */
[----:B------:R-:W-:-:S02]  /*aba50*/  LOP3.LUT R86, R86, 0xffff, RZ, 0xc0, !PT ;  /* 0x0000ffff56567812 */ /* 0x000fc400078ec0ff */
[----:B------:R-:W-:Y:S02]  /*aba60*/  SHF.R.U32.HI R133, RZ, 0x8, R88 ;  /* 0x00000008ff857819 */ /* 0x000fe40000011658 */
[----:B------:R-:W-:Y:S02]  /*aba70*/  PRMT R248, R87, 0x3340, R86 ;  /* 0x0000334057f87816 */ /* 0x000fe40000000056 */
[----:B------:R-:W-:Y:S02]  /*aba80*/  SHF.R.U32.HI R87, RZ, 0x8, R206 ;  /* 0x00000008ff577819 */ /* 0x000fe400000116ce */
[----:B------:R-:W-:Y:S02]  /*aba90*/  SHF.R.U32.HI R86, RZ, 0x8, R202 ;  /* 0x00000008ff567819 */ /* 0x000fe400000116ca */
[----:B------:R-:W-:Y:S02]  /*abaa0*/  SHF.R.U32.HI R88, RZ, 0x8, R203 ;  /* 0x00000008ff587819 */ /* 0x000fe400000116cb */
[----:B------:R-:W-:-:S02]  /*abab0*/  LOP3.LUT R87, R87, 0xffff, RZ, 0xc0, !PT ;  /* 0x0000ffff57577812 */ /* 0x000fc400078ec0ff */
[----:B------:R-:W-:Y:S02]  /*abac0*/  LOP3.LUT R86, R86, 0xffff, RZ, 0xc0, !PT ;  /* 0x0000ffff56567812 */ /* 0x000fe400078ec0ff */
[----:B------:R-:W-:Y:S02]  /*abad0*/  LOP3.LUT R88, R88, 0xffff, RZ, 0xc0, !PT ;  /* 0x0000ffff58587812 */ /* 0x000fe400078ec0ff */
[----:B------:R-:W-:Y:S02]  /*abae0*/  PRMT R9, R87, 0x3340, R86 ;  /* 0x0000334057097816 */ /* 0x000fe40000000056 */
[----:B------:R-:W-:Y:S02]  /*abaf0*/  PRMT R86, R88, 0x3340, R0 ;  /* 0x0000334058567816 */ /* 0x000fe40000000000 */
[----:B--2---:R-:W-:Y:S02]  /*abb00*/  SHF.R.U32.HI R88, RZ, 0x8, R199 ;  /* 0x00000008ff587819 */ /* 0x004fe400000116c7 */
[----:B------:R-:W2:Y:S01]  /*abb10*/  LDL.LU R199, [R1+0x4ed0] ;  /* 0x004ed00001c77983 */ /* 0x000ea20000300800 */
[----:B----4-:R-:W-:-:S03]  /*abb20*/  SHF.R.U32.HI R89, RZ, 0x8, R182 ;  /* 0x00000008ff597819 */ /* 0x010fc600000116b6 */
[----:B------:R-:W4:Y:S01]  /*abb30*/  LDL.LU R182, [R1+0x4bf0] ;  /* 0x004bf00001b67983 */ /* 0x000f220000300800 */
[----:B---3--:R-:W-:-:S03]  /*abb40*/  SHF.R.U32.HI R87, RZ, 0x8, R215 ;  /* 0x00000008ff577819 */ /* 0x008fc600000116d7 */
[----:B------:R-:W3:Y:S01]  /*abb50*/  LDL.LU R215, [R1+0x4bc0] ;  /* 0x004bc00001d77983 */ /* 0x000ee20000300800 */
[----:B------:R-:W-:Y:S02]  /*abb60*/  PRMT R111, R124, 0x5410, R111 ;  /* 0x000054107c6f7816 */ /* 0x000fe4000000006f */
[----:B------:R-:W-:Y:S02]  /*abb70*/  PRMT R110, R123, 0x5410, R110 ;  /* 0x000054107b6e7816 */ /* 0x000fe4000000006e */
[----:B--2---:R-:W-:-:S05]  /*abb80*/  PRMT R112, R199, 0x5410, R112 ;  /* 0x00005410c7707816 */ /* 0x004fca0000000070 */
[----:B------:R-:W-:Y:S04]  /*abb90*/  STL [R1+0x4628], R112 ;  /* 0x0046287001007387 */ /* 0x000fe80000100800 */
[----:B------:R-:W-:Y:S04]  /*abba0*/  STL [R1+0x1634], R111 ;  /* 0x0016346f01007387 */ /* 0x000fe80000100800 */
[----:B------:R-:W-:Y:S04]  /*abbb0*/  STL [R1+0xd74], R110 ;  /* 0x000d746e01007387 */ /* 0x000fe80000100800 */
[----:B------:R-:W2:Y:S01]  /*abbc0*/  LDL.LU R199, [R1+0x47c8] ;  /* 0x0047c80001c77983 */ /* 0x000ea20000300800 */
[----:B----4-:R-:W-:-:S03]  /*abbd0*/  PRMT R96, R182, 0x5410, R96 ;  /* 0x00005410b6607816 */ /* 0x010fc60000000060 */
[----:B------:R-:W4:Y:S01]  /*abbe0*/  LDL.LU R182, [R1+0x4bb0] ;  /* 0x004bb00001b67983 */ /* 0x000f220000300800 */
[----:B------:R-:W-:Y:S02]  /*abbf0*/  LOP3.LUT R95, R95, 0xffff, RZ, 0xc0, !PT ;  /* 0x0000ffff5f5f7812 */ /* 0x000fe400078ec0ff */
[----:B------:R-:W-:Y:S02]  /*abc00*/  LOP3.LUT R94, R94, 0xffff, RZ, 0xc0, !PT ;  /* 0x0000ffff5e5e7812 */ /* 0x000fe400078ec0ff */
[--C-:B------:R-:W-:Y:S02]  /*abc10*/  PRMT R95, R95, 0x3340, R0.reuse ;  /* 0x000033405f5f7816 */ /* 0x100fe40000000000 */
[----:B------:R-:W-:Y:S02]  /*abc20*/  PRMT R94, R94, 0x3340, R0 ;  /* 0x000033405e5e7816 */ /* 0x000fe40000000000 */
[----:B------:R-:W-:Y:S02]  /*abc30*/  PRMT R95, R121, 0x5410, R95 ;  /* 0x00005410795f7816 */ /* 0x000fe4000000005f */
[----:B---3--:R-:W-:Y:S01]  /*abc40*/  PRMT R94, R215, 0x5410, R94 ;  /* 0x00005410d75e7816 */ /* 0x008fe2000000005e */
[----:B------:R-:W-:Y:S04]  /*abc50*/  STL [R1+0xd70], R96 ;  /* 0x000d706001007387 */ /* 0x000fe80000100800 */
[----:B------:R-:W-:Y:S04]  /*abc60*/  STL [R1+0xd6c], R95 ;  /* 0x000d6c5f01007387 */ /* 0x000fe80000100800 */
[----:B------:R-:W-:Y:S01]  /*abc70*/  STL [R1+0xd68], R94 ;  /* 0x000d685e01007387 */ /* 0x000fe20000100800 */
[----:B------:R-:W-:-:S03]  /*abc80*/  LOP3.LUT R93, R93, 0xffff, RZ, 0xc0, !PT ;  /* 0x0000ffff5d5d7812 */ /* 0x000fc600078ec0ff */
[----:B------:R-:W3:Y:S01]  /*abc90*/  LDL.LU R215, [R1+0x47c0] ;  /* 0x0047c00001d77983 */ /* 0x000ee20000300800 */
[----:B------:R-:W-:Y:S02]  /*abca0*/  PRMT R93, R93, 0x3340, R0 ;  /* 0x000033405d5d7816 */ /* 0x000fe40000000000 */
[----:B------:R-:W-:Y:S02]  /*abcb0*/  LOP3.LUT R88, R88, 0xffff, RZ, 0xc0, !PT ;  /* 0x0000ffff58587812 */ /* 0x000fe400078ec0ff */
[----:B------:R-:W-:Y:S02]  /*abcc0*/  LOP3.LUT R87, R87, 0xffff, RZ, 0xc0, !PT ;  /* 0x0000ffff57577812 */ /* 0x000fe400078ec0ff */
[----:B------:R-:W-:Y:S02]  /*abcd0*/  LOP3.LUT R196, R196, 0xffff, RZ, 0xc0, !PT ;  /* 0x0000ffffc4c47812 */ /* 0x000fe400078ec0ff */
[----:B------:R-:W-:Y:S02]  /*abce0*/  LOP3.LUT R89, R89, 0xffff, RZ, 0xc0, !PT ;  /* 0x0000ffff59597812 */ /* 0x000fe400078ec0ff */
[----:B------:R-:W-:-:S02]  /*abcf0*/  PRMT R93, R117, 0x5410, R93 ;  /* 0x00005410755d7816 */ /* 0x000fc4000000005d */
[----:B------:R-:W-:Y:S02]  /*abd00*/  PRMT R232, R88, 0x3340, R87 ;  /* 0x0000334058e87816 */ /* 0x000fe40000000057 */
[--C-:B------:R-:W-:Y:S02]  /*abd10*/  PRMT R196, R196, 0x3340, R0.reuse ;  /* 0x00003340c4c47816 */ /* 0x100fe40000000000 */
[----:B------:R-:W-:Y:S01]  /*abd20*/  PRMT R87, R89, 0x3340, R0 ;  /* 0x0000334059577816 */ /* 0x000fe20000000000 */
[----:B------:R3:W-:Y:S01]  /*abd30*/  STL [R1+0xd64], R93 ;  /* 0x000d645d01007387 */ /* 0x0007e20000100800 */
[----:B------:R-:W-:Y:S02]  /*abd40*/  SHF.R.U32.HI R89, RZ, 0x8, R91 ;  /* 0x00000008ff597819 */ /* 0x000fe4000001165b */
[----:B------:R-:W-:Y:S02]  /*abd50*/  SHF.R.U32.HI R91, RZ, 0x8, R114 ;  /* 0x00000008ff5b7819 */ /* 0x000fe40000011672 */
[----:B------:R-:W-:-:S02]  /*abd60*/  SHF.R.U32.HI R117, RZ, 0x8, R183 ;  /* 0x00000008ff757819 */ /* 0x000fc400000116b7 */
[----:B------:R-:W2:Y:S01]  /*abd70*/  LDL.LU R183, [R1+0x47cc] ;  /* 0x0047cc0001b77983 */ /* 0x000ea20000300800 */
[----:B------:R-:W-:-:S03]  /*abd80*/  SHF.R.U32.HI R114, RZ, 0x8, R179 ;  /* 0x00000008ff727819 */ /* 0x000fc600000116b3 */
[----:B------:R-:W2:Y:S01]  /*abd90*/  LDL.LU R179, [R1+0x5180] ;  /* 0x0051800001b37983 */ /* 0x000ea20000300800 */
[----:B----4-:R-:W-:-:S03]  /*abda0*/  PRMT R196, R182, 0x5410, R196 ;  /* 0x00005410b6c47816 */ /* 0x010fc600000000c4 */
[----:B------:R-:W4:Y:S01]  /*abdb0*/  LDL.LU R182, [R1+0x5184] ;  /* 0x0051840001b67983 */ /* 0x000f220000300800 */
[----:B------:R-:W-:Y:S02]  /*abdc0*/  LOP3.LUT R92, R92, 0xffff, RZ, 0xc0, !PT ;  /* 0x0000ffff5c5c7812 */ /* 0x000fe400078ec0ff */
[----:B------:R-:W-:Y:S02]  /*abdd0*/  LOP3.LUT R84, R84, 0xffff, RZ, 0xc0, !PT ;  /* 0x0000ffff54547812 */ /* 0x000fe400078ec0ff */
[----:B------:R-:W-:Y:S02]  /*abde0*/  PRMT R92, R92, 0x3340, R0 ;  /* 0x000033405c5c7816 */ /* 0x000fe40000000000 */
[----:B------:R-:W-:Y:S02]  /*abdf0*/  PRMT R242, R85, 0x3340, R84 ;  /* 0x0000334055f27816 */ /* 0x000fe40000000054 */
[----:B------:R-:W-:Y:S02]  /*abe00*/  SHF.R.U32.HI R85, RZ, 0x8, R166 ;  /* 0x00000008ff557819 */ /* 0x000fe400000116a6 */
[----:B------:R-:W-:-:S02]  /*abe10*/  SHF.R.U32.HI R84, RZ, 0x8, R212 ;  /* 0x00000008ff547819 */ /* 0x000fc400000116d4 */
[----:B------:R-:W-:Y:S02]  /*abe20*/  LOP3.LUT R85, R85, 0xffff, RZ, 0xc0, !PT ;  /* 0x0000ffff55557812 */ /* 0x000fe400078ec0ff */
[----:B------:R-:W-:Y:S02]  /*abe30*/  LOP3.LUT R84, R84, 0xffff, RZ, 0xc0, !PT ;  /* 0x0000ffff54547812 */ /* 0x000fe400078ec0ff */
[----:B---3--:R-:W-:Y:S02]  /*abe40*/  PRMT R93, R215, 0x5410, R92 ;  /* 0x00005410d75d7816 */ /* 0x008fe4000000005c */
[----:B------:R-:W-:-:S03]  /*abe50*/  SHF.R.U32.HI R92, RZ, 0x8, R189 ;  /* 0x00000008ff5c7819 */ /* 0x000fc600000116bd */
[----:B------:R0:W-:Y:S01]  /*abe60*/  STL [R1+0xd60], R93 ;  /* 0x000d605d01007387 */ /* 0x0001e20000100800 */
[----:B------:R-:W-:-:S03]  /*abe70*/  PRMT R246, R85, 0x3340, R84 ;  /* 0x0000334055f67816 */ /* 0x000fc60000000054 */
[----:B------:R-:W3:Y:S01]  /*abe80*/  LDL.LU R189, [R1+0x54f0] ;  /* 0x0054f00001bd7983 */ /* 0x000ee20000300800 */
[----:B------:R-:W-:Y:S02]  /*abe90*/  SHF.R.U32.HI R84, RZ, 0x8, R209 ;  /* 0x00000008ff547819 */ /* 0x000fe400000116d1 */
[----:B0-----:R-:W-:Y:S02]  /*abea0*/  SHF.R.U32.HI R93, RZ, 0x8, R188 ;  /* 0x00000008ff5d7819 */ /* 0x001fe400000116bc */
[----:B------:R-:W3:Y:S01]  /*abeb0*/  LDL.LU R188, [R1+0x54ec] ;  /* 0x0054ec0001bc7983 */ /* 0x000ee20000300800 */
[----:B------:R-:W-:-:S03]  /*abec0*/  SHF.R.U32.HI R85, RZ, 0x8, R208 ;  /* 0x00000008ff557819 */ /* 0x000fc600000116d0 */
[----:B------:R-:W3:Y:S04]  /*abed0*/  LDL.LU R210, [R1+0x47c4] ;  /* 0x0047c40001d27983 */ /* 0x000ee80000300800 */
[----:B------:R-:W3:Y:S04]  /*abee0*/  LDL.LU R211, [R1+0x47bc] ;  /* 0x0047bc0001d37983 */ /* 0x000ee80000300800 */
[----:B------:R-:W3:Y:S04]  /*abef0*/  LDL.LU R209, [R1+0x47b8] ;  /* 0x0047b80001d17983 */ /* 0x000ee80000300800 */
[----:B------:R-:W3:Y:S01]  /*abf00*/  LDL.LU R208, [R1+0x47b4] ;  /* 0x0047b40001d07983 */ /* 0x000ee20000300800 */
[----:B----4-:R-:W-:-:S03]  /*abf10*/  SHF.R.U32.HI R96, RZ, 0x8, R182 ;  /* 0x00000008ff607819 */ /* 0x010fc600000116b6 */
[----:B------:R-:W4:Y:S01]  /*abf20*/  LDL.LU R182, [R1+0x4780] ;  /* 0x0047800001b67983 */ /* 0x000f220000300800 */
[----:B------:R-:W-:Y:S02]  /*abf30*/  LOP3.LUT R197, R197, 0xffff, RZ, 0xc0, !PT ;  /* 0x0000ffffc5c57812 */ /* 0x000fe400078ec0ff */
[----:B------:R-:W-:Y:S01]  /*abf40*/  LOP3.LUT R198, R198, 0xffff, RZ, 0xc0, !PT ;  /* 0x0000ffffc6c67812 */ /* 0x000fe200078ec0ff */
[----:B------:R-:W4:Y:S01]  /*abf50*/  LDL.LU R206, [R1+0x477c] ;  /* 0x00477c0001ce7983 */ /* 0x000f220000300800 */
[----:B------:R-:W-:Y:S02]  /*abf60*/  PRMT R197, R197, 0x3340, R0 ;  /* 0x00003340c5c57816 */ /* 0x000fe40000000000 */
[----:B------:R-:W-:Y:S01]  /*abf70*/  SHF.R.U32.HI R110, RZ, 0x8, R172 ;  /* 0x00000008ff6e7819 */ /* 0x000fe200000116ac */
[----:B------:R-:W4:Y:S01]  /*abf80*/  LDL.LU R202, [R1+0xc] ;  /* 0x00000c0001ca7983 */ /* 0x000f220000300800 */
[----:B------:R-:W-:-:S03]  /*abf90*/  SHF.R.U32.HI R94, RZ, 0x8, R173 ;  /* 0x00000008ff5e7819 */ /* 0x000fc600000116ad */
[----:B------:R-:W4:Y:S01]  /*abfa0*/  LDL.LU R172, [R1+0x4774] ;  /* 0x0047740001ac7983 */ /* 0x000f220000300800 */
[----:B------:R-:W-:Y:S02]  /*abfb0*/  PRMT R198, R198, 0x3340, R0 ;  /* 0x00003340c6c67816 */ /* 0x000fe40000000000 */
[----:B--2---:R-:W-:Y:S01]  /*abfc0*/  PRMT R197, R199, 0x5410, R197 ;  /* 0x00005410c7c57816 */ /* 0x004fe200000000c5 */
[----:B------:R-:W2:Y:S01]  /*abfd0*/  LDL.LU R203, [R1+0x8] ;  /* 0x0000080001cb7983 */ /* 0x000ea20000300800 */
[----:B------:R-:W-:Y:S02]  /*abfe0*/  SHF.R.U32.HI R88, RZ, 0x8, R90 ;  /* 0x00000008ff587819 */ /* 0x000fe4000001165a */
[----:B------:R-:W-:Y:S01]  /*abff0*/  SHF.R.U32.HI R124, RZ, 0x8, R174 ;  /* 0x00000008ff7c7819 */ /* 0x000fe200000116ae */
[----:B------:R-:W2:Y:S01]  /*ac000*/  LDL.LU R173, [R1+0x4770] ;  /* 0x0047700001ad7983 */ /* 0x000ea20000300800 */
[----:B------:R-:W-:Y:S02]  /*ac010*/  SHF.R.U32.HI R90, RZ, 0x8, R113 ;  /* 0x00000008ff5a7819 */ /* 0x000fe40000011671 */
[----:B------:R-:W-:Y:S01]  /*ac020*/  SHF.R.U32.HI R95, RZ, 0x8, R179 ;  /* 0x00000008ff5f7819 */ /* 0x000fe200000116b3 */
[----:B------:R-:W2:Y:S01]  /*ac030*/  LDL.LU R199, [R1+0x4] ;  /* 0x0000040001c77983 */ /* 0x000ea20000300800 */
[----:B------:R-:W-:-:S03]  /*ac040*/  SHF.R.U32.HI R113, RZ, 0x8, R171 ;  /* 0x00000008ff717819 */ /* 0x000fc600000116ab */
[----:B------:R-:W2:Y:S01]  /*ac050*/  LDL.LU R174, [R1+0x476c] ;  /* 0x00476c0001ae7983 */ /* 0x000ea20000300800 */
[----:B------:R-:W-:Y:S02]  /*ac060*/  LOP3.LUT R204, R204, 0xffff, RZ, 0xc0, !PT ;  /* 0x0000ffffcccc7812 */ /* 0x000fe400078ec0ff */
[----:B------:R-:W-:Y:S01]  /*ac070*/  PRMT R198, R183, 0x5410, R198 ;  /* 0x00005410b7c67816 */ /* 0x000fe200000000c6 */
[----:B------:R-:W2:Y:S01]  /*ac080*/  LDL.LU R179, [R1] ;  /* 0x0000000001b37983 */ /* 0x000ea20000300800 */
[----:B------:R-:W-:-:S03]  /*ac090*/  LOP3.LUT R180, R180, 0xffff, RZ, 0xc0, !PT ;  /* 0x0000ffffb4b47812 */ /* 0x000fc600078ec0ff */
[----:B------:R-:W2:Y:S01]  /*ac0a0*/  LDL.LU R171, [R1+0x4768] ;  /* 0x0047680001ab7983 */ /* 0x000ea20000300800 */
[----:B------:R-:W-:Y:S02]  /*ac0b0*/  SHF.R.U32.HI R140, RZ, 0x8, R115 ;  /* 0x00000008ff8c7819 */ /* 0x000fe40000011673 */
[----:B------:R-:W-:Y:S01]  /*ac0c0*/  SHF.R.U32.HI R111, RZ, 0x8, R187 ;  /* 0x00000008ff6f7819 */ /* 0x000fe200000116bb */
[----:B------:R-:W2:Y:S01]  /*ac0d0*/  LDL.LU R183, [R1+0x4758] ;  /* 0x0047580001b77983 */ /* 0x000ea20000300800 */
[----:B------:R-:W-:Y:S02]  /*ac0e0*/  LOP3.LUT R190, R190, 0xffff, RZ, 0xc0, !PT ;  /* 0x0000ffffbebe7812 */ /* 0x000fe400078ec0ff */
[----:B------:R-:W-:Y:S01]  /*ac0f0*/  SHF.R.U32.HI R115, RZ, 0x8, R195 ;  /* 0x00000008ff737819 */ /* 0x000fe200000116c3 */
[----:B------:R-:W2:Y:S01]  /*ac100*/  LDL.LU R215, [R1+0x4754] ;  /* 0x0047540001d77983 */ /* 0x000ea20000300800 */
[----:B------:R-:W-:Y:S02]  /*ac110*/  PRMT R204, R204, 0x3340, R0 ;  /* 0x00003340cccc7816 */ /* 0x000fe40000000000 */
[----:B------:R-:W-:Y:S01]  /*ac120*/  SHF.R.U32.HI R112, RZ, 0x8, R191 ;  /* 0x00000008ff707819 */ /* 0x000fe200000116bf */
[----:B------:R-:W2:Y:S01]  /*ac130*/  LDL.LU R187, [R1+0x4748] ;  /* 0x0047480001bb7983 */ /* 0x000ea20000300800 */
[----:B------:R-:W-:-:S03]  /*ac140*/  LOP3.LUT R205, R205, 0xffff, RZ, 0xc0, !PT ;  /* 0x0000ffffcdcd7812 */ /* 0x000fc600078ec0ff */
[----:B------:R-:W2:Y:S01]  /*ac150*/  LDL.LU R195, [R1+0x4744] ;  /* 0x0047440001c37983 */ /* 0x000ea20000300800 */
[----:B------:R-:W-:-:S03]  /*ac160*/  PRMT R180, R180, 0x3340, R0 ;  /* 0x00003340b4b47816 */ /* 0x000fc60000000000 */
[----:B------:R-:W2:Y:S01]  /*ac170*/  LDL.LU R191, [R1+0xd10] ;  /* 0x000d100001bf7983 */ /* 0x000ea20000300800 */
[----:B------:R-:W-:Y:S02]  /*ac180*/  PRMT R190, R190, 0x3340, R0 ;  /* 0x00003340bebe7816 */ /* 0x000fe40000000000 */
[----:B------:R-:W-:Y:S01]  /*ac190*/  SHF.R.U32.HI R123, RZ, 0x8, R161 ;  /* 0x00000008ff7b7819 */ /* 0x000fe200000116a1 */
[----:B------:R-:W2:Y:S01]  /*ac1a0*/  LDL.LU R163, [R1+0xd14] ;  /* 0x000d140001a37983 */ /* 0x000ea20000300800 */
[----:B------:R-:W-:Y:S02]  /*ac1b0*/  SHF.R.U32.HI R121, RZ, 0x8, R160 ;  /* 0x00000008ff797819 */ /* 0x000fe400000116a0 */
[----:B------:R-:W-:Y:S01]  /*ac1c0*/  PRMT R204, R120, 0x5410, R204 ;  /* 0x0000541078cc7816 */ /* 0x000fe200000000cc */
[----:B------:R-:W2:Y:S01]  /*ac1d0*/  LDL.LU R162, [R1+0xd0c] ;  /* 0x000d0c0001a27983 */ /* 0x000ea20000300800 */
[----:B------:R-:W-:Y:S02]  /*ac1e0*/  PRMT R205, R205, 0x3340, R0 ;  /* 0x00003340cdcd7816 */ /* 0x000fe40000000000 */
[----:B------:R-:W-:Y:S01]  /*ac1f0*/  SHF.R.U32.HI R120, RZ, 0x8, R159 ;  /* 0x00000008ff787819 */ /* 0x000fe2000001169f */
[----:B------:R-:W2:Y:S01]  /*ac200*/  LDL.LU R161, [R1+0xd08] ;  /* 0x000d080001a17983 */ /* 0x000ea20000300800 */
[----:B---3--:R-:W-:-:S03]  /*ac210*/  PRMT R180, R208, 0x5410, R180 ;  /* 0x00005410d0b47816 */ /* 0x008fc600000000b4 */
[----:B------:R-:W3:Y:S01]  /*ac220*/  LDL.LU R160, [R1+0xd04] ;  /* 0x000d040001a07983 */ /* 0x000ee20000300800 */
[----:B------:R-:W-:Y:S02]  /*ac230*/  LOP3.LUT R181, R181, 0xffff, RZ, 0xc0, !PT ;  /* 0x0000ffffb5b57812 */ /* 0x000fe400078ec0ff */
[----:B------:R-:W-:Y:S01]  /*ac240*/  PRMT R190, R209, 0x5410, R190 ;  /* 0x00005410d1be7816 */ /* 0x000fe200000000be */
[----:B------:R-:W3:Y:S01]  /*ac250*/  LDL.LU R159, [R1+0xcf8] ;  /* 0x000cf800019f7983 */ /* 0x000ee20000300800 */
[----:B------:R-:W-:-:S03]  /*ac260*/  PRMT R189, R211, 0x5410, R189 ;  /* 0x00005410d3bd7816 */ /* 0x000fc600000000bd */
[----:B------:R-:W3:Y:S01]  /*ac270*/  LDL.LU R208, [R1+0xcfc] ;  /* 0x000cfc0001d07983 */ /* 0x000ee20000300800 */
[----:B------:R-:W-:Y:S02]  /*ac280*/  PRMT R205, R118, 0x5410, R205 ;  /* 0x0000541076cd7816 */ /* 0x000fe400000000cd */
[----:B------:R-:W-:Y:S01]  /*ac290*/  PRMT R188, R210, 0x5410, R188 ;  /* 0x00005410d2bc7816 */ /* 0x000fe200000000bc */
[----:B------:R-:W3:Y:S01]  /*ac2a0*/  LDL.LU R209, [R1+0xcf4] ;  /* 0x000cf40001d17983 */ /* 0x000ee20000300800 */
[----:B------:R-:W-:-:S03]  /*ac2b0*/  SHF.R.U32.HI R118, RZ, 0x8, R201 ;  /* 0x00000008ff767819 */ /* 0x000fc600000116c9 */
[----:B------:R-:W3:Y:S01]  /*ac2c0*/  LDL.LU R211, [R1+0xcec] ;  /* 0x000cec0001d37983 */ /* 0x000ee20000300800 */
[----:B------:R-:W-:-:S03]  /*ac2d0*/  PRMT R181, R181, 0x3340, R0 ;  /* 0x00003340b5b57816 */ /* 0x000fc60000000000 */
[----:B------:R-:W3:Y:S04]  /*ac2e0*/  LDL.LU R210, [R1+0xce8] ;  /* 0x000ce80001d27983 */ /* 0x000ee80000300800 */
[----:B------:R-:W3:Y:S04]  /*ac2f0*/  LDL.LU R201, [R1+0xce4] ;  /* 0x000ce40001c97983 */ /* 0x000ee80000300800 */
[----:B------:R-:W3:Y:S04]  /*ac300*/  LDL.LU R212, [R1+0xcd4] ;  /* 0x000cd40001d47983 */ /* 0x000ee80000300800 */
[----:B------:R-:W3:Y:S04]  /*ac310*/  LDL.LU R164, [R1+0xcb0] ;  /* 0x000cb00001a47983 */ /* 0x000ee80000300800 */
[----:B------:R-:W3:Y:S04]  /*ac320*/  LDL.LU R165, [R1+0xcac] ;  /* 0x000cac0001a57983 */ /* 0x000ee80000300800 */
[----:B------:R-:W3:Y:S01]  /*ac330*/  LDL.LU R166, [R1+0xca8] ;  /* 0x000ca80001a67983 */ /* 0x000ee20000300800 */
[----:B----4-:R-:W-:-:S03]  /*ac340*/  PRMT R181, R182, 0x5410, R181 ;  /* 0x00005410b6b57816 */ /* 0x010fc600000000b5 */
[----:B------:R-:W4:Y:S01]  /*ac350*/  LDL.LU R182, [R1+0x54e8] ;  /* 0x0054e80001b67983 */ /* 0x000f220000300800 */
[----:B------:R-:W-:Y:S02]  /*ac360*/  PRMT R172, R172, 0x5410, R202 ;  /* 0x00005410acac7816 */ /* 0x000fe400000000ca */
[----:B--2---:R-:W-:Y:S02]  /*ac370*/  PRMT R173, R173, 0x5410, R203 ;  /* 0x00005410adad7816 */ /* 0x004fe400000000cb */
[----:B------:R-:W-:Y:S02]  /*ac380*/  PRMT R174, R174, 0x5410, R199 ;  /* 0x00005410aeae7816 */ /* 0x000fe400000000c7 */
[----:B------:R-:W-:Y:S02]  /*ac390*/  PRMT R171, R171, 0x5410, R179 ;  /* 0x00005410abab7816 */ /* 0x000fe400000000b3 */
[----:B----4-:R-:W-:Y:S02]  /*ac3a0*/  PRMT R182, R206, 0x5410, R182 ;  /* 0x00005410ceb67816 */ /* 0x010fe400000000b6 */
[----:B------:R-:W2:Y:S04]  /*ac3b0*/  LDL.LU R206, [R1+0x54e4] ;  /* 0x0054e40001ce7983 */ /* 0x000ea80000300800 */
[----:B------:R-:W3:Y:S04]  /*ac3c0*/  LDL.LU R202, [R1+0x54e0] ;  /* 0x0054e00001ca7983 */ /* 0x000ee80000300800 */
[----:B------:R-:W4:Y:S04]  /*ac3d0*/  LDL.LU R203, [R1+0x54dc] ;  /* 0x0054dc0001cb7983 */ /* 0x000f280000300800 */
[----:B------:R-:W2:Y:S04]  /*ac3e0*/  LDL.LU R199, [R1+0x54d8] ;  /* 0x0054d80001c77983 */ /* 0x000ea80000300800 */
[----:B------:R-:W3:Y:S02]  /*ac3f0*/  LDL.LU R179, [R1+0x54d4] ;  /* 0x0054d40001b37983 */ /* 0x000ee40000300800 */
[----:B---3--:R-:W-:-:S02]  /*ac400*/  PRMT R179, R183, 0x5410, R179 ;  /* 0x00005410b7b37816 */ /* 0x008fc400000000b3 */
[----:B------:R-:W3:Y:S02]  /*ac410*/  LDL.LU R183, [R1+0x54d0] ;  /* 0x0054d00001b77983 */ /* 0x000ee40000300800 */
[----:B---3--:R-:W-:Y:S02]  /*ac420*/  PRMT R183, R215, 0x5410, R183 ;  /* 0x00005410d7b77816 */ /* 0x008fe400000000b7 */
[----:B------:R-:W3:Y:S02]  /*ac430*/  LDL.LU R215, [R1+0x54cc] ;  /* 0x0054cc0001d77983 */ /* 0x000ee40000300800 */
[----:B---3--:R-:W-:Y:S02]  /*ac440*/  PRMT R215, R187, 0x5410, R215 ;  /* 0x00005410bbd77816 */ /* 0x008fe400000000d7 */
[----:B------:R-:W3:Y:S04]  /*ac450*/  LDL.LU R187, [R1+0x54c8] ;  /* 0x0054c80001bb7983 */ /* 0x000ee80000300800 */
[----:B------:R0:W-:Y:S04]  /*ac460*/  STL [R1+0xd5c], R215 ;  /* 0x000d5cd701007387 */ /* 0x0001e80000100800 */
[----:B0-----:R-:W4:Y:S01]  /*ac470*/  LDL R215, [R1+0x400] ;  /* 0x0004000001d77983 */ /* 0x001f220000100800 */
[----:B---3--:R-:W-:-:S03]  /*ac480*/  PRMT R187, R195, 0x5410, R187 ;  /* 0x00005410c3bb7816 */ /* 0x008fc600000000bb */
[----:B------:R-:W3:Y:S01]  /*ac490*/  LDL.LU R195, [R1+0x54c4] ;  /* 0x0054c40001c37983 */ /* 0x000ee20000300800 */
[----:B------:R-:W-:Y:S02]  /*ac4a0*/  LOP3.LUT R207, R207, 0xffff, RZ, 0xc0, !PT ;  /* 0x0000ffffcfcf7812 */ /* 0x000fe400078ec0ff */
[----:B---3--:R-:W-:Y:S02]  /*ac4b0*/  PRMT R195, R191, 0x5410, R195 ;  /* 0x00005410bfc37816 */ /* 0x008fe400000000c3 */
[----:B------:R-:W3:Y:S01]  /*ac4c0*/  LDL.LU R191, [R1+0x54c0] ;  /* 0x0054c00001bf7983 */ /* 0x000ee20000300800 */
[----:B------:R-:W-:Y:S02]  /*ac4d0*/  PRMT R207, R207, 0x3340, R0 ;  /* 0x00003340cfcf7816 */ /* 0x000fe40000000000 */
[----:B--2---:R-:W-:Y:S02]  /*ac4e0*/  PRMT R199, R162, 0x5410, R199 ;  /* 0x00005410a2c77816 */ /* 0x004fe400000000c7 */
[----:B----4-:R-:W-:-:S02]  /*ac4f0*/  PRMT R203, R161, 0x5410, R203 ;  /* 0x00005410a1cb7816 */ /* 0x010fc400000000cb */
[----:B------:R-:W-:Y:S02]  /*ac500*/  PRMT R202, R160, 0x5410, R202 ;  /* 0x00005410a0ca7816 */ /* 0x000fe400000000ca */
[----:B------:R-:W-:Y:S02]  /*ac510*/  PRMT R206, R159, 0x5410, R206 ;  /* 0x000054109fce7816 */ /* 0x000fe400000000ce */
[----:B------:R-:W-:Y:S02]  /*ac520*/  PRMT R207, R208, 0x5410, R207 ;  /* 0x00005410d0cf7816 */ /* 0x000fe400000000cf */
[----:B---3--:R-:W-:Y:S02]  /*ac530*/  PRMT R191, R163, 0x5410, R191 ;  /* 0x00005410a3bf7816 */ /* 0x008fe400000000bf */
[----:B------:R-:W2:Y:S04]  /*ac540*/  LDL.LU R163, [R1+0xc98] ;  /* 0x000c980001a37983 */ /* 0x000ea80000300800 */
[----:B------:R-:W3:Y:S04]  /*ac550*/  LDL.LU R162, [R1+0xc94] ;  /* 0x000c940001a27983 */ /* 0x000ee80000300800 */
[----:B------:R-:W4:Y:S04]  /*ac560*/  LDL.LU R161, [R1+0xc8c] ;  /* 0x000c8c0001a17983 */ /* 0x000f280000300800 */
[----:B------:R-:W4:Y:S04]  /*ac570*/  LDL.LU R160, [R1+0xc90] ;  /* 0x000c900001a07983 */ /* 0x000f280000300800 */
[----:B------:R-:W4:Y:S04]  /*ac580*/  LDL.LU R159, [R1+0xc84] ;  /* 0x000c8400019f7983 */ /* 0x000f280000300800 */
[----:B------:R-:W2:Y:S02]  /*ac590*/  LDL.LU R208, [R1+0x54bc] ;  /* 0x0054bc0001d07983 */ /* 0x000ea40000300800 */
[----:B--2---:R-:W-:-:S02]  /*ac5a0*/  PRMT R208, R209, 0x5410, R208 ;  /* 0x00005410d1d07816 */ /* 0x004fc400000000d0 */
[----:B------:R-:W2:Y:S02]  /*ac5b0*/  LDL.LU R209, [R1+0x54b8] ;  /* 0x0054b80001d17983 */ /* 0x000ea40000300800 */
[----:B--2---:R-:W-:Y:S02]  /*ac5c0*/  PRMT R209, R211, 0x5410, R209 ;  /* 0x00005410d3d17816 */ /* 0x004fe400000000d1 */
[----:B------:R-:W2:Y:S02]  /*ac5d0*/  LDL.LU R211, [R1+0x54b4] ;  /* 0x0054b40001d37983 */ /* 0x000ea40000300800 */
[----:B--2---:R-:W-:Y:S02]  /*ac5e0*/  PRMT R211, R210, 0x5410, R211 ;  /* 0x00005410d2d37816 */ /* 0x004fe400000000d3 */
[----:B------:R-:W2:Y:S02]  /*ac5f0*/  LDL.LU R210, [R1+0x54b0] ;  /* 0x0054b00001d27983 */ /* 0x000ea40000300800 */
[----:B--2---:R-:W-:-:S02]  /*ac600*/  PRMT R210, R201, 0x5410, R210 ;  /* 0x00005410c9d27816 */ /* 0x004fc400000000d2 */
[----:B------:R-:W2:Y:S01]  /*ac610*/  LDL.LU R201, [R1+0x54ac] ;  /* 0x0054ac0001c97983 */ /* 0x000ea20000300800 */
[----:B------:R-:W-:-:S04]  /*ac620*/  LOP3.LUT R213, R213, 0xffff, RZ, 0xc0, !PT ;  /* 0x0000ffffd5d57812 */ /* 0x000fc800078ec0ff */
[----:B------:R-:W-:-:S04]  /*ac630*/  PRMT R213, R213, 0x3340, R0 ;  /* 0x00003340d5d57816 */ /* 0x000fc80000000000 */
[----:B------:R-:W-:Y:S02]  /*ac640*/  PRMT R213, R166, 0x5410, R213 ;  /* 0x00005410a6d57816 */ /* 0x000fe400000000d5 */
[----:B--2---:R-:W-:Y:S02]  /*ac650*/  PRMT R201, R212, 0x5410, R201 ;  /* 0x00005410d4c97816 */ /* 0x004fe400000000c9 */
[----:B------:R-:W2:Y:S04]  /*ac660*/  LDL.LU R212, [R1+0x54a8] ;  /* 0x0054a80001d47983 */ /* 0x000ea80000300800 */
[----:B------:R-:W-:Y:S04]  /*ac670*/  STL [R1+0xd58], R201 ;  /* 0x000d58c901007387 */ /* 0x000fe80000100800 */
[----:B------:R-:W2:Y:S01]  /*ac680*/  LDL.LU R166, [R1+0xc80] ;  /* 0x000c800001a67983 */ /* 0x000ea20000300800 */
[----:B------:R-:W-:-:S02]  /*ac690*/  LOP3.LUT R176, R176, 0xffff, RZ, 0xc0, !PT ;  /* 0x0000ffffb0b07812 */ /* 0x000fc400078ec0ff */
[----:B------:R-:W-:Y:S02]  /*ac6a0*/  LOP3.LUT R214, R214, 0xffff, RZ, 0xc0, !PT ;  /* 0x0000ffffd6d67812 */ /* 0x000fe400078ec0ff */
[----:B------:R-:W-:Y:S02]  /*ac6b0*/  LOP3.LUT R175, R175, 0xffff, RZ, 0xc0, !PT ;  /* 0x0000ffffafaf7812 */ /* 0x000fe400078ec0ff */
[--C-:B------:R-:W-:Y:S02]  /*ac6c0*/  PRMT R176, R176, 0x3340, R0.reuse ;  /* 0x00003340b0b07816 */ /* 0x100fe40000000000 */
[----:B------:R-:W-:Y:S02]  /*ac6d0*/  LOP3.LUT R170, R170, 0xffff, RZ, 0xc0, !PT ;  /* 0x0000ffffaaaa7812 */ /* 0x000fe400078ec0ff */
[--C-:B------:R-:W-:Y:S02]  /*ac6e0*/  PRMT R214, R214, 0x3340, R0.reuse ;  /* 0x00003340d6d67816 */ /* 0x100fe40000000000 */
[----:B------:R-:W-:-:S02]  /*ac6f0*/  PRMT R175, R175, 0x3340, R0 ;  /* 0x00003340afaf7816 */ /* 0x000fc40000000000 */
[----:B------:R-:W-:Y:S02]  /*ac700*/  LOP3.LUT R169, R169, 0xffff, RZ, 0xc0, !PT ;  /* 0x0000ffffa9a97812 */ /* 0x000fe400078ec0ff */
[----:B------:R-:W-:Y:S02]  /*ac710*/  PRMT R170, R170, 0x3340, R0 ;  /* 0x00003340aaaa7816 */ /* 0x000fe40000000000 */
[----:B------:R-:W-:Y:S02]  /*ac720*/  LOP3.LUT R168, R168, 0xffff, RZ, 0xc0, !PT ;  /* 0x0000ffffa8a87812 */ /* 0x000fe400078ec0ff */
[----:B------:R-:W-:Y:S02]  /*ac730*/  PRMT R176, R163, 0x5410, R176 ;  /* 0x00005410a3b07816 */ /* 0x000fe400000000b0 */
[----:B------:R-:W-:Y:S02]  /*ac740*/  PRMT R214, R165, 0x5410, R214 ;  /* 0x00005410a5d67816 */ /* 0x000fe400000000d6 */
[----:B------:R-:W-:Y:S01]  /*ac750*/  PRMT R169, R169, 0x3340, R0 ;  /* 0x00003340a9a97816 */ /* 0x000fe20000000000 */
[----:B------:R-:W2:Y:S01]  /*ac760*/  LDL.LU R165, [R1+0x404] ;  /* 0x0004040001a57983 */ /* 0x000ea20000300800 */
[----:B---3--:R-:W-:-:S02]  /*ac770*/  PRMT R175, R162, 0x5410, R175 ;  /* 0x00005410a2af7816 */ /* 0x008fc400000000af */
[----:B------:R-:W-:Y:S02]  /*ac780*/  PRMT R168, R168, 0x3340, R0 ;  /* 0x00003340a8a87816 */ /* 0x000fe40000000000 */
[----:B----4-:R-:W-:Y:S02]  /*ac790*/  PRMT R170, R161, 0x5410, R170 ;  /* 0x00005410a1aa7816 */ /* 0x010fe400000000aa */
[----:B------:R-:W-:Y:S02]  /*ac7a0*/  PRMT R169, R160, 0x5410, R169 ;  /* 0x00005410a0a97816 */ /* 0x000fe400000000a9 */
[----:B------:R-:W-:Y:S02]  /*ac7b0*/  SHF.R.U32.HI R185, RZ, 0x8, R185 ;  /* 0x00000008ffb97819 */ /* 0x000fe400000116b9 */
[----:B------:R-:W-:Y:S02]  /*ac7c0*/  PRMT R168, R159, 0x5410, R168 ;  /* 0x000054109fa87816 */ /* 0x000fe400000000a8 */
[----:B------:R-:W-:-:S02]  /*ac7d0*/  LOP3.LUT R177, R177, 0xffff, RZ, 0xc0, !PT ;  /* 0x0000ffffb1b17812 */ /* 0x000fc400078ec0ff */
[----:B------:R-:W-:Y:S02]  /*ac7e0*/  LOP3.LUT R178, R178, 0xffff, RZ, 0xc0, !PT ;  /* 0x0000ffffb2b27812 */ /* 0x000fe400078ec0ff */
[----:B------:R-:W-:Y:S02]  /*ac7f0*/  LOP3.LUT R184, R184, 0xffff, RZ, 0xc0, !PT ;  /* 0x0000ffffb8b87812 */ /* 0x000fe400078ec0ff */
[----:B------:R-:W-:Y:S02]  /*ac800*/  LOP3.LUT R185, R185, 0xffff, RZ, 0xc0, !PT ;  /* 0x0000ffffb9b97812 */ /* 0x000fe400078ec0ff */
[----:B------:R-:W-:Y:S02]  /*ac810*/  LOP3.LUT R186, R186, 0xffff, RZ, 0xc0, !PT ;  /* 0x0000ffffbaba7812 */ /* 0x000fe400078ec0ff */
[----:B------:R-:W-:Y:S02]  /*ac820*/  PRMT R177, R177, 0x3340, R0 ;  /* 0x00003340b1b17816 */ /* 0x000fe40000000000 */
[----:B------:R-:W-:-:S02]  /*ac830*/  LOP3.LUT R192, R192, 0xffff, RZ, 0xc0, !PT ;  /* 0x0000ffffc0c07812 */ /* 0x000fc400078ec0ff */
[--C-:B------:R-:W-:Y:S02]  /*ac840*/  PRMT R178, R178, 0x3340, R0.reuse ;  /* 0x00003340b2b27816 */ /* 0x100fe40000000000 */
[----:B------:R-:W-:Y:S02]  /*ac850*/  LOP3.LUT R193, R193, 0xffff, RZ, 0xc0, !PT ;  /* 0x0000ffffc1c17812 */ /* 0x000fe400078ec0ff */
[--C-:B------:R-:W-:Y:S02]  /*ac860*/  PRMT R184, R184, 0x3340, R0.reuse ;  /* 0x00003340b8b87816 */ /* 0x100fe40000000000 */
[----:B------:R-:W-:Y:S02]  /*ac870*/  LOP3.LUT R194, R194, 0xffff, RZ, 0xc0, !PT ;  /* 0x0000ffffc2c27812 */ /* 0x000fe400078ec0ff */
[----:B------:R-:W-:Y:S02]  /*ac880*/  PRMT R185, R185, 0x3340, R0 ;  /* 0x00003340b9b97816 */ /* 0x000fe40000000000 */
[----:B------:R-:W-:-:S02]  /*ac890*/  LOP3.LUT R200, R200, 0xffff, RZ, 0xc0, !PT ;  /* 0x0000ffffc8c87812 */ /* 0x000fc400078ec0ff */
[--C-:B------:R-:W-:Y:S02]  /*ac8a0*/  PRMT R186, R186, 0x3340, R0.reuse ;  /* 0x00003340baba7816 */ /* 0x100fe40000000000 */
[--C-:B------:R-:W-:Y:S02]  /*ac8b0*/  PRMT R192, R192, 0x3340, R0.reuse ;  /* 0x00003340c0c07816 */ /* 0x100fe40000000000 */
[----:B------:R-:W-:Y:S02]  /*ac8c0*/  PRMT R23, R23, 0x5410, R177 ;  /* 0x0000541017177816 */ /* 0x000fe400000000b1 */
[----:B------:R-:W-:Y:S02]  /*ac8d0*/  PRMT R193, R193, 0x3340, R0 ;  /* 0x00003340c1c17816 */ /* 0x000fe40000000000 */
[----:B------:R-:W-:Y:S02]  /*ac8e0*/  PRMT R217, R217, 0x5410, R178 ;  /* 0x00005410d9d97816 */ /* 0x000fe400000000b2 */
[----:B------:R-:W-:-:S02]  /*ac8f0*/  PRMT R194, R194, 0x3340, R0 ;  /* 0x00003340c2c27816 */ /* 0x000fc40000000000 */
[----:B------:R-:W-:Y:S02]  /*ac900*/  LOP3.LUT R167, R167, 0xffff, RZ, 0xc0, !PT ;  /* 0x0000ffffa7a77812 */ /* 0x000fe400078ec0ff */
[----:B------:R-:W-:Y:S02]  /*ac910*/  PRMT R219, R219, 0x5410, R184 ;  /* 0x00005410dbdb7816 */ /* 0x000fe400000000b8 */
        /* <DEDUP_REMOVED lines=8> */
[----:B--2---:R-:W-:Y:S02]  /*ac9a0*/  PRMT R212, R164, 0x5410, R212 ;  /* 0x00005410a4d47816 */ /* 0x004fe400000000d4 */
[----:B------:R-:W2:Y:S04]  /*ac9b0*/  LDL.LU R164, [R1+0x344] ;  /* 0x0003440001a47983 */ /* 0x000ea80000300800 */
[----:B------:R-:W3:Y:S04]  /*ac9c0*/  LDL.LU R163, [R1+0x34c] ;  /* 0x00034c0001a37983 */ /* 0x000ee80000300800 */
[----:B------:R-:W-:Y:S04]  /*ac9d0*/  STL [R1+0xd50], R176 ;  /* 0x000d50b001007387 */ /* 0x000fe80000100800 */
[----:B------:R-:W4:Y:S04]  /*ac9e0*/  LDL.LU R162, [R1+0x340] ;  /* 0x0003400001a27983 */ /* 0x000f280000300800 */
[----:B------:R-:W-:Y:S04]  /*ac9f0*/  STL [R1+0xd44], R175 ;  /* 0x000d44af01007387 */ /* 0x000fe80000100800 */
[----:B------:R-:W4:Y:S04]  /*aca00*/  LDL.LU R161, [R1+0x33c] ;  /* 0x00033c0001a17983 */ /* 0x000f280000300800 */
[----:B------:R-:W-:Y:S04]  /*aca10*/  STL [R1+0xd48], R170 ;  /* 0x000d48aa01007387 */ /* 0x000fe80000100800 */
[----:B------:R-:W4:Y:S04]  /*aca20*/  LDL.LU R160, [R1+0x338] ;  /* 0x0003380001a07983 */ /* 0x000f280000300800 */
[----:B------:R-:W-:Y:S04]  /*aca30*/  STL [R1+0xd40], R169 ;  /* 0x000d40a901007387 */ /* 0x000fe80000100800 */
[----:B------:R-:W4:Y:S04]  /*aca40*/  LDL.LU R159, [R1+0x334] ;  /* 0x00033400019f7983 */ /* 0x000f280000300800 */
[----:B------:R0:W-:Y:S04]  /*aca50*/  STL [R1+0xd34], R168 ;  /* 0x000d34a801007387 */ /* 0x0001e80000100800 */
        /* <DEDUP_REMOVED lines=12> */
[----:B------:R-:W4:Y:S04]  /*acb20*/  LDL.LU R193, [R1+0x210] ;  /* 0x0002100001c17983 */ /* 0x000f280000300800 */
[----:B------:R-:W4:Y:S04]  /*acb30*/  LDL.LU R194, [R1+0x20c] ;  /* 0x00020c0001c27983 */ /* 0x000f280000300800 */
[----:B------:R-:W4:Y:S04]  /*acb40*/  LDL.LU R200, [R1+0x204] ;  /* 0x0002040001c87983 */ /* 0x000f280000300800 */
[----:B------:R-:W4:Y:S04]  /*acb50*/  LDL.LU R201, [R1+0x208] ;  /* 0x0002080001c97983 */ /* 0x000f280000300800 */
[----:B------:R-:W2:Y:S04]  /*acb60*/  LDL.LU R166, [R1+0x54a4] ;  /* 0x0054a40001a67983 */ /* 0x000ea80000300800 */
[----:B------:R0:W-:Y:S04]  /*acb70*/  STL [R1+0xd38], R167 ;  /* 0x000d38a701007387 */ /* 0x0001e80000100800 */
[----:B0-----:R-:W4:Y:S01]  /*acb80*/  LDL.LU R167, [R1+0x24c] ;  /* 0x00024c0001a77983 */ /* 0x001f220000300800 */
[----:B--2---:R-:W-:-:S03]  /*acb90*/  PRMT R166, R165, 0x5410, R166 ;  /* 0x00005410a5a67816 */ /* 0x004fc600000000a6 */
[----:B------:R-:W2:Y:S04]  /*acba0*/  LDL.LU R165, [R1+0x54a0] ;  /* 0x0054a00001a57983 */ /* 0x000ea80000300800 */
[----:B------:R0:W-:Y:S04]  /*acbb0*/  STL [R1+0xd30], R166 ;  /* 0x000d30a601007387 */ /* 0x0001e80000100800 */
[----:B0-----:R-:W4:Y:S01]  /*acbc0*/  LDL.LU R166, [R1+0x248] ;  /* 0x0002480001a67983 */ /* 0x001f220000300800 */
[----:B--2---:R-:W-:-:S03]  /*acbd0*/  PRMT R165, R164, 0x5410, R165 ;  /* 0x00005410a4a57816 */ /* 0x004fc600000000a5 */
[----:B------:R-:W3:Y:S04]  /*acbe0*/  LDL.LU R164, [R1+0x549c] ;  /* 0x00549c0001a47983 */ /* 0x000ee80000300800 */
[----:B------:R0:W-:Y:S04]  /*acbf0*/  STL [R1+0xd24], R165 ;  /* 0x000d24a501007387 */ /* 0x0001e80000100800 */
[----:B0-----:R-:W2:Y:S01]  /*acc00*/  LDL.LU R165, [R1+0x250] ;  /* 0x0002500001a57983 */ /* 0x001ea20000300800 */
[----:B---3--:R-:W-:-:S03]  /*acc10*/  PRMT R164, R163, 0x5410, R164 ;  /* 0x00005410a3a47816 */ /* 0x008fc600000000a4 */
[----:B------:R-:W4:Y:S04]  /*acc20*/  LDL.LU R163, [R1+0x5498] ;  /* 0x0054980001a37983 */ /* 0x000f280000300800 */
[----:B------:R0:W-:Y:S04]  /*acc30*/  STL [R1+0xd20], R164 ;  /* 0x000d20a401007387 */ /* 0x0001e80000100800 */
[----:B0-----:R-:W3:Y:S01]  /*acc40*/  LDL.LU R164, [R1+0x254] ;  /* 0x0002540001a47983 */ /* 0x001ee20000300800 */
[----:B----4-:R-:W-:-:S03]  /*acc50*/  PRMT R163, R162, 0x5410, R163 ;  /* 0x00005410a2a37816 */ /* 0x010fc600000000a3 */
[----:B------:R-:W4:Y:S04]  /*acc60*/  LDL.LU R162, [R1+0x5494] ;  /* 0x0054940001a27983 */ /* 0x000f280000300800 */
[----:B------:R0:W-:Y:S04]  /*acc70*/  STL [R1+0xd1c], R163 ;  /* 0x000d1ca301007387 */ /* 0x0001e80000100800 */
[----:B0-----:R-:W2:Y:S01]  /*acc80*/  LDL.LU R163, [R1+0x258] ;  /* 0x0002580001a37983 */ /* 0x001ea20000300800 */
[----:B----4-:R-:W-:-:S03]  /*acc90*/  PRMT R162, R161, 0x5410, R162 ;  /* 0x00005410a1a27816 */ /* 0x010fc600000000a2 */
        /* <DEDUP_REMOVED lines=8> */
[----:B------:R-:W4:Y:S01]  /*acd20*/  LDL.LU R159, [R1+0x5488] ;  /* 0x00548800019f7983 */ /* 0x000f220000300800 */
        /* <DEDUP_REMOVED lines=10> */
[--C-:B------:R-:W-:Y:S02]  /*acdd0*/  PRMT R155, R155, 0x3340, R0.reuse ;  /* 0x000033409b9b7816 */ /* 0x100fe40000000000 */
[----:B------:R-:W-:-:S02]  /*acde0*/  PRMT R154, R154, 0x3340, R0 ;  /* 0x000033409a9a7816 */ /* 0x000fc40000000000 */
[----:B---3--:R-:W-:Y:S02]  /*acdf0*/  PRMT R158, R162, 0x5410, R158 ;  /* 0x00005410a29e7816 */ /* 0x008fe4000000009e */
[--C-:B------:R-:W-:Y:S02]  /*ace00*/  PRMT R153, R153, 0x3340, R0.reuse ;  /* 0x0000334099997816 */ /* 0x100fe40000000000 */
[----:B--2---:R-:W-:Y:S01]  /*ace10*/  PRMT R157, R163, 0x5410, R157 ;  /* 0x00005410a39d7816 */ /* 0x004fe2000000009d */
[----:B------:R-:W-:Y:S01]  /*ace20*/  STL [R1+0xd08], R160 ;  /* 0x000d08a001007387 */ /* 0x000fe20000100800 */
[----:B------:R-:W-:Y:S02]  /*ace30*/  PRMT R152, R152, 0x3340, R0 ;  /* 0x0000334098987816 */ /* 0x000fe40000000000 */
[----:B------:R-:W-:Y:S02]  /*ace40*/  LOP3.LUT R148, R148, 0xffff, RZ, 0xc0, !PT ;  /* 0x0000ffff94947812 */ /* 0x000fe400078ec0ff */
[----:B------:R-:W-:-:S02]  /*ace50*/  PRMT R156, R164, 0x5410, R156 ;  /* 0x00005410a49c7816 */ /* 0x000fc4000000009c */
[----:B------:R-:W-:Y:S02]  /*ace60*/  PRMT R155, R165, 0x5410, R155 ;  /* 0x00005410a59b7816 */ /* 0x000fe4000000009b */
[----:B------:R-:W-:Y:S02]  /*ace70*/  PRMT R154, R166, 0x5410, R154 ;  /* 0x00005410a69a7816 */ /* 0x000fe4000000009a */
[----:B------:R-:W-:Y:S02]  /*ace80*/  PRMT R153, R167, 0x5410, R153 ;  /* 0x00005410a7997816 */ /* 0x000fe40000000099 */
        /* <DEDUP_REMOVED lines=18> */
[----:B----4-:R-:W-:-:S05]  /*acfb0*/  PRMT R159, R161, 0x5410, R159 ;  /* 0x00005410a19f7816 */ /* 0x010fca000000009f */
        /* <DEDUP_REMOVED lines=20> */
[----:B0-----:R-:W2:Y:S04]  /*ad100*/  LDL.LU R153, [R1+0x200] ;  /* 0x0002000001997983 */ /* 0x001ea80000300800 */
[----:B------:R-:W-:Y:S04]  /*ad110*/  STL [R1+0xc94], R108 ;  /* 0x000c946c01007387 */ /* 0x000fe80000100800 */
[----:B------:R-:W3:Y:S04]  /*ad120*/  LDL.LU R154, [R1+0x1fc] ;  /* 0x0001fc00019a7983 */ /* 0x000ee80000300800 */
        /* <DEDUP_REMOVED lines=29> */
[----:B------:R-:W-:-:S04]  /*ad300*/  LOP3.LUT R24, R24, 0xffff, RZ, 0xc0, !PT ;  /* 0x0000ffff18187812 */ /* 0x000fc800078ec0ff */
[--C-:B------:R-:W-:Y:S02]  /*ad310*/  PRMT R24, R24, 0x3340, R0.reuse ;  /* 0x0000334018187816 */ /* 0x100fe40000000000 */
[----:B------:R-:W-:Y:S02]  /*ad320*/  LOP3.LUT R28, R28, 0xffff, RZ, 0xc0, !PT ;  /* 0x0000ffff1c1c7812 */ /* 0x000fe400078ec0ff */
[----:B------:R-:W-:Y:S02]  /*ad330*/  LOP3.LUT R29, R29, 0xffff, RZ, 0xc0, !PT ;  /* 0x0000ffff1d1d7812 */ /* 0x000fe400078ec0ff */
[--C-:B------:R-:W-:Y:S02]  /*ad340*/  PRMT R28, R28, 0x3340, R0.reuse ;  /* 0x000033401c1c7816 */ /* 0x100fe40000000000 */
[----:B------:R-:W-:Y:S02]  /*ad350*/  LOP3.LUT R31, R31, 0xffff, RZ, 0xc0, !PT ;  /* 0x0000ffff1f1f7812 */ /* 0x000fe400078ec0ff */
[----:B------:R-:W-:-:S02]  /*ad360*/  PRMT R29, R29, 0x3340, R0 ;  /* 0x000033401d1d7816 */ /* 0x000fc40000000000 */
[--C-:B------:R-:W-:Y:S02]  /*ad370*/  PRMT R30, R30, 0x3340, R0.reuse ;  /* 0x000033401e1e7816 */ /* 0x100fe40000000000 */
[--C-:B------:R-:W-:Y:S02]  /*ad380*/  PRMT R31, R31, 0x3340, R0.reuse ;  /* 0x000033401f1f7816 */ /* 0x100fe40000000000 */
[----:B------:R-:W-:Y:S02]  /*ad390*/  LOP3.LUT R32, R32, 0xffff, RZ, 0xc0, !PT ;  /* 0x0000ffff20207812 */ /* 0x000fe400078ec0ff */
[----:B------:R-:W-:Y:S02]  /*ad3a0*/  LOP3.LUT R34, R34, 0xffff, RZ, 0xc0, !PT ;  /* 0x0000ffff22227812 */ /* 0x000fe400078ec0ff */
[--C-:B------:R-:W-:Y:S02]  /*ad3b0*/  PRMT R32, R32, 0x3340, R0.reuse ;  /* 0x0000334020207816 */ /* 0x100fe40000000000 */
[----:B------:R-:W-:-:S02]  /*ad3c0*/  PRMT R34, R34, 0x3340, R0 ;  /* 0x0000334022227816 */ /* 0x000fc40000000000 */
[----:B------:R-:W-:Y:S02]  /*ad3d0*/  LOP3.LUT R35, R35, 0xffff, RZ, 0xc0, !PT ;  /* 0x0000ffff23237812 */ /* 0x000fe400078ec0ff */
[----:B------:R-:W-:Y:S02]  /*ad3e0*/  LOP3.LUT R36, R36, 0xffff, RZ, 0xc0, !PT ;  /* 0x0000ffff24247812 */ /* 0x000fe400078ec0ff */
[----:B------:R-:W-:Y:S02]  /*ad3f0*/  LOP3.LUT R37, R37, 0xffff, RZ, 0xc0, !PT ;  /* 0x0000ffff25257812 */ /* 0x000fe400078ec0ff */
[--C-:B------:R-:W-:Y:S02]  /*ad400*/  PRMT R35, R35, 0x3340, R0.reuse ;  /* 0x0000334023237816 */ /* 0x100fe40000000000 */
[--C-:B------:R-:W-:Y:S02]  /*ad410*/  PRMT R36, R36, 0x3340, R0.reuse ;  /* 0x0000334024247816 */ /* 0x100fe40000000000 */
[----:B------:R-:W-:-:S02]  /*ad420*/  PRMT R37, R37, 0x3340, R0 ;  /* 0x0000334025257816 */ /* 0x000fc40000000000 */
[----:B------:R-:W-:Y:S02]  /*ad430*/  LOP3.LUT R39, R39, 0xffff, RZ, 0xc0, !PT ;  /* 0x0000ffff27277812 */ /* 0x000fe400078ec0ff */
[----:B------:R-:W-:Y:S02]  /*ad440*/  LOP3.LUT R40, R40, 0xffff, RZ, 0xc0, !PT ;  /* 0x0000ffff28287812 */ /* 0x000fe400078ec0ff */
[--C-:B------:R-:W-:Y:S02]  /*ad450*/  PRMT R39, R39, 0x3340, R0.reuse ;  /* 0x0000334027277816 */ /* 0x100fe40000000000 */
[----:B------:R-:W-:Y:S02]  /*ad460*/  PRMT R40, R40, 0x3340, R0 ;  /* 0x0000334028287816 */ /* 0x000fe40000000000 */
[----:B------:R-:W-:Y:S02]  /*ad470*/  LOP3.LUT R41, R41, 0xffff, RZ, 0xc0, !PT ;  /* 0x0000ffff29297812 */ /* 0x000fe400078ec0ff */
[----:B------:R-:W-:-:S02]  /*ad480*/  LOP3.LUT R43, R43, 0xffff, RZ, 0xc0, !PT ;  /* 0x0000ffff2b2b7812 */ /* 0x000fc400078ec0ff */
[--C-:B------:R-:W-:Y:S02]  /*ad490*/  PRMT R41, R41, 0x3340, R0.reuse ;  /* 0x0000334029297816 */ /* 0x100fe40000000000 */
[--C-:B------:R-:W-:Y:S02]  /*ad4a0*/  PRMT R45, R45, 0x3340, R0.reuse ;  /* 0x000033402d2d7816 */ /* 0x100fe40000000000 */
[----:B------:R-:W-:Y:S02]  /*ad4b0*/  PRMT R43, R43, 0x3340, R0 ;  /* 0x000033402b2b7816 */ /* 0x000fe40000000000 */
[----:B--2---:R-:W-:Y:S02]  /*ad4c0*/  PRMT R107, R153, 0x5410, R106 ;  /* 0x00005410996b7816 */ /* 0x004fe4000000006a */
[----:B---3--:R-:W-:-:S03]  /*ad4d0*/  PRMT R106, R154, 0x5410, R105 ;  /* 0x000054109a6a7816 */ /* 0x008fc60000000069 */
[----:B------:R-:W-:Y:S01]  /*ad4e0*/  STL [R1+0xc8c], R107 ;  /* 0x000c8c6b01007387 */ /* 0x000fe20000100800 */
[----:B----4-:R-:W-:-:S03]  /*ad4f0*/  PRMT R105, R155, 0x5410, R104 ;  /* 0x000054109b697816 */ /* 0x010fc60000000068 */
[----:B------:R-:W-:Y:S01]  /*ad500*/  STL [R1+0xc80], R106 ;  /* 0x000c806a01007387 */ /* 0x000fe20000100800 */
[----:B------:R-:W-:-:S03]  /*ad510*/  PRMT R104, R156, 0x5410, R103 ;  /* 0x000054109c687816 */ /* 0x000fc60000000067 */
        /* <DEDUP_REMOVED lines=18> */
[----:B------:R0:W-:Y:S01]  /*ad640*/  STL [R1+0x24c], R24 ;  /* 0x00024c1801007387 */ /* 0x0001e20000100800 */
[----:B------:R-:W-:-:S03]  /*ad650*/  PRMT R25, R166, 0x5410, R27 ;  /* 0x00005410a6197816 */ /* 0x000fc6000000001b */
[----:B------:R1:W-:Y:S01]  /*ad660*/  STL [R1+0x248], R26 ;  /* 0x0002481a01007387 */ /* 0x0003e20000100800 */
[----:B0-----:R-:W-:-:S03]  /*ad670*/  PRMT R24, R167, 0x5410, R28 ;  /* 0x00005410a7187816 */ /* 0x001fc6000000001c */
[----:B------:R0:W-:Y:S01]  /*ad680*/  STL [R1+0x244], R25 ;  /* 0x0002441901007387 */ /* 0x0001e20000100800 */
[----:B-1----:R-:W-:-:S03]  /*ad690*/  PRMT R26, R168, 0x5410, R29 ;  /* 0x00005410a81a7816 */ /* 0x002fc6000000001d */
[----:B------:R1:W-:Y:S01]  /*ad6a0*/  STL [R1+0x240], R24 ;  /* 0x0002401801007387 */ /* 0x0003e20000100800 */
[----:B0-----:R-:W-:-:S03]  /*ad6b0*/  PRMT R25, R169, 0x5410, R30 ;  /* 0x00005410a9197816 */ /* 0x001fc6000000001e */
[----:B------:R0:W-:Y:S01]  /*ad6c0*/  STL [R1+0x23c], R26 ;  /* 0x00023c1a01007387 */ /* 0x0001e20000100800 */
[----:B-1----:R-:W-:-:S03]  /*ad6d0*/  PRMT R24, R170, 0x5410, R31 ;  /* 0x00005410aa187816 */ /* 0x002fc6000000001f */
[----:B------:R1:W-:Y:S04]  /*ad6e0*/  STL [R1+0x238], R25 ;  /* 0x0002381901007387 */ /* 0x0003e80000100800 */
[----:B------:R2:W-:Y:S01]  /*ad6f0*/  STL [R1+0x234], R24 ;  /* 0x0002341801007387 */ /* 0x0005e20000100800 */
[----:B0-----:R-:W-:Y:S02]  /*ad700*/  PRMT R26, R175, 0x5410, R32 ;  /* 0x00005410af1a7816 */ /* 0x001fe40000000020 */
[----:B-1----:R-:W-:-:S03]  /*ad710*/  PRMT R25, R176, 0x5410, R33 ;  /* 0x00005410b0197816 */ /* 0x002fc60000000021 */
[----:B------:R0:W-:Y:S01]  /*ad720*/  STL [R1+0x22c], R26 ;  /* 0x00022c1a01007387 */ /* 0x0001e20000100800 */
[----:B--2---:R-:W-:-:S03]  /*ad730*/  PRMT R24, R177, 0x5410, R34 ;  /* 0x00005410b1187816 */ /* 0x004fc60000000022 */
        /* <DEDUP_REMOVED lines=10> */
[----:B------:R-:W-:Y:S01]  /*ad7e0*/  STL [R1+0x210], R26 ;  /* 0x0002101a01007387 */ /* 0x000fe20000100800 */
[----:B--2---:R-:W-:-:S03]  /*ad7f0*/  PRMT R24, R193, 0x5410, R40 ;  /* 0x00005410c1187816 */ /* 0x004fc60000000028 */
[----:B------:R-:W-:Y:S04]  /*ad800*/  STL [R1+0x20c], R25 ;  /* 0x00020c1901007387 */ /* 0x000fe80000100800 */
[----:B------:R0:W-:Y:S04]  /*ad810*/  STL [R1+0x208], R24 ;  /* 0x0002081801007387 */ /* 0x0001e80000100800 */
[----:B------:R-:W2:Y:S04]  /*ad820*/  LDL.LU R153, [R1+0x11c] ;  /* 0x00011c0001997983 */ /* 0x000ea80000300800 */
[----:B------:R-:W3:Y:S04]  /*ad830*/  LDL.LU R154, [R1+0x118] ;  /* 0x00011800019a7983 */ /* 0x000ee80000300800 */
[----:B------:R-:W4:Y:S04]  /*ad840*/  LDL.LU R155, [R1+0x114] ;  /* 0x00011400019b7983 */ /* 0x000f280000300800 */
[----:B------:R-:W2:Y:S04]  /*ad850*/  LDL.LU R156, [R1+0x10c] ;  /* 0x00010c00019c7983 */ /* 0x000ea80000300800 */
[----:B------:R-:W3:Y:S04]  /*ad860*/  LDL.LU R157, [R1+0x108] ;  /* 0x00010800019d7983 */ /* 0x000ee80000300800 */
[----:B------:R-:W4:Y:S04]  /*ad870*/  LDL.LU R158, [R1+0x100] ;  /* 0x00010000019e7983 */ /* 0x000f280000300800 */
[----:B------:R-:W2:Y:S04]  /*ad880*/  LDL.LU R159, [R1+0x104] ;  /* 0x00010400019f7983 */ /* 0x000ea80000300800 */
        /* <DEDUP_REMOVED lines=11> */
[----:B------:R-:W4:Y:S04]  /*ad940*/  LDL.LU R175, [R1+0xc0] ;  /* 0x0000c00001af7983 */ /* 0x000f280000300800 */
[----:B------:R-:W3:Y:S04]  /*ad950*/  LDL.LU R176, [R1+0xb8] ;  /* 0x0000b80001b07983 */ /* 0x000ee80000300800 */
[----:B------:R-:W3:Y:S04]  /*ad960*/  LDL.LU R177, [R1+0xa4] ;  /* 0x0000a40001b17983 */ /* 0x000ee80000300800 */
[----:B------:R-:W3:Y:S04]  /*ad970*/  LDL.LU R178, [R1+0xac] ;  /* 0x0000ac0001b27983 */ /* 0x000ee80000300800 */
[----:B------:R-:W2:Y:S04]  /*ad980*/  LDL.LU R184, [R1+0xa0] ;  /* 0x0000a00001b87983 */ /* 0x000ea80000300800 */
[----:B------:R-:W4:Y:S04]  /*ad990*/  LDL.LU R185, [R1+0x8c] ;  /* 0x00008c0001b97983 */ /* 0x000f280000300800 */
[----:B------:R-:W3:Y:S04]  /*ad9a0*/  LDL.LU R186, [R1+0x88] ;  /* 0x0000880001ba7983 */ /* 0x000ee80000300800 */
[----:B------:R-:W3:Y:S01]  /*ad9b0*/  LDL.LU R192, [R1+0x84] ;  /* 0x0000840001c07983 */ /* 0x000ee20000300800 */
[----:B------:R-:W-:-:S02]  /*ad9c0*/  PRMT R41, R194, 0x5410, R41 ;  /* 0x00005410c2297816 */ /* 0x000fc40000000029 */
[----:B------:R-:W-:Y:S01]  /*ad9d0*/  PRMT R45, R200, 0x5410, R45 ;  /* 0x00005410c82d7816 */ /* 0x000fe2000000002d */
[----:B------:R-:W3:Y:S01]  /*ad9e0*/  LDL.LU R193, [R1+0x80] ;  /* 0x0000800001c17983 */ /* 0x000ee20000300800 */
[----:B------:R-:W-:-:S03]  /*ad9f0*/  PRMT R43, R201, 0x5410, R43 ;  /* 0x00005410c92b7816 */ /* 0x000fc6000000002b */
[----:B------:R-:W3:Y:S04]  /*ada00*/  LDL.LU R194, [R1+0x6c] ;  /* 0x00006c0001c27983 */ /* 0x000ee80000300800 */
[----:B------:R-:W3:Y:S04]  /*ada10*/  LDL.LU R200, [R1+0x68] ;  /* 0x0000680001c87983 */ /* 0x000ee80000300800 */
[----:B------:R-:W3:Y:S01]  /*ada20*/  LDL.LU R201, [R1+0x64] ;  /* 0x0000640001c97983 */ /* 0x000ee20000300800 */
[----:B------:R-:W-:Y:S02]  /*ada30*/  LOP3.LUT R71, R71, 0xffff, RZ, 0xc0, !PT ;  /* 0x0000ffff47477812 */ /* 0x000fe400078ec0ff */
[----:B------:R-:W-:-:S02]  /*ada40*/  LOP3.LUT R72, R72, 0xffff, RZ, 0xc0, !PT ;  /* 0x0000ffff48487812 */ /* 0x000fc400078ec0ff */
[----:B------:R-:W-:Y:S02]  /*ada50*/  LOP3.LUT R73, R73, 0xffff, RZ, 0xc0, !PT ;  /* 0x0000ffff49497812 */ /* 0x000fe400078ec0ff */
[----:B------:R-:W-:Y:S02]  /*ada60*/  LOP3.LUT R74, R74, 0xffff, RZ, 0xc0, !PT ;  /* 0x0000ffff4a4a7812 */ /* 0x000fe400078ec0ff */
[--C-:B------:R-:W-:Y:S02]  /*ada70*/  PRMT R71, R71, 0x3340, R0.reuse ;  /* 0x0000334047477816 */ /* 0x100fe40000000000 */
[----:B------:R-:W-:Y:S02]  /*ada80*/  LOP3.LUT R75, R75, 0xffff, RZ, 0xc0, !PT ;  /* 0x0000ffff4b4b7812 */ /* 0x000fe400078ec0ff */
[----:B------:R-:W-:Y:S02]  /*ada90*/  PRMT R72, R72, 0x3340, R0 ;  /* 0x0000334048487816 */ /* 0x000fe40000000000 */
[----:B------:R-:W-:-:S02]  /*adaa0*/  LOP3.LUT R65, R65, 0xffff, RZ, 0xc0, !PT ;  /* 0x0000ffff41417812 */ /* 0x000fc400078ec0ff */
[--C-:B------:R-:W-:Y:S02]  /*adab0*/  PRMT R73, R73, 0x3340, R0.reuse ;  /* 0x0000334049497816 */ /* 0x100fe40000000000 */
[----:B------:R-:W-:Y:S02]  /*adac0*/  LOP3.LUT R69, R69, 0xffff, RZ, 0xc0, !PT ;  /* 0x0000ffff45457812 */ /* 0x000fe400078ec0ff */
[--C-:B------:R-:W-:Y:S02]  /*adad0*/  PRMT R74, R74, 0x3340, R0.reuse ;  /* 0x000033404a4a7816 */ /* 0x100fe40000000000 */
[----:B------:R-:W-:Y:S02]  /*adae0*/  PRMT R32, R17, 0x5410, R7 ;  /* 0x0000541011207816 */ /* 0x000fe40000000007 */
[----:B------:R-:W-:Y:S01]  /*adaf0*/  PRMT R75, R75, 0x3340, R0 ;  /* 0x000033404b4b7816 */ /* 0x000fe20000000000 */
[----:B------:R-:W3:Y:S01]  /*adb00*/  LDL.LU R17, [R1+0x5484] ;  /* 0x0054840001117983 */ /* 0x000ee20000300800 */
[----:B------:R-:W-:-:S02]  /*adb10*/  LOP3.LUT R76, R76, 0xffff, RZ, 0xc0, !PT ;  /* 0x0000ffff4c4c7812 */ /* 0x000fc400078ec0ff */
[----:B------:R-:W-:Y:S02]  /*adb20*/  PRMT R71, R216, 0x5410, R71 ;  /* 0x00005410d8477816 */ /* 0x000fe40000000047 */
[----:B------:R-:W-:Y:S01]  /*adb30*/  LOP3.LUT R77, R77, 0xffff, RZ, 0xc0, !PT ;  /* 0x0000ffff4d4d7812 */ /* 0x000fe200078ec0ff */
[----:B------:R-:W3:Y:S01]  /*adb40*/  LDL.LU R216, [R1+0x5480] ;  /* 0x0054800001d87983 */ /* 0x000ee20000300800 */
[----:B------:R-:W-:Y:S02]  /*adb50*/  PRMT R72, R3, 0x5410, R72 ;  /* 0x0000541003487816 */ /* 0x000fe40000000048 */
[--C-:B------:R-:W-:Y:S01]  /*adb60*/  PRMT R65, R65, 0x3340, R0.reuse ;  /* 0x0000334041417816 */ /* 0x100fe20000000000 */
[----:B------:R-:W3:Y:S01]  /*adb70*/  LDL.LU R3, [R1+0x547c] ;  /* 0x00547c0001037983 */ /* 0x000ee20000300800 */
[----:B------:R-:W-:Y:S02]  /*adb80*/  PRMT R73, R18, 0x5410, R73 ;  /* 0x0000541012497816 */ /* 0x000fe40000000049 */
[----:B------:R-:W-:Y:S01]  /*adb90*/  PRMT R69, R69, 0x3340, R0 ;  /* 0x0000334045457816 */ /* 0x000fe20000000000 */
[----:B------:R-:W3:Y:S01]  /*adba0*/  LDL.LU R18, [R1+0x5478] ;  /* 0x0054780001127983 */ /* 0x000ee20000300800 */
[----:B------:R-:W-:-:S02]  /*adbb0*/  PRMT R74, R13, 0x5410, R74 ;  /* 0x000054100d4a7816 */ /* 0x000fc4000000004a */
[--C-:B------:R-:W-:Y:S01]  /*adbc0*/  PRMT R76, R76, 0x3340, R0.reuse ;  /* 0x000033404c4c7816 */ /* 0x100fe20000000000 */
[----:B------:R-:W3:Y:S01]  /*adbd0*/  LDL.LU R13, [R1+0x5474] ;  /* 0x00547400010d7983 */ /* 0x000ee20000300800 */
[----:B------:R-:W-:Y:S02]  /*adbe0*/  PRMT R75, R2, 0x5410, R75 ;  /* 0x00005410024b7816 */ /* 0x000fe4000000004b */
[----:B------:R-:W-:Y:S01]  /*adbf0*/  PRMT R77, R77, 0x3340, R0 ;  /* 0x000033404d4d7816 */ /* 0x000fe20000000000 */
[----:B------:R-:W3:Y:S01]  /*adc00*/  LDL.LU R2, [R1+0x5470] ;  /* 0x0054700001027983 */ /* 0x000ee20000300800 */
[----:B------:R-:W-:Y:S02]  /*adc10*/  LOP3.LUT R81, R81, 0xffff, RZ, 0xc0, !PT ;  /* 0x0000ffff51517812 */ /* 0x000fe400078ec0ff */
[----:B------:R-:W-:Y:S02]  /*adc20*/  LOP3.LUT R142, R142, 0xffff, RZ, 0xc0, !PT ;  /* 0x0000ffff8e8e7812 */ /* 0x000fe400078ec0ff */
[----:B------:R-:W-:-:S02]  /*adc30*/  LOP3.LUT R133, R133, 0xffff, RZ, 0xc0, !PT ;  /* 0x0000ffff85857812 */ /* 0x000fc400078ec0ff */
[----:B------:R-:W-:Y:S02]  /*adc40*/  PRMT R76, R231, 0x5410, R76 ;  /* 0x00005410e74c7816 */ /* 0x000fe4000000004c */
[----:B------:R-:W-:Y:S02]  /*adc50*/  LOP3.LUT R82, R82, 0xffff, RZ, 0xc0, !PT ;  /* 0x0000ffff52527812 */ /* 0x000fe400078ec0ff */
[----:B------:R-:W-:Y:S02]  /*adc60*/  PRMT R77, R225, 0x5410, R77 ;  /* 0x00005410e14d7816 */ /* 0x000fe4000000004d */
[----:B------:R-:W-:Y:S02]  /*adc70*/  LOP3.LUT R4, R4, 0xffff, RZ, 0xc0, !PT ;  /* 0x0000ffff04047812 */ /* 0x000fe400078ec0ff */
[----:B------:R-:W-:Y:S02]  /*adc80*/  PRMT R81, R81, 0x3340, R0 ;  /* 0x0000334051517816 */ /* 0x000fe40000000000 */
        /* <DEDUP_REMOVED lines=10> */
[--C-:B------:R-:W-:Y:S02]  /*add30*/  PRMT R82, R82, 0x3340, R0.reuse ;  /* 0x0000334052527816 */ /* 0x100fe40000000000 */
[--C-:B------:R-:W-:Y:S02]  /*add40*/  PRMT R4, R4, 0x3340, R0.reuse ;  /* 0x0000334004047816 */ /* 0x100fe40000000000 */
[----:B------:R-:W-:-:S02]  /*add50*/  PRMT R83, R83, 0x3340, R0 ;  /* 0x0000334053537816 */ /* 0x000fc40000000000 */
[----:B------:R-:W-:Y:S02]  /*add60*/  PRMT R81, R220, 0x5410, R81 ;  /* 0x00005410dc517816 */ /* 0x000fe40000000051 */
[--C-:B------:R-:W-:Y:S02]  /*add70*/  PRMT R5, R5, 0x3340, R0.reuse ;  /* 0x0000334005057816 */ /* 0x100fe40000000000 */
        /* <DEDUP_REMOVED lines=8> */
[----:B------:R-:W-:Y:S02]  /*ade00*/  PRMT R82, R241, 0x5410, R82 ;  /* 0x00005410f1527816 */ /* 0x000fe40000000052 */
[----:B------:R-:W-:-:S02]  /*ade10*/  LOP3.LUT R91, R91, 0xffff, RZ, 0xc0, !PT ;  /* 0x0000ffff5b5b7812 */ /* 0x000fc400078ec0ff */
[----:B------:R-:W-:Y:S02]  /*ade20*/  PRMT R83, R237, 0x5410, R83 ;  /* 0x00005410ed537816 */ /* 0x000fe40000000053 */
[--C-:B------:R-:W-:Y:S02]  /*ade30*/  PRMT R88, R88, 0x3340, R0.reuse ;  /* 0x0000334058587816 */ /* 0x100fe40000000000 */
[--C-:B------:R-:W-:Y:S02]  /*ade40*/  PRMT R89, R89, 0x3340, R0.reuse ;  /* 0x0000334059597816 */ /* 0x100fe40000000000 */
        /* <DEDUP_REMOVED lines=10> */
[----:B--2---:R-:W-:Y:S02]  /*adef0*/  PRMT R66, R184, 0x5410, R66 ;  /* 0x00005410b8427816 */ /* 0x004fe40000000042 */
[----:B------:R-:W2:Y:S01]  /*adf00*/  LDL.LU R184, [R1+0x16c] ;  /* 0x00016c0001b87983 */ /* 0x000ea20000300800 */
[----:B----4-:R-:W-:-:S03]  /*adf10*/  PRMT R65, R185, 0x5410, R65 ;  /* 0x00005410b9417816 */ /* 0x010fc60000000041 */
[----:B------:R-:W4:Y:S01]  /*adf20*/  LDL.LU R185, [R1+0x17c] ;  /* 0x00017c0001b97983 */ /* 0x000f220000300800 */
[----:B---3--:R-:W-:-:S03]  /*adf30*/  PRMT R69, R186, 0x5410, R69 ;  /* 0x00005410ba457816 */ /* 0x008fc60000000045 */
[----:B------:R-:W3:Y:S04]  /*adf40*/  LDL.LU R186, [R1+0x1a4] ;  /* 0x0001a40001ba7983 */ /* 0x000ee80000300800 */
[----:B------:R-:W3:Y:S01]  /*adf50*/  LDL.LU R231, [R1+0x546c] ;  /* 0x00546c0001e77983 */ /* 0x000ee20000300800 */
[----:B------:R-:W-:-:S03]  /*adf60*/  PRMT R68, R192, 0x5410, R68 ;  /* 0x00005410c0447816 */ /* 0x000fc60000000044 */
[----:B------:R-:W3:Y:S01]  /*adf70*/  LDL.LU R225, [R1+0x5468] ;  /* 0x0054680001e17983 */ /* 0x000ee20000300800 */
[----:B------:R-:W-:-:S03]  /*adf80*/  IMAD.MOV.U32 R192, RZ, RZ, R215 ;  /* 0x000000ffffc07224 */ /* 0x000fc600078e00d7 */
[----:B------:R-:W3:Y:S04]  /*adf90*/  LDL.LU R228, [R1+0x5464] ;  /* 0x0054640001e47983 */ /* 0x000ee80000300800 */
[----:B------:R-:W2:Y:S04]  /*adfa0*/  LDL.LU R11, [R1+0x5460] ;  /* 0x00546000010b7983 */ /* 0x000ea80000300800 */
[----:B------:R-:W3:Y:S04]  /*adfb0*/  LDL.LU R244, [R1+0x545c] ;  /* 0x00545c0001f47983 */ /* 0x000ee80000300800 */
[----:B------:R-:W3:Y:S01]  /*adfc0*/  LDL.LU R215, [R1+0x1ec] ;  /* 0x0001ec0001d77983 */ /* 0x000ee20000300800 */
[----:B------:R-:W-:-:S03]  /*adfd0*/  PRMT R34, R194, 0x5410, R4 ;  /* 0x00005410c2227816 */ /* 0x000fc60000000004 */
[----:B------:R-:W3:Y:S01]  /*adfe0*/  LDL.LU R220, [R1+0x5458] ;  /* 0x0054580001dc7983 */ /* 0x000ee20000300800 */
[----:B------:R-:W-:-:S03]  /*adff0*/  PRMT R35, R200, 0x5410, R5 ;  /* 0x00005410c8237816 */ /* 0x000fc60000000005 */
[----:B------:R-:W3:Y:S01]  /*ae000*/  LDL.LU R240, [R1+0x5454] ;  /* 0x0054540001f07983 */ /* 0x000ee20000300800 */
[----:B------:R-:W-:-:S03]  /*ae010*/  PRMT R4, R248, 0x5410, R84 ;  /* 0x00005410f8047816 */ /* 0x000fc60000000054 */
[----:B------:R-:W3:Y:S01]  /*ae020*/  LDL.LU R234, [R1+0x5450] ;  /* 0x0054500001ea7983 */ /* 0x000ee20000300800 */
[----:B------:R-:W-:-:S03]  /*ae030*/  PRMT R33, R201, 0x5410, R6 ;  /* 0x00005410c9217816 */ /* 0x000fc60000000006 */
[----:B------:R-:W4:Y:S01]  /*ae040*/  LDL.LU R241, [R1+0x544c] ;  /* 0x00544c0001f17983 */ /* 0x000f220000300800 */
[----:B------:R-:W-:-:S03]  /*ae050*/  PRMT R5, R246, 0x5410, R85 ;  /* 0x00005410f6057816 */ /* 0x000fc60000000055 */
[----:B------:R-:W3:Y:S01]  /*ae060*/  LDL.LU R237, [R1+0x5448] ;  /* 0x0054480001ed7983 */ /* 0x000ee20000300800 */
[----:B------:R-:W-:-:S03]  /*ae070*/  PRMT R6, R9, 0x5410, R86 ;  /* 0x0000541009067816 */ /* 0x000fc60000000056 */
        /* <DEDUP_REMOVED lines=10> */
[----:B------:R-:W-:-:S02]  /*ae120*/  SHF.R.U32.HI R139, RZ, 0x8, R139 ;  /* 0x00000008ff8b7819 */ /* 0x000fc4000001168b */
[----:B------:R-:W-:Y:S02]  /*ae130*/  LOP3.LUT R70, R70, 0xffff, RZ, 0xc0, !PT ;  /* 0x0000ffff46467812 */ /* 0x000fe400078ec0ff */
[----:B------:R-:W-:Y:S02]  /*ae140*/  SHF.R.U32.HI R138, RZ, 0x8, R138 ;  /* 0x00000008ff8a7819 */ /* 0x000fe4000001168a */
[----:B------:R-:W-:Y:S02]  /*ae150*/  SHF.R.U32.HI R137, RZ, 0x8, R137 ;  /* 0x00000008ff897819 */ /* 0x000fe40000011689 */
[----:B------:R-:W-:Y:S02]  /*ae160*/  SHF.R.U32.HI R132, RZ, 0x8, R132 ;  /* 0x00000008ff847819 */ /* 0x000fe40000011684 */
[----:B------:R-:W-:Y:S02]  /*ae170*/  LOP3.LUT R139, R139, 0xffff, RZ, 0xc0, !PT ;  /* 0x0000ffff8b8b7812 */ /* 0x000fe400078ec0ff */
[----:B------:R-:W-:-:S02]  /*ae180*/  PRMT R70, R70, 0x3340, R0 ;  /* 0x0000334046467816 */ /* 0x000fc40000000000 */
[----:B------:R-:W-:Y:S02]  /*ae190*/  LOP3.LUT R138, R138, 0xffff, RZ, 0xc0, !PT ;  /* 0x0000ffff8a8a7812 */ /* 0x000fe400078ec0ff */
[----:B------:R-:W-:Y:S02]  /*ae1a0*/  LOP3.LUT R64, R64, 0xffff, RZ, 0xc0, !PT ;  /* 0x0000ffff40407812 */ /* 0x000fe400078ec0ff */
[----:B------:R-:W-:Y:S02]  /*ae1b0*/  LOP3.LUT R137, R137, 0xffff, RZ, 0xc0, !PT ;  /* 0x0000ffff89897812 */ /* 0x000fe400078ec0ff */
[----:B------:R-:W-:Y:S02]  /*ae1c0*/  LOP3.LUT R132, R132, 0xffff, RZ, 0xc0, !PT ;  /* 0x0000ffff84847812 */ /* 0x000fe400078ec0ff */
[--C-:B------:R-:W-:Y:S02]  /*ae1d0*/  PRMT R139, R139, 0x3340, R0.reuse ;  /* 0x000033408b8b7816 */ /* 0x100fe40000000000 */
[----:B------:R-:W-:-:S02]  /*ae1e0*/  PRMT R138, R138, 0x3340, R0 ;  /* 0x000033408a8a7816 */ /* 0x000fc40000000000 */
[----:B------:R-:W-:Y:S02]  /*ae1f0*/  PRMT R70, R193, 0x5410, R70 ;  /* 0x00005410c1467816 */ /* 0x000fe40000000046 */
[--C-:B------:R-:W-:Y:S01]  /*ae200*/  PRMT R64, R64, 0x3340, R0.reuse ;  /* 0x0000334040407816 */ /* 0x100fe20000000000 */
[----:B------:R-:W3:Y:S01]  /*ae210*/  LDL.LU R193, [R1+0x274] ;  /* 0x0002740001c17983 */ /* 0x000ee20000300800 */
[--C-:B------:R-:W-:Y:S02]  /*ae220*/  PRMT R137, R137, 0x3340, R0.reuse ;  /* 0x0000334089897816 */ /* 0x100fe40000000000 */
[----:B------:R-:W-:Y:S01]  /*ae230*/  PRMT R132, R132, 0x3340, R0 ;  /* 0x0000334084847816 */ /* 0x000fe20000000000 */
[----:B------:R-:W3:Y:S01]  /*ae240*/  LDL.LU R200, [R1+0x288] ;  /* 0x0002880001c87983 */ /* 0x000ee20000300800 */
[----:B------:R-:W-:-:S03]  /*ae250*/  PRMT R64, R175, 0x5410, R64 ;  /* 0x00005410af407816 */ /* 0x000fc60000000040 */
[----:B------:R-:W3:Y:S01]  /*ae260*/  LDL.LU R201, [R1+0x29c] ;  /* 0x00029c0001c97983 */ /* 0x000ee20000300800 */
[----:B--2---:R-:W-:-:S03]  /*ae270*/  PRMT R139, R11, 0x5410, R139 ;  /* 0x000054100b8b7816 */ /* 0x004fc6000000008b */
[----:B------:R-:W2:Y:S01]  /*ae280*/  LDL.LU R11, [R1+0x5420] ;  /* 0x00542000010b7983 */ /* 0x000ea20000300800 */
[----:B----4-:R-:W-:-:S03]  /*ae290*/  PRMT R138, R241, 0x5410, R138 ;  /* 0x00005410f18a7816 */ /* 0x010fc6000000008a */
[----:B------:R-:W4:Y:S01]  /*ae2a0*/  LDL.LU R241, [R1+0x541c] ;  /* 0x00541c0001f17983 */ /* 0x000f220000300800 */
[----:B---3--:R-:W-:-:S03]  /*ae2b0*/  PRMT R137, R232, 0x5410, R137 ;  /* 0x00005410e8897816 */ /* 0x008fc60000000089 */
[----:B------:R-:W3:Y:S01]  /*ae2c0*/  LDL.LU R232, [R1+0x5418] ;  /* 0x0054180001e87983 */ /* 0x000ee20000300800 */
[----:B------:R-:W-:-:S03]  /*ae2d0*/  PRMT R175, R222, 0x5410, R132 ;  /* 0x00005410deaf7816 */ /* 0x000fc60000000084 */
[----:B------:R-:W0:Y:S01]  /*ae2e0*/  LDL.LU R222, [R1+0x5414] ;  /* 0x0054140001de7983 */ /* 0x000e220000300800 */
[----:B------:R-:W-:Y:S02]  /*ae2f0*/  LOP3.LUT R51, R51, 0xffff, RZ, 0xc0, !PT ;  /* 0x0000ffff33337812 */ /* 0x000fe400078ec0ff */
[----:B------:R-:W-:Y:S02]  /*ae300*/  LOP3.LUT R49, R49, 0xffff, RZ, 0xc0, !PT ;  /* 0x0000ffff31317812 */ /* 0x000fe400078ec0ff */
[--C-:B------:R-:W-:Y:S02]  /*ae310*/  PRMT R51, R51, 0x3340, R0.reuse ;  /* 0x0000334033337816 */ /* 0x100fe40000000000 */
[----:B------:R-:W-:Y:S02]  /*ae320*/  LOP3.LUT R53, R53, 0xffff, RZ, 0xc0, !PT ;  /* 0x0000ffff35357812 */ /* 0x000fe400078ec0ff */
[----:B------:R-:W-:Y:S02]  /*ae330*/  PRMT R49, R49, 0x3340, R0 ;  /* 0x0000334031317816 */ /* 0x000fe40000000000 */
[----:B------:R-:W-:-:S02]  /*ae340*/  LOP3.LUT R52, R52, 0xffff, RZ, 0xc0, !PT ;  /* 0x0000ffff34347812 */ /* 0x000fc400078ec0ff */
[----:B------:R-:W-:Y:S02]  /*ae350*/  LOP3.LUT R58, R58, 0xffff, RZ, 0xc0, !PT ;  /* 0x0000ffff3a3a7812 */ /* 0x000fe400078ec0ff */
[----:B------:R-:W-:Y:S02]  /*ae360*/  SHF.R.U32.HI R130, RZ, 0x8, R130 ;  /* 0x00000008ff827819 */ /* 0x000fe40000011682 */
[--C-:B------:R-:W-:Y:S02]  /*ae370*/  PRMT R53, R53, 0x3340, R0.reuse ;  /* 0x0000334035357816 */ /* 0x100fe40000000000 */
[----:B------:R-:W-:Y:S02]  /*ae380*/  LOP3.LUT R56, R56, 0xffff, RZ, 0xc0, !PT ;  /* 0x0000ffff38387812 */ /* 0x000fe400078ec0ff */
[----:B------:R-:W-:Y:S02]  /*ae390*/  PRMT R51, R158, 0x5410, R51 ;  /* 0x000054109e337816 */ /* 0x000fe40000000033 */
[----:B------:R-:W-:Y:S01]  /*ae3a0*/  PRMT R52, R52, 0x3340, R0 ;  /* 0x0000334034347816 */ /* 0x000fe20000000000 */
[----:B------:R-:W2:Y:S01]  /*ae3b0*/  LDL.LU R158, [R1+0x304] ;  /* 0x00030400019e7983 */ /* 0x000ea20000300800 */
[----:B------:R-:W-:-:S02]  /*ae3c0*/  LOP3.LUT R61, R61, 0xffff, RZ, 0xc0, !PT ;  /* 0x0000ffff3d3d7812 */ /* 0x000fc400078ec0ff */
[----:B------:R-:W-:Y:S02]  /*ae3d0*/  PRMT R49, R159, 0x5410, R49 ;  /* 0x000054109f317816 */ /* 0x000fe40000000031 */
[----:B------:R-:W-:Y:S01]  /*ae3e0*/  PRMT R58, R58, 0x3340, R0 ;  /* 0x000033403a3a7816 */ /* 0x000fe20000000000 */
[----:B------:R-:W4:Y:S01]  /*ae3f0*/  LDL.LU R159, [R1+0x328] ;  /* 0x00032800019f7983 */ /* 0x000f220000300800 */
[----:B------:R-:W-:Y:S02]  /*ae400*/  LOP3.LUT R130, R130, 0xffff, RZ, 0xc0, !PT ;  /* 0x0000ffff82827812 */ /* 0x000fe400078ec0ff */
[----:B------:R-:W-:Y:S02]  /*ae410*/  PRMT R50, R160, 0x5410, R50 ;  /* 0x00005410a0327816 */ /* 0x000fe40000000032 */
[----:B------:R-:W-:Y:S01]  /*ae420*/  PRMT R57, R57, 0x3340, R0 ;  /* 0x0000334039397816 */ /* 0x000fe20000000000 */
[----:B------:R-:W3:Y:S01]  /*ae430*/  LDL.LU R160, [R1+0x348] ;  /* 0x0003480001a07983 */ /* 0x000ee20000300800 */
[----:B------:R-:W-:-:S02]  /*ae440*/  PRMT R54, R161, 0x5410, R54 ;  /* 0x00005410a1367816 */ /* 0x000fc40000000036 */
[--C-:B------:R-:W-:Y:S01]  /*ae450*/  PRMT R56, R56, 0x3340, R0.reuse ;  /* 0x0000334038387816 */ /* 0x100fe20000000000 */
[----:B------:R-:W4:Y:S01]  /*ae460*/  LDL.LU R161, [R1+0xc88] ;  /* 0x000c880001a17983 */ /* 0x000f220000300800 */
[----:B------:R-:W-:Y:S02]  /*ae470*/  PRMT R53, R162, 0x5410, R53 ;  /* 0x00005410a2357816 */ /* 0x000fe40000000035 */
[----:B------:R-:W-:Y:S01]  /*ae480*/  PRMT R61, R61, 0x3340, R0 ;  /* 0x000033403d3d7816 */ /* 0x000fe20000000000 */
[----:B------:R-:W4:Y:S01]  /*ae490*/  LDL.LU R162, [R1+0xccc] ;  /* 0x000ccc0001a27983 */ /* 0x000f220000300800 */
[----:B------:R-:W-:Y:S02]  /*ae4a0*/  PRMT R52, R163, 0x5410, R52 ;  /* 0x00005410a3347816 */ /* 0x000fe40000000034 */
[----:B------:R-:W-:Y:S01]  /*ae4b0*/  PRMT R130, R130, 0x3340, R0 ;  /* 0x0000334082827816 */ /* 0x000fe20000000000 */
[----:B------:R-:W4:Y:S01]  /*ae4c0*/  LDL.LU R163, [R1+0xcdc] ;  /* 0x000cdc0001a37983 */ /* 0x000f220000300800 */
[----:B------:R-:W-:-:S02]  /*ae4d0*/  PRMT R58, R164, 0x5410, R58 ;  /* 0x00005410a43a7816 */ /* 0x000fc4000000003a */
[----:B------:R-:W-:Y:S01]  /*ae4e0*/  PRMT R57, R165, 0x5410, R57 ;  /* 0x00005410a5397816 */ /* 0x000fe20000000039 */
[----:B------:R-:W4:Y:S01]  /*ae4f0*/  LDL.LU R164, [R1+0xce0] ;  /* 0x000ce00001a47983 */ /* 0x000f220000300800 */
[----:B------:R-:W-:Y:S02]  /*ae500*/  PRMT R56, R166, 0x5410, R56 ;  /* 0x00005410a6387816 */ /* 0x000fe40000000038 */
[----:B------:R-:W-:Y:S01]  /*ae510*/  PRMT R61, R168, 0x5410, R61 ;  /* 0x00005410a83d7816 */ /* 0x000fe2000000003d */
[----:B------:R-:W4:Y:S04]  /*ae520*/  LDL.LU R165, [R1+0xcf0] ;  /* 0x000cf00001a57983 */ /* 0x000f280000300800 */
[----:B------:R-:W4:Y:S04]  /*ae530*/  LDL.LU R166, [R1+0xd00] ;  /* 0x000d000001a67983 */ /* 0x000f280000300800 */
[----:B------:R-:W4:Y:S01]  /*ae540*/  LDL.LU R168, [R1+0x4710] ;  /* 0x0047100001a87983 */ /* 0x000f220000300800 */
[----:B0-----:R-:W-:-:S03]  /*ae550*/  PRMT R24, R222, 0x5410, R130 ;  /* 0x00005410de187816 */ /* 0x001fc60000000082 */
[----:B------:R-:W2:Y:S01]  /*ae560*/  LDL.LU R222, [R1+0x5410] ;  /* 0x0054100001de7983 */ /* 0x000ea20000300800 */
[----:B------:R-:W-:Y:S02]  /*ae570*/  LOP3.LUT R59, R59, 0xffff, RZ, 0xc0, !PT ;  /* 0x0000ffff3b3b7812 */ /* 0x000fe400078ec0ff */
[----:B------:R-:W-:Y:S02]  /*ae580*/  SHF.R.U32.HI R136, RZ, 0x8, R136 ;  /* 0x00000008ff887819 */ /* 0x000fe40000011688 */
[----:B------:R-:W-:Y:S02]  /*ae590*/  SHF.R.U32.HI R129, RZ, 0x8, R129 ;  /* 0x00000008ff817819 */ /* 0x000fe40000011681 */
[----:B------:R-:W-:Y:S02]  /*ae5a0*/  LOP3.LUT R60, R60, 0xffff, RZ, 0xc0, !PT ;  /* 0x0000ffff3c3c7812 */ /* 0x000fe400078ec0ff */
[----:B------:R-:W-:Y:S02]  /*ae5b0*/  SHF.R.U32.HI R135, RZ, 0x8, R135 ;  /* 0x00000008ff877819 */ /* 0x000fe40000011687 */
[----:B------:R-:W-:-:S02]  /*ae5c0*/  SHF.R.U32.HI R128, RZ, 0x8, R128 ;  /* 0x00000008ff807819 */ /* 0x000fc40000011680 */
[----:B------:R-:W-:Y:S02]  /*ae5d0*/  SHF.R.U32.HI R134, RZ, 0x8, R134 ;  /* 0x00000008ff867819 */ /* 0x000fe40000011686 */
[----:B------:R-:W-:Y:S02]  /*ae5e0*/  SHF.R.U32.HI R126, RZ, 0x8, R126 ;  /* 0x00000008ff7e7819 */ /* 0x000fe4000001167e */
[--C-:B------:R-:W-:Y:S02]  /*ae5f0*/  PRMT R59, R59, 0x3340, R0.reuse ;  /* 0x000033403b3b7816 */ /* 0x100fe40000000000 */
[----:B------:R-:W-:Y:S02]  /*ae600*/  LOP3.LUT R136, R136, 0xffff, RZ, 0xc0, !PT ;  /* 0x0000ffff88887812 */ /* 0x000fe400078ec0ff */
        /* <DEDUP_REMOVED lines=10> */
[----:B------:R-:W4:Y:S01]  /*ae6b0*/  LDL.LU R169, [R1+0x4778] ;  /* 0x0047780001a97983 */ /* 0x000f220000300800 */
[----:B------:R-:W-:Y:S02]  /*ae6c0*/  PRMT R128, R128, 0x3340, R0 ;  /* 0x0000334080807816 */ /* 0x000fe40000000000 */
[----:B------:R-:W-:Y:S02]  /*ae6d0*/  PRMT R60, R170, 0x5410, R60 ;  /* 0x00005410aa3c7816 */ /* 0x000fe4000000003c */
[--C-:B------:R-:W-:Y:S01]  /*ae6e0*/  PRMT R134, R134, 0x3340, R0.reuse ;  /* 0x0000334086867816 */ /* 0x100fe20000000000 */
[----:B------:R-:W4:Y:S01]  /*ae6f0*/  LDL.LU R170, [R1+0x47d0] ;  /* 0x0047d00001aa7983 */ /* 0x000f220000300800 */
[----:B------:R-:W-:-:S02]  /*ae700*/  PRMT R126, R126, 0x3340, R0 ;  /* 0x000033407e7e7816 */ /* 0x000fc40000000000 */
[----:B------:R-:W-:Y:S01]  /*ae710*/  LOP3.LUT R124, R124, 0xffff, RZ, 0xc0, !PT ;  /* 0x0000ffff7c7c7812 */ /* 0x000fe200078ec0ff */
[----:B------:R0:W-:Y:S01]  /*ae720*/  STL [R1+0x200], R24 ;  /* 0x0002001801007387 */ /* 0x0001e20000100800 */
[----:B------:R-:W-:Y:S02]  /*ae730*/  PRMT R62, R176, 0x5410, R62 ;  /* 0x00005410b03e7816 */ /* 0x000fe4000000003e */
[----:B------:R-:W-:Y:S01]  /*ae740*/  PRMT R136, R184, 0x5410, R136 ;  /* 0x00005410b8887816 */ /* 0x000fe20000000088 */
[----:B------:R-:W4:Y:S01]  /*ae750*/  LDL.LU R176, [R1+0x47d4] ;  /* 0x0047d40001b07983 */ /* 0x000f220000300800 */
[----:B------:R-:W-:Y:S02]  /*ae760*/  PRMT R25, R194, 0x5410, R129 ;  /* 0x00005410c2197816 */ /* 0x000fe40000000081 */
[----:B------:R-:W-:Y:S01]  /*ae770*/  PRMT R135, R185, 0x5410, R135 ;  /* 0x00005410b9877816 */ /* 0x000fe20000000087 */
[----:B------:R-:W4:Y:S01]  /*ae780*/  LDL.LU R184, [R1+0x4c04] ;  /* 0x004c040001b87983 */ /* 0x000f220000300800 */
[----:B------:R-:W-:-:S02]  /*ae790*/  PRMT R134, R186, 0x5410, R134 ;  /* 0x00005410ba867816 */ /* 0x000fc40000000086 */
[----:B0-----:R-:W-:Y:S01]  /*ae7a0*/  PRMT R24, R193, 0x5410, R128 ;  /* 0x00005410c1187816 */ /* 0x001fe20000000080 */
[----:B------:R-:W4:Y:S01]  /*ae7b0*/  LDL.LU R185, [R1+0x4c44] ;  /* 0x004c440001b97983 */ /* 0x000f220000300800 */
[----:B------:R-:W-:Y:S02]  /*ae7c0*/  PRMT R26, R200, 0x5410, R126 ;  /* 0x00005410c81a7816 */ /* 0x000fe4000000007e */
[----:B------:R-:W-:Y:S01]  /*ae7d0*/  PRMT R124, R124, 0x3340, R0 ;  /* 0x000033407c7c7816 */ /* 0x000fe20000000000 */
[----:B------:R-:W4:Y:S04]  /*ae7e0*/  LDL.LU R186, [R1+0x4f30] ;  /* 0x004f300001ba7983 */ /* 0x000f280000300800 */
[----:B------:R-:W4:Y:S04]  /*ae7f0*/  LDL.LU R194, [R1+0x51c4] ;  /* 0x0051c40001c27983 */ /* 0x000f280000300800 */
[----:B------:R-:W-:Y:S04]  /*ae800*/  STL [R1+0x204], R25 ;  /* 0x0002041901007387 */ /* 0x000fe80000100800 */
[----:B------:R2:W-:Y:S04]  /*ae810*/  STL [R1+0x214], R24 ;  /* 0x0002141801007387 */ /* 0x0005e80000100800 */
[----:B------:R-:W-:Y:S01]  /*ae820*/  STL [R1+0x224], R26 ;  /* 0x0002241a01007387 */ /* 0x000fe20000100800 */
[----:B--2---:R-:W-:-:S03]  /*ae830*/  PRMT R24, R222, 0x5410, R124 ;  /* 0x00005410de187816 */ /* 0x004fc6000000007c */
[----:B------:R-:W2:Y:S01]  /*ae840*/  LDL.LU R222, [R1+0x540c] ;  /* 0x00540c0001de7983 */ /* 0x000ea20000300800 */
[----:B------:R-:W-:-:S04]  /*ae850*/  SHF.R.U32.HI R125, RZ, 0x8, R125 ;  /* 0x00000008ff7d7819 */ /* 0x000fc8000001167d */
[----:B------:R-:W-:Y:S02]  /*ae860*/  LOP3.LUT R125, R125, 0xffff, RZ, 0xc0, !PT ;  /* 0x0000ffff7d7d7812 */ /* 0x000fe400078ec0ff */
[----:B------:R-:W-:Y:S02]  /*ae870*/  SHF.R.U32.HI R122, RZ, 0x8, R122 ;  /* 0x00000008ff7a7819 */ /* 0x000fe4000001167a */
[----:B------:R-:W-:Y:S02]  /*ae880*/  PRMT R125, R125, 0x3340, R0 ;  /* 0x000033407d7d7816 */ /* 0x000fe40000000000 */
[----:B------:R-:W-:Y:S02]  /*ae890*/  LOP3.LUT R67, R67, 0xffff, RZ, 0xc0, !PT ;  /* 0x0000ffff43437812 */ /* 0x000fe400078ec0ff */
[----:B------:R-:W-:Y:S02]  /*ae8a0*/  LOP3.LUT R55, R55, 0xffff, RZ, 0xc0, !PT ;  /* 0x0000ffff37377812 */ /* 0x000fe400078ec0ff */
[----:B------:R-:W-:-:S02]  /*ae8b0*/  LOP3.LUT R123, R123, 0xffff, RZ, 0xc0, !PT ;  /* 0x0000ffff7b7b7812 */ /* 0x000fc400078ec0ff */
[----:B------:R-:W-:Y:S02]  /*ae8c0*/  PRMT R25, R201, 0x5410, R125 ;  /* 0x00005410c9197816 */ /* 0x000fe4000000007d */
[----:B------:R-:W-:Y:S02]  /*ae8d0*/  LOP3.LUT R122, R122, 0xffff, RZ, 0xc0, !PT ;  /* 0x0000ffff7a7a7812 */ /* 0x000fe400078ec0ff */
[--C-:B------:R-:W-:Y:S02]  /*ae8e0*/  PRMT R67, R67, 0x3340, R0.reuse ;  /* 0x0000334043437816 */ /* 0x100fe40000000000 */
[----:B------:R-:W-:Y:S02]  /*ae8f0*/  LOP3.LUT R121, R121, 0xffff, RZ, 0xc0, !PT ;  /* 0x0000ffff79797812 */ /* 0x000fe400078ec0ff */
[--C-:B------:R-:W-:Y:S02]  /*ae900*/  PRMT R55, R55, 0x3340, R0.reuse ;  /* 0x0000334037377816 */ /* 0x100fe40000000000 */
[----:B------:R-:W-:Y:S01]  /*ae910*/  SHF.R.U32.HI R119, RZ, 0x8, R119 ;  /* 0x00000008ff777819 */ /* 0x000fe20000011677 */
[----:B------:R0:W-:Y:S01]  /*ae920*/  STL [R1+0x330], R25 ;  /* 0x0003301901007387 */ /* 0x0001e20000100800 */
[----:B------:R-:W-:-:S02]  /*ae930*/  PRMT R123, R123, 0x3340, R0 ;  /* 0x000033407b7b7816 */ /* 0x000fc40000000000 */
[--C-:B------:R-:W-:Y:S02]  /*ae940*/  PRMT R122, R122, 0x3340, R0.reuse ;  /* 0x000033407a7a7816 */ /* 0x100fe40000000000 */
[----:B------:R-:W-:Y:S02]  /*ae950*/  PRMT R63, R177, 0x5410, R63 ;  /* 0x00005410b13f7816 */ /* 0x000fe4000000003f */
[----:B------:R-:W-:Y:S01]  /*ae960*/  PRMT R121, R121, 0x3340, R0 ;  /* 0x0000334079797816 */ /* 0x000fe20000000000 */
[----:B------:R-:W2:Y:S01]  /*ae970*/  LDL.LU R177, [R1+0x51c0] ;  /* 0x0051c00001b17983 */ /* 0x000ea20000300800 */
[----:B------:R-:W-:Y:S02]  /*ae980*/  PRMT R67, R178, 0x5410, R67 ;  /* 0x00005410b2437816 */ /* 0x000fe40000000043 */
[----:B------:R-:W-:Y:S01]  /*ae990*/  LOP3.LUT R119, R119, 0xffff, RZ, 0xc0, !PT ;  /* 0x0000ffff77777812 */ /* 0x000fe200078ec0ff */
[----:B------:R-:W2:Y:S01]  /*ae9a0*/  LDL.LU R178, [R1+0x51bc] ;  /* 0x0051bc0001b27983 */ /* 0x000ea20000300800 */
[----:B------:R-:W-:Y:S01]  /*ae9b0*/  PRMT R55, R167, 0x5410, R55 ;  /* 0x00005410a7377816 */ /* 0x000fe20000000037 */
[----:B------:R-:W-:Y:S01]  /*ae9c0*/  IMAD.MOV.U32 R167, RZ, RZ, R192 ;  /* 0x000000ffffa77224 */ /* 0x000fe200078e00c0 */
[----:B0-----:R-:W-:Y:S01]  /*ae9d0*/  PRMT R25, R158, 0x5410, R123 ;  /* 0x000054109e197816 */ /* 0x001fe2000000007b */
[----:B------:R4:W-:Y:S01]  /*ae9e0*/  STL [R1+0x334], R24 ;  /* 0x0003341801007387 */ /* 0x0009e20000100800 */
[----:B---3--:R-:W-:-:S03]  /*ae9f0*/  PRMT R26, R160, 0x5410, R121 ;  /* 0x00005410a01a7816 */ /* 0x008fc60000000079 */
[----:B------:R-:W3:Y:S01]  /*aea00*/  LDL.LU R192, [R1+0x51b8] ;  /* 0x0051b80001c07983 */ /* 0x000ee20000300800 */
[----:B------:R-:W-:-:S03]  /*aea10*/  PRMT R119, R119, 0x3340, R0 ;  /* 0x0000334077777816 */ /* 0x000fc60000000000 */
[----:B------:R-:W3:Y:S01]  /*aea20*/  LDL.LU R193, [R1+0x499c] ;  /* 0x00499c0001c17983 */ /* 0x000ee20000300800 */
[----:B----4-:R-:W-:-:S03]  /*aea30*/  PRMT R24, R159, 0x5410, R122 ;  /* 0x000054109f187816 */ /* 0x010fc6000000007a */
[----:B------:R-:W4:Y:S04]  /*aea40*/  LDL.LU R200, [R1+0x4998] ;  /* 0x0049980001c87983 */ /* 0x000f280000300800 */
[----:B------:R-:W4:Y:S04]  /*aea50*/  LDL.LU R201, [R1+0x31c] ;  /* 0x00031c0001c97983 */ /* 0x000f280000300800 */
[----:B------:R-:W-:Y:S04]  /*aea60*/  STL [R1+0x338], R25 ;  /* 0x0003381901007387 */ /* 0x000fe80000100800 */
[----:B------:R2:W-:Y:S04]  /*aea70*/  STL [R1+0x344], R24 ;  /* 0x0003441801007387 */ /* 0x0005e80000100800 */
[----:B------:R0:W-:Y:S01]  /*aea80*/  STL [R1+0x348], R26 ;  /* 0x0003481a01007387 */ /* 0x0001e20000100800 */
[----:B------:R-:W-:-:S02]  /*aea90*/  LOP3.LUT R120, R120, 0xffff, RZ, 0xc0, !PT ;  /* 0x0000ffff78787812 */ /* 0x000fc400078ec0ff */
[----:B------:R-:W-:Y:S01]  /*aeaa0*/  LOP3.LUT R118, R118, 0xffff, RZ, 0xc0, !PT ;  /* 0x0000ffff76767812 */ /* 0x000fe200078ec0ff */
[----:B------:R-:W1:Y:S01]  /*aeab0*/  LDS.128 R84, [R167] ;  /* 0x00000000a7547984 */ /* 0x000e620000000c00 */
[----:B--2---:R-:W-:-:S03]  /*aeac0*/  PRMT R24, R222, 0x5410, R119 ;  /* 0x00005410de187816 */ /* 0x004fc60000000077 */
[----:B------:R-:W2:Y:S01]  /*aead0*/  LDL.LU R222, [R1+0x5408] ;  /* 0x0054080001de7983 */ /* 0x000ea20000300800 */
[----:B------:R-:W-:Y:S02]  /*aeae0*/  PRMT R120, R120, 0x3340, R0 ;  /* 0x0000334078787816 */ /* 0x000fe40000000000 */
[----:B------:R-:W-:Y:S02]  /*aeaf0*/  LOP3.LUT R117, R117, 0xffff, RZ, 0xc0, !PT ;  /* 0x0000ffff75757812 */ /* 0x000fe400078ec0ff */
[----:B------:R-:W-:Y:S02]  /*aeb00*/  SHF.R.U32.HI R116, RZ, 0x8, R116 ;  /* 0x00000008ff747819 */ /* 0x000fe40000011674 */
[----:B------:R-:W-:Y:S02]  /*aeb10*/  PRMT R25, R161, 0x5410, R120 ;  /* 0x00005410a1197816 */ /* 0x000fe40000000078 */
[--C-:B------:R-:W-:Y:S02]  /*aeb20*/  PRMT R118, R118, 0x3340, R0.reuse ;  /* 0x0000334076767816 */ /* 0x100fe40000000000 */
[----:B------:R-:W-:-:S02]  /*aeb30*/  PRMT R117, R117, 0x3340, R0 ;  /* 0x0000334075757816 */ /* 0x000fc40000000000 */
[----:B------:R-:W-:Y:S01]  /*aeb40*/  LOP3.LUT R116, R116, 0xffff, RZ, 0xc0, !PT ;  /* 0x0000ffff74747812 */ /* 0x000fe200078ec0ff */
[----:B------:R1:W-:Y:S01]  /*aeb50*/  STL [R1+0xc88], R25 ;  /* 0x000c881901007387 */ /* 0x0003e20000100800 */
[----:B------:R-:W-:Y:S02]  /*aeb60*/  LOP3.LUT R115, R115, 0xffff, RZ, 0xc0, !PT ;  /* 0x0000ffff73737812 */ /* 0x000fe400078ec0ff */
[----:B------:R-:W-:Y:S02]  /*aeb70*/  LOP3.LUT R114, R114, 0xffff, RZ, 0xc0, !PT ;  /* 0x0000ffff72727812 */ /* 0x000fe400078ec0ff */
[----:B------:R-:W-:Y:S02]  /*aeb80*/  PRMT R116, R116, 0x3340, R0 ;  /* 0x0000334074747816 */ /* 0x000fe40000000000 */
[----:B0-----:R-:W-:Y:S02]  /*aeb90*/  PRMT R26, R163, 0x5410, R117 ;  /* 0x00005410a31a7816 */ /* 0x001fe40000000075 */
[----:B-1----:R-:W-:-:S02]  /*aeba0*/  PRMT R25, R162, 0x5410, R118 ;  /* 0x00005410a2197816 */ /* 0x002fc40000000076 */
[--C-:B------:R-:W-:Y:S01]  /*aebb0*/  PRMT R115, R115, 0x3340, R0.reuse ;  /* 0x0000334073737816 */ /* 0x100fe20000000000 */
[----:B------:R0:W-:Y:S01]  /*aebc0*/  STL [R1+0xca4], R24 ;  /* 0x000ca41801007387 */ /* 0x0001e20000100800 */
[----:B------:R-:W-:Y:S02]  /*aebd0*/  PRMT R114, R114, 0x3340, R0 ;  /* 0x0000334072727816 */ /* 0x000fe40000000000 */
[----:B------:R-:W-:Y:S01]  /*aebe0*/  LOP3.LUT R112, R112, 0xffff, RZ, 0xc0, !PT ;  /* 0x0000ffff70707812 */ /* 0x000fe200078ec0ff */
[----:B------:R1:W-:Y:S04]  /*aebf0*/  STL [R1+0xcb4], R25 ;  /* 0x000cb41901007387 */ /* 0x0003e80000100800 */
[----:B------:R1:W-:Y:S01]  /*aec00*/  STL [R1+0xcb8], R26 ;  /* 0x000cb81a01007387 */ /* 0x0003e20000100800 */
[----:B0-----:R-:W-:-:S02]  /*aec10*/  PRMT R24, R164, 0x5410, R116 ;  /* 0x00005410a4187816 */ /* 0x001fc40000000074 */
[----:B------:R-:W-:Y:S02]  /*aec20*/  PRMT R112, R112, 0x3340, R0 ;  /* 0x0000334070707816 */ /* 0x000fe40000000000 */
[----:B-1----:R-:W-:Y:S01]  /*aec30*/  PRMT R25, R165, 0x5410, R115 ;  /* 0x00005410a5197816 */ /* 0x002fe20000000073 */
[----:B------:R-:W-:Y:S01]  /*aec40*/  STL [R1+0xccc], R24 ;  /* 0x000ccc1801007387 */ /* 0x000fe20000100800 */
[----:B------:R-:W-:-:S03]  /*aec50*/  PRMT R26, R166, 0x5410, R114 ;  /* 0x00005410a61a7816 */ /* 0x000fc60000000072 */
[----:B------:R2:W-:Y:S04]  /*aec60*/  STL [R1+0xcdc], R25 ;  /* 0x000cdc1901007387 */ /* 0x0005e80000100800 */
[----:B------:R0:W-:Y:S01]  /*aec70*/  STL [R1+0xce0], R26 ;  /* 0x000ce01a01007387 */ /* 0x0001e20000100800 */
        /* <DEDUP_REMOVED lines=11> */
[----:B---3--:R-:W-:Y:S02]  /*aed30*/  PRMT R7, R7, 0x5210, R192 ;  /* 0x0000521007077816 */ /* 0x008fe400000000c0 */
[----:B------:R-:W-:Y:S02]  /*aed40*/  LOP3.LUT R29, R193, 0xffff, RZ, 0xc0, !PT ;  /* 0x0000ffffc11d7812 */ /* 0x000fe400078ec0ff */
[----:B----4-:R-:W-:Y:S02]  /*aed50*/  LOP3.LUT R30, R200, 0xffff, RZ, 0xc0, !PT ;  /* 0x0000ffffc81e7812 */ /* 0x010fe400078ec0ff */
[----:B------:R-:W-:Y:S01]  /*aed60*/  LOP3.LUT R31, R201, 0xffff, RZ, 0xc0, !PT ;  /* 0x0000ffffc91f7812 */ /* 0x000fe200078ec0ff */
[----:B------:R-:W-:Y:S01]  /*aed70*/  BAR.SYNC.DEFER_BLOCKING 0x0 ;  /* 0x0000000000007b1d */ /* 0x000fe20000010000 */
[----:B--2---:R-:W-:-:S05]  /*aed80*/  PRMT R25, R222, 0x5410, R112 ;  /* 0x00005410de197816 */ /* 0x004fca0000000070 */
[----:B------:R-:W2:Y:S01]  /*aed90*/  LDL.LU R222, [R1+0x5404] ;  /* 0x0054040001de7983 */ /* 0x000ea20000300800 */
[--C-:B------:R-:W-:Y:S02]  /*aeda0*/  PRMT R113, R113, 0x3340, R0.reuse ;  /* 0x0000334071717816 */ /* 0x100fe40000000000 */
[--C-:B------:R-:W-:Y:S02]  /*aedb0*/  PRMT R111, R111, 0x3340, R0.reuse ;  /* 0x000033406f6f7816 */ /* 0x100fe40000000000 */
[----:B------:R-:W-:Y:S02]  /*aedc0*/  PRMT R24, R168, 0x5410, R113 ;  /* 0x00005410a8187816 */ /* 0x000fe40000000071 */
[----:B------:R-:W-:-:S03]  /*aedd0*/  PRMT R110, R110, 0x3340, R0 ;  /* 0x000033406e6e7816 */ /* 0x000fc60000000000 */
[----:B------:R1:W-:Y:S01]  /*aede0*/  STL [R1+0xcf0], R24 ;  /* 0x000cf01801007387 */ /* 0x0003e20000100800 */
[----:B------:R-:W-:Y:S02]  /*aedf0*/  PRMT R92, R92, 0x3340, R0 ;  /* 0x000033405c5c7816 */ /* 0x000fe40000000000 */
[----:B0-----:R-:W-:Y:S02]  /*aee00*/  PRMT R26, R170, 0x5410, R110 ;  /* 0x00005410aa1a7816 */ /* 0x001fe4000000006e */
[--C-:B------:R-:W-:Y:S01]  /*aee10*/  PRMT R93, R93, 0x3340, R0.reuse ;  /* 0x000033405d5d7816 */ /* 0x100fe20000000000 */
[----:B------:R0:W-:Y:S01]  /*aee20*/  STL [R1+0xd00], R25 ;  /* 0x000d001901007387 */ /* 0x0001e20000100800 */
[--C-:B------:R-:W-:Y:S02]  /*aee30*/  PRMT R94, R94, 0x3340, R0.reuse ;  /* 0x000033405e5e7816 */ /* 0x100fe40000000000 */
[----:B-1----:R-:W-:Y:S02]  /*aee40*/  PRMT R24, R169, 0x5410, R111 ;  /* 0x00005410a9187816 */ /* 0x002fe4000000006f */
[----:B------:R-:W-:-:S03]  /*aee50*/  PRMT R96, R96, 0x3340, R0 ;  /* 0x0000334060607816 */ /* 0x000fc60000000000 */
[----:B------:R1:W-:Y:S01]  /*aee60*/  STL [R1+0xd04], R24 ;  /* 0x000d041801007387 */ /* 0x0003e20000100800 */
[----:B0-----:R-:W-:-:S03]  /*aee70*/  PRMT R25, R176, 0x5410, R92 ;  /* 0x00005410b0197816 */ /* 0x001fc6000000005c */
[----:B------:R0:W-:Y:S01]  /*aee80*/  STL [R1+0xd18], R26 ;  /* 0x000d181a01007387 */ /* 0x0001e20000100800 */
[----:B-1----:R-:W-:-:S03]  /*aee90*/  PRMT R24, R184, 0x5410, R93 ;  /* 0x00005410b8187816 */ /* 0x002fc6000000005d */
[----:B------:R-:W-:Y:S01]  /*aeea0*/  STL [R1+0xd28], R25 ;  /* 0x000d281901007387 */ /* 0x000fe20000100800 */
[----:B0-----:R-:W-:-:S03]  /*aeeb0*/  PRMT R26, R185, 0x5410, R94 ;  /* 0x00005410b91a7816 */ /* 0x001fc6000000005e */
[----:B------:R2:W-:Y:S04]  /*aeec0*/  STL [R1+0xd2c], R24 ;  /* 0x000d2c1801007387 */ /* 0x0005e80000100800 */
[----:B------:R-:W-:Y:S01]  /*aeed0*/  STL [R1+0xd3c], R26 ;  /* 0x000d3c1a01007387 */ /* 0x000fe20000100800 */
[----:B--2---:R-:W-:-:S03]  /*aeee0*/  PRMT R24, R222, 0x5410, R96 ;  /* 0x00005410de187816 */ /* 0x004fc60000000060 */
[----:B------:R-:W2:Y:S01]  /*aeef0*/  LDL.LU R222, [R1+0x5400] ;  /* 0x0054000001de7983 */ /* 0x000ea20000300800 */
[----:B------:R-:W-:-:S04]  /*aef00*/  PRMT R95, R95, 0x3340, R0 ;  /* 0x000033405f5f7816 */ /* 0x000fc80000000000 */
[----:B------:R-:W-:-:S05]  /*aef10*/  PRMT R25, R186, 0x5410, R95 ;  /* 0x00005410ba197816 */ /* 0x000fca000000005f */
[----:B------:R-:W-:Y:S04]  /*aef20*/  STL [R1+0xd4c], R25 ;  /* 0x000d4c1901007387 */ /* 0x000fe80000100800 */
[----:B------:R-:W3:Y:S04]  /*aef30*/  LDL.LU R184, [R1+0x49b8] ;  /* 0x0049b80001b87983 */ /* 0x000ee80000300800 */
[----:B------:R0:W-:Y:S04]  /*aef40*/  STL [R1+0xd54], R24 ;  /* 0x000d541801007387 */ /* 0x0001e80000100800 */
[----:B------:R-:W4:Y:S04]  /*aef50*/  LDL.LU R185, [R1+0x49b0] ;  /* 0x0049b00001b97983 */ /* 0x000f280000300800 */
[----:B------:R-:W4:Y:S04]  /*aef60*/  LDL.LU R186, [R1+0x324] ;  /* 0x0003240001ba7983 */ /* 0x000f280000300800 */
[----:B------:R-:W4:Y:S01]  /*aef70*/  LDL.LU R194, [R1+0x320] ;  /* 0x0003200001c27983 */ /* 0x000f220000300800 */
[----:B--2---:R-:W-:-:S03]  /*aef80*/  LOP3.LUT R36, R222, 0xffff, RZ, 0xc0, !PT ;  /* 0x0000ffffde247812 */ /* 0x004fc600078ec0ff */
[----:B------:R-:W2:Y:S01]  /*aef90*/  LDL.LU R222, [R1+0x53fc] ;  /* 0x0053fc0001de7983 */ /* 0x000ea20000300800 */
[----:B0-----:R-:W-:Y:S02]  /*aefa0*/  PRMT R24, R21, 0x4210, R29 ;  /* 0x0000421015187816 */ /* 0x001fe4000000001d */
[----:B------:R-:W-:Y:S01]  /*aefb0*/  PRMT R25, R223, 0x4210, R30 ;  /* 0x00004210df197816 */ /* 0x000fe2000000001e */
[----:B------:R-:W4:Y:S01]  /*aefc0*/  LDL.LU R21, [R1+0x53f8] ;  /* 0x0053f80001157983 */ /* 0x000f220000300800 */
[----:B------:R-:W-:Y:S02]  /*aefd0*/  PRMT R26, R243, 0x4210, R31 ;  /* 0x00004210f31a7816 */ /* 0x000fe4000000001f */
[----:B------:R-:W-:Y:S01]  /*aefe0*/  PRMT R27, R22, 0x4210, R36 ;  /* 0x00004210161b7816 */ /* 0x000fe20000000024 */
[----:B------:R-:W4:Y:S04]  /*aeff0*/  LDL.LU R223, [R1+0x53f4] ;  /* 0x0053f40001df7983 */ /* 0x000f280000300800 */
[----:B------:R-:W4:Y:S04]  /*af000*/  LDL.LU R243, [R1+0x53f0] ;  /* 0x0053f00001f37983 */ /* 0x000f280000300800 */
[----:B------:R-:W4:Y:S04]  /*af010*/  LDL.LU R22, [R1+0x53ec] ;  /* 0x0053ec0001167983 */ /* 0x000f280000300800 */
[----:B------:R-:W-:Y:S04]  /*af020*/  STL.64 [R1+0x40], R84 ;  /* 0x0000405401007387 */ /* 0x000fe80000100a00 */
[----:B------:R-:W-:Y:S04]  /*af030*/  STL.64 [R1+0x48], R86 ;  /* 0x0000485601007387 */ /* 0x000fe80000100a00 */
[----:B------:R-:W4:Y:S04]  /*af040*/  LDL.LU R192, [R1+0x49c0] ;  /* 0x0049c00001c07983 */ /* 0x000f280000300800 */
[----:B------:R-:W4:Y:S04]  /*af050*/  LDL.LU R193, [R1+0x49bc] ;  /* 0x0049bc0001c17983 */ /* 0x000f280000300800 */
[----:B--2---:R-:W-:Y:S01]  /*af060*/  STSM.16.M88.4 [R222], R4 ;  /* 0x00000004de007844 */ /* 0x004fe20000000200 */
[----:B------:R-:W-:Y:S06]  /*af070*/  BAR.SYNC.DEFER_BLOCKING 0x0 ;  /* 0x0000000000007b1d */ /* 0x000fec0000010000 */
[----:B------:R-:W0:Y:S02]  /*af080*/  LDS.128 R4, [R167] ;  /* 0x00000000a7047984 */ /* 0x000e240000000c00 */
[----:B------:R-:W-:Y:S06]  /*af090*/  BAR.SYNC.DEFER_BLOCKING 0x0 ;  /* 0x0000000000007b1d */ /* 0x000fec0000010000 */
[----:B0-----:R0:W-:Y:S04]  /*af0a0*/  STL.64 [R1+0x30], R4 ;  /* 0x0000300401007387 */ /* 0x0011e80000100a00 */
[----:B------:R1:W-:Y:S04]  /*af0b0*/  STL.64 [R1+0x38], R6 ;  /* 0x0000380601007387 */ /* 0x0003e80000100a00 */
[----:B------:R-:W2:Y:S04]  /*af0c0*/  LDL.LU R200, [R1+0x4818] ;  /* 0x0048180001c87983 */ /* 0x000ea80000300800 */
[----:B------:R-:W2:Y:S04]  /*af0d0*/  LDL.LU R201, [R1+0x32c] ;  /* 0x00032c0001c97983 */ /* 0x000ea80000300800 */
[----:B------:R4:W-:Y:S01]  /*af0e0*/  STSM.16.M88.4 [R222], R24 ;  /* 0x00000018de007844 */ /* 0x0009e20000000200 */
[----:B------:R-:W-:Y:S01]  /*af0f0*/  BAR.SYNC.DEFER_BLOCKING 0x0 ;  /* 0x0000000000007b1d */ /* 0x000fe20000010000 */
[----:B0-----:R-:W-:-:S02]  /*af100*/  PRMT R4, R133, 0x5210, R29 ;  /* 0x0000521085047816 */ /* 0x001fc4000000001d */
[----:B------:R-:W-:-:S03]  /*af110*/  PRMT R5, R83, 0x5210, R30 ;  /* 0x0000521053057816 */ /* 0x000fc6000000001e */
[----:B------:R-:W0:Y:S01]  /*af120*/  LDS.128 R84, [R167] ;  /* 0x00000000a7547984 */ /* 0x000e220000000c00 */
[----:B-1----:R-:W-:Y:S02]  /*af130*/  PRMT R6, R82, 0x5210, R31 ;  /* 0x0000521052067816 */ /* 0x002fe4000000001f */
[----:B------:R-:W-:Y:S01]  /*af140*/  PRMT R7, R88, 0x5210, R36 ;  /* 0x0000521058077816 */ /* 0x000fe20000000024 */
[----:B------:R-:W-:Y:S06]  /*af150*/  BAR.SYNC.DEFER_BLOCKING 0x0 ;  /* 0x0000000000007b1d */ /* 0x000fec0000010000 */
[----:B------:R-:W-:Y:S02]  /*af160*/  STSM.16.M88.4 [R222], R4 ;  /* 0x00000004de007844 */ /* 0x000fe40000000200 */
[----:B------:R-:W-:Y:S06]  /*af170*/  BAR.SYNC.DEFER_BLOCKING 0x0 ;  /* 0x0000000000007b1d */ /* 0x000fec0000010000 */
[----:B------:R-:W1:Y:S01]  /*af180*/  LDS.128 R4, [R167] ;  /* 0x00000000a7047984 */ /* 0x000e620000000c00 */
[----:B---3--:R-:W-:-:S02]  /*af190*/  LOP3.LUT R29, R184, 0xffff, RZ, 0xc0, !PT ;  /* 0x0000ffffb81d7812 */ /* 0x008fc400078ec0ff */
[----:B----4-:R-:W-:Y:S02]  /*af1a0*/  LOP3.LUT R30, R185, 0xffff, RZ, 0xc0, !PT ;  /* 0x0000ffffb91e7812 */ /* 0x010fe400078ec0ff */
[----:B------:R-:W-:Y:S02]  /*af1b0*/  LOP3.LUT R31, R186, 0xffff, RZ, 0xc0, !PT ;  /* 0x0000ffffba1f7812 */ /* 0x000fe400078ec0ff */
[----:B------:R-:W-:Y:S02]  /*af1c0*/  LOP3.LUT R36, R194, 0xffff, RZ, 0xc0, !PT ;  /* 0x0000ffffc2247812 */ /* 0x000fe400078ec0ff */
[----:B------:R-:W-:Y:S02]  /*af1d0*/  PRMT R24, R14, 0x4210, R29 ;  /* 0x000042100e187816 */ /* 0x000fe4000000001d */
[----:B------:R-:W3:Y:S01]  /*af1e0*/  LDL.LU R14, [R1+0x53e8] ;  /* 0x0053e800010e7983 */ /* 0x000ee20000300800 */
[----:B------:R-:W-:Y:S02]  /*af1f0*/  PRMT R25, R247, 0x4210, R30 ;  /* 0x00004210f7197816 */ /* 0x000fe4000000001e */
[----:B------:R-:W-:Y:S01]  /*af200*/  PRMT R26, R229, 0x4210, R31 ;  /* 0x00004210e51a7816 */ /* 0x000fe2000000001f */
[----:B------:R-:W4:Y:S01]  /*af210*/  LDL.LU R247, [R1+0x53e4] ;  /* 0x0053e40001f77983 */ /* 0x000f220000300800 */
[----:B------:R-:W-:-:S03]  /*af220*/  PRMT R27, R19, 0x4210, R36 ;  /* 0x00004210131b7816 */ /* 0x000fc60000000024 */
[----:B------:R-:W3:Y:S04]  /*af230*/  LDL.LU R229, [R1+0x53e0] ;  /* 0x0053e00001e57983 */ /* 0x000ee80000300800 */
[----:B------:R-:W3:Y:S04]  /*af240*/  LDL.LU R19, [R1+0x53dc] ;  /* 0x0053dc0001137983 */ /* 0x000ee80000300800 */
[----:B0-----:R-:W-:Y:S04]  /*af250*/  STL.64 [R1+0x20], R84 ;  /* 0x0000205401007387 */ /* 0x001fe80000100a00 */
[----:B------:R-:W-:Y:S04]  /*af260*/  STL.64 [R1+0x28], R86 ;  /* 0x0000285601007387 */ /* 0x000fe80000100a00 */
[----:B------:R-:W4:Y:S04]  /*af270*/  LDL.LU R184, [R1+0x49d4] ;  /* 0x0049d40001b87983 */ /* 0x000f280000300800 */
[----:B------:R-:W3:Y:S04]  /*af280*/  LDL.LU R185, [R1+0x49d0] ;  /* 0x0049d00001b97983 */ /* 0x000ee80000300800 */
[----:B-1----:R-:W-:Y:S04]  /*af290*/  STL.64 [R1+0x10], R4 ;  /* 0x0000100401007387 */ /* 0x002fe80000100a00 */
[----:B------:R-:W-:Y:S04]  /*af2a0*/  STL.64 [R1+0x18], R6 ;  /* 0x0000180601007387 */ /* 0x000fe80000100a00 */
[----:B------:R-:W3:Y:S04]  /*af2b0*/  LDL.LU R186, [R1+0x4860] ;  /* 0x0048600001ba7983 */ /* 0x000ee80000300800 */
[----:B------:R-:W3:Y:S01]  /*af2c0*/  LDL.LU R194, [R1+0x4830] ;  /* 0x0048300001c27983 */ /* 0x000ee20000300800 */
[----:B------:R-:W-:Y:S06]  /*af2d0*/  BAR.SYNC.DEFER_BLOCKING 0x0 ;  /* 0x0000000000007b1d */ /* 0x000fec0000010000 */
[----:B------:R0:W-:Y:S02]  /*af2e0*/  STSM.16.M88.4 [R222], R24 ;  /* 0x00000018de007844 */ /* 0x0001e40000000200 */
[----:B------:R-:W-:Y:S06]  /*af2f0*/  BAR.SYNC.DEFER_BLOCKING 0x0 ;  /* 0x0000000000007b1d */ /* 0x000fec0000010000 */
[----:B------:R-:W1:Y:S01]  /*af300*/  LDS.128 R4, [R167] ;  /* 0x00000000a7047984 */ /* 0x000e620000000c00 */
[----:B0-----:R-:W-:-:S02]  /*af310*/  PRMT R24, R80, 0x5210, R29 ;  /* 0x0000521050187816 */ /* 0x001fc4000000001d */
[----:B------:R-:W-:Y:S02]  /*af320*/  PRMT R25, R28, 0x5210, R30 ;  /* 0x000052101c197816 */ /* 0x000fe4000000001e */
[----:B------:R-:W-:Y:S02]  /*af330*/  PRMT R26, R81, 0x5210, R31 ;  /* 0x00005210511a7816 */ /* 0x000fe4000000001f */
[----:B------:R-:W-:Y:S01]  /*af340*/  PRMT R27, R89, 0x5210, R36 ;  /* 0x00005210591b7816 */ /* 0x000fe20000000024 */
[----:B------:R-:W-:Y:S01]  /*af350*/  BAR.SYNC.DEFER_BLOCKING 0x0 ;  /* 0x0000000000007b1d */ /* 0x000fe20000010000 */
[----:B------:R-:W-:Y:S02]  /*af360*/  LOP3.LUT R36, R192, 0xffff, RZ, 0xc0, !PT ;  /* 0x0000ffffc0247812 */ /* 0x000fe400078ec0ff */
[----:B------:R-:W-:Y:S02]  /*af370*/  LOP3.LUT R37, R193, 0xffff, RZ, 0xc0, !PT ;  /* 0x0000ffffc1257812 */ /* 0x000fe400078ec0ff */
[----:B------:R-:W-:-:S02]  /*af380*/  PRMT R28, R12, 0x4210, R36 ;  /* 0x000042100c1c7816 */ /* 0x000fc40000000024 */
[----:B------:R-:W-:Y:S01]  /*af390*/  PRMT R29, R226, 0x4210, R37 ;  /* 0x00004210e21d7816 */ /* 0x000fe20000000025 */
[----:B------:R-:W3:Y:S04]  /*af3a0*/  LDL.LU R12, [R1+0x53d8] ;  /* 0x0053d800010c7983 */ /* 0x000ee80000300800 */
[----:B------:R-:W3:Y:S04]  /*af3b0*/  LDL.LU R226, [R1+0x53d4] ;  /* 0x0053d40001e27983 */ /* 0x000ee80000300800 */
[----:B------:R0:W-:Y:S01]  /*af3c0*/  STSM.16.M88.4 [R222], R24 ;  /* 0x00000018de007844 */ /* 0x0001e20000000200 */
[----:B--2---:R-:W-:-:S02]  /*af3d0*/  LOP3.LUT R38, R200, 0xffff, RZ, 0xc0, !PT ;  /* 0x0000ffffc8267812 */ /* 0x004fc400078ec0ff */
[----:B------:R-:W-:Y:S02]  /*af3e0*/  LOP3.LUT R39, R201, 0xffff, RZ, 0xc0, !PT ;  /* 0x0000ffffc9277812 */ /* 0x000fe400078ec0ff */
[----:B------:R-:W-:Y:S02]  /*af3f0*/  PRMT R30, R251, 0x4210, R38 ;  /* 0x00004210fb1e7816 */ /* 0x000fe40000000026 */
[----:B------:R-:W2:Y:S01]  /*af400*/  LDL.LU R251, [R1+0x53d0] ;  /* 0x0053d00001fb7983 */ /* 0x000ea20000300800 */
[----:B------:R-:W-:Y:S01]  /*af410*/  PRMT R31, R245, 0x4210, R39 ;  /* 0x00004210f51f7816 */ /* 0x000fe20000000027 */
[----:B------:R-:W-:Y:S06]  /*af420*/  BAR.SYNC.DEFER_BLOCKING 0x0 ;  /* 0x0000000000007b1d */ /* 0x000fec0000010000 */
[----:B------:R-:W2:Y:S04]  /*af430*/  LDL.LU R245, [R1+0x53cc] ;  /* 0x0053cc0001f57983 */ /* 0x000ea80000300800 */
[----:B------:R-:W2:Y:S04]  /*af440*/  LDL.LU R192, [R1+0x49e0] ;  /* 0x0049e00001c07983 */ /* 0x000ea80000300800 */
[----:B------:R-:W2:Y:S04]  /*af450*/  LDL.LU R193, [R1+0x49dc] ;  /* 0x0049dc0001c17983 */ /* 0x000ea80000300800 */
[----:B-1----:R-:W-:Y:S04]  /*af460*/  STL.64 [R1], R4 ;  /* 0x0000000401007387 */ /* 0x002fe80000100a00 */
[----:B------:R-:W-:Y:S04]  /*af470*/  STL.64 [R1+0x8], R6 ;  /* 0x0000080601007387 */ /* 0x000fe80000100a00 */
[----:B------:R-:W-:Y:S01]  /*af480*/  LDS.128 R4, [R167] ;  /* 0x00000000a7047984 */ /* 0x000fe20000000c00 */
[----:B------:R-:W-:Y:S06]  /*af490*/  BAR.SYNC.DEFER_BLOCKING 0x0 ;  /* 0x0000000000007b1d */ /* 0x000fec0000010000 */
[----:B------:R-:W2:Y:S04]  /*af4a0*/  LDL.LU R200, [R1+0x4874] ;  /* 0x0048740001c87983 */ /* 0x000ea80000300800 */
[----:B------:R-:W2:Y:S04]  /*af4b0*/  LDL.LU R201, [R1+0x4864] ;  /* 0x0048640001c97983 */ /* 0x000ea80000300800 */
[----:B------:R1:W-:Y:S01]  /*af4c0*/  STSM.16.M88.4 [R222], R28 ;  /* 0x0000001cde007844 */ /* 0x0003e20000000200 */
[----:B0-----:R-:W-:-:S02]  /*af4d0*/  PRMT R24, R76, 0x5210, R36 ;  /* 0x000052104c187816 */ /* 0x001fc40000000024 */
[----:B------:R-:W-:Y:S02]  /*af4e0*/  PRMT R25, R77, 0x5210, R37 ;  /* 0x000052104d197816 */ /* 0x000fe40000000025 */
[----:B------:R-:W-:Y:S02]  /*af4f0*/  PRMT R26, R78, 0x5210, R38 ;  /* 0x000052104e1a7816 */ /* 0x000fe40000000026 */
[----:B------:R-:W-:Y:S01]  /*af500*/  PRMT R27, R79, 0x5210, R39 ;  /* 0x000052104f1b7816 */ /* 0x000fe20000000027 */
[----:B------:R-:W-:Y:S06]  /*af510*/  BAR.SYNC.DEFER_BLOCKING 0x0 ;  /* 0x0000000000007b1d */ /* 0x000fec0000010000 */
[----:B------:R-:W0:Y:S02]  /*af520*/  LDS.128 R76, [R167] ;  /* 0x00000000a74c7984 */ /* 0x000e240000000c00 */
[----:B------:R-:W-:Y:S06]  /*af530*/  BAR.SYNC.DEFER_BLOCKING 0x0 ;  /* 0x0000000000007b1d */ /* 0x000fec0000010000 */
[----:B------:R-:W-:Y:S02]  /*af540*/  STSM.16.M88.4 [R222], R24 ;  /* 0x00000018de007844 */ /* 0x000fe40000000200 */
[----:B------:R-:W-:Y:S06]  /*af550*/  BAR.SYNC.DEFER_BLOCKING 0x0 ;  /* 0x0000000000007b1d */ /* 0x000fec0000010000 */
[----:B------:R-:W0:Y:S01]  /*af560*/  LDS.128 R24, [R167] ;  /* 0x00000000a7187984 */ /* 0x000e220000000c00 */
[----:B----4-:R-:W-:-:S02]  /*af570*/  LOP3.LUT R36, R184, 0xffff, RZ, 0xc0, !PT ;  /* 0x0000ffffb8247812 */ /* 0x010fc400078ec0ff */
[----:B---3--:R-:W-:Y:S02]  /*af580*/  LOP3.LUT R37, R185, 0xffff, RZ, 0xc0, !PT ;  /* 0x0000ffffb9257812 */ /* 0x008fe400078ec0ff */
[----:B------:R-:W-:Y:S02]  /*af590*/  LOP3.LUT R38, R186, 0xffff, RZ, 0xc0, !PT ;  /* 0x0000ffffba267812 */ /* 0x000fe400078ec0ff */
[----:B------:R-:W-:Y:S02]  /*af5a0*/  LOP3.LUT R39, R194, 0xffff, RZ, 0xc0, !PT ;  /* 0x0000ffffc2277812 */ /* 0x000fe400078ec0ff */
[----:B-1----:R-:W-:Y:S02]  /*af5b0*/  PRMT R28, R10, 0x4210, R36 ;  /* 0x000042100a1c7816 */ /* 0x002fe40000000024 */
        /* <DEDUP_REMOVED lines=11> */
[----:B------:R0:W-:Y:S04]  /*af670*/  STL.64 [R1+0x70], R24 ;  /* 0x0000701801007387 */ /* 0x0001e80000100a00 */
[----:B------:R1:W-:Y:S04]  /*af680*/  STL.64 [R1+0x78], R26 ;  /* 0x0000781a01007387 */ /* 0x0003e80000100a00 */
[----:B------:R-:W3:Y:S04]  /*af690*/  LDL.LU R186, [R1+0x48a0] ;  /* 0x0048a00001ba7983 */ /* 0x000ee80000300800 */
[----:B------:R-:W3:Y:S01]  /*af6a0*/  LDL.LU R194, [R1+0x489c] ;  /* 0x00489c0001c27983 */ /* 0x000ee20000300800 */
[----:B------:R-:W-:Y:S06]  /*af6b0*/  BAR.SYNC.DEFER_BLOCKING 0x0 ;  /* 0x0000000000007b1d */ /* 0x000fec0000010000 */
[----:B------:R2:W-:Y:S02]  /*af6c0*/  STSM.16.M88.4 [R222], R28 ;  /* 0x0000001cde007844 */ /* 0x0005e40000000200 */
        /* <DEDUP_REMOVED lines=10> */
[----:B--2---:R-:W-:-:S02]  /*af770*/  LOP3.LUT R36, R192, 0xffff, RZ, 0xc0, !PT ;  /* 0x0000ffffc0247812 */ /* 0x004fc400078ec0ff */
[----:B------:R-:W-:Y:S02]  /*af780*/  LOP3.LUT R37, R193, 0xffff, RZ, 0xc0, !PT ;  /* 0x0000ffffc1257812 */ /* 0x000fe400078ec0ff */
[----:B------:R-:W-:Y:S02]  /*af790*/  PRMT R28, R249, 0x4210, R36 ;  /* 0x00004210f91c7816 */ /* 0x000fe40000000024 */
[----:B------:R-:W2:Y:S01]  /*af7a0*/  LDL.LU R249, [R1+0x53b8] ;  /* 0x0053b80001f97983 */ /* 0x000ea20000300800 */
[----:B------:R-:W-:-:S03]  /*af7b0*/  PRMT R29, R15, 0x4210, R37 ;  /* 0x000042100f1d7816 */ /* 0x000fc60000000025 */
[----:B------:R-:W2:Y:S01]  /*af7c0*/  LDL.LU R15, [R1+0x53b4] ;  /* 0x0053b400010f7983 */ /* 0x000ea20000300800 */
[----:B------:R-:W-:Y:S02]  /*af7d0*/  LOP3.LUT R38, R200, 0xffff, RZ, 0xc0, !PT ;  /* 0x0000ffffc8267812 */ /* 0x000fe400078ec0ff */
[----:B------:R-:W-:Y:S02]  /*af7e0*/  LOP3.LUT R39, R201, 0xffff, RZ, 0xc0, !PT ;  /* 0x0000ffffc9277812 */ /* 0x000fe400078ec0ff */
[----:B------:R-:W-:Y:S02]  /*af7f0*/  PRMT R30, R235, 0x4210, R38 ;  /* 0x00004210eb1e7816 */ /* 0x000fe40000000026 */
[----:B------:R-:W2:Y:S01]  /*af800*/  LDL.LU R235, [R1+0x53b0] ;  /* 0x0053b00001eb7983 */ /* 0x000ea20000300800 */
[----:B------:R-:W-:Y:S01]  /*af810*/  PRMT R31, R16, 0x4210, R39 ;  /* 0x00004210101f7816 */ /* 0x000fe20000000027 */
[----:B------:R-:W-:Y:S06]  /*af820*/  BAR.SYNC.DEFER_BLOCKING 0x0 ;  /* 0x0000000000007b1d */ /* 0x000fec0000010000 */
[----:B------:R-:W2:Y:S04]  /*af830*/  LDL.LU R16, [R1+0x53ac] ;  /* 0x0053ac0001107983 */ /* 0x000ea80000300800 */
[----:B0-----:R-:W-:Y:S04]  /*af840*/  STL.64 [R1+0x60], R76 ;  /* 0x0000604c01007387 */ /* 0x001fe80000100a00 */
[----:B------:R-:W-:Y:S04]  /*af850*/  STL.64 [R1+0x68], R78 ;  /* 0x0000684e01007387 */ /* 0x000fe80000100a00 */
[----:B------:R-:W2:Y:S04]  /*af860*/  LDL.LU R192, [R1+0x4a14] ;  /* 0x004a140001c07983 */ /* 0x000ea80000300800 */
[----:B------:R-:W2:Y:S04]  /*af870*/  LDL.LU R193, [R1+0x4a10] ;  /* 0x004a100001c17983 */ /* 0x000ea80000300800 */
[----:B------:R-:W-:Y:S04]  /*af880*/  STSM.16.M88.4 [R222], R28 ;  /* 0x0000001cde007844 */ /* 0x000fe80000000200 */
[----:B-1----:R0:W-:Y:S04]  /*af890*/  STL.64 [R1+0x50], R24 ;  /* 0x0000501801007387 */ /* 0x0021e80000100a00 */
[----:B------:R1:W-:Y:S04]  /*af8a0*/  STL.64 [R1+0x58], R26 ;  /* 0x0000581a01007387 */ /* 0x0003e80000100a00 */
[----:B------:R-:W2:Y:S04]  /*af8b0*/  LDL.LU R200, [R1+0x48d8] ;  /* 0x0048d80001c87983 */ /* 0x000ea80000300800 */
[----:B------:R-:W2:Y:S01]  /*af8c0*/  LDL.LU R201, [R1+0x48a8] ;  /* 0x0048a80001c97983 */ /* 0x000ea20000300800 */
[----:B0-----:R-:W-:Y:S01]  /*af8d0*/  PRMT R25, R72, 0x5210, R37 ;  /* 0x0000521048197816 */ /* 0x001fe20000000025 */
[----:B------:R-:W-:Y:S01]  /*af8e0*/  BAR.SYNC.DEFER_BLOCKING 0x0 ;  /* 0x0000000000007b1d */ /* 0x000fe20000010000 */
[----:B------:R-:W-:-:S02]  /*af8f0*/  PRMT R24, R32, 0x5210, R36 ;  /* 0x0000521020187816 */ /* 0x000fc40000000024 */
[----:B-1----:R-:W-:-:S03]  /*af900*/  PRMT R26, R71, 0x5210, R38 ;  /* 0x00005210471a7816 */ /* 0x002fc60000000026 */
[----:B------:R-:W0:Y:S01]  /*af910*/  LDS.128 R72, [R167] ;  /* 0x00000000a7487984 */ /* 0x000e220000000c00 */
[----:B------:R-:W-:Y:S01]  /*af920*/  PRMT R27, R91, 0x5210, R39 ;  /* 0x000052105b1b7816 */ /* 0x000fe20000000027 */
[----:B------:R-:W-:Y:S06]  /*af930*/  BAR.SYNC.DEFER_BLOCKING 0x0 ;  /* 0x0000000000007b1d */ /* 0x000fec0000010000 */
[----:B------:R-:W-:Y:S02]  /*af940*/  STSM.16.M88.4 [R222], R24 ;  /* 0x00000018de007844 */ /* 0x000fe40000000200 */
[----:B------:R-:W-:Y:S06]  /*af950*/  BAR.SYNC.DEFER_BLOCKING 0x0 ;  /* 0x0000000000007b1d */ /* 0x000fec0000010000 */
[----:B------:R-:W1:Y:S01]  /*af960*/  LDS.128 R24, [R167] ;  /* 0x00000000a7187984 */ /* 0x000e620000000c00 */
[----:B----4-:R-:W-:-:S02]  /*af970*/  LOP3.LUT R32, R184, 0xffff, RZ, 0xc0, !PT ;  /* 0x0000ffffb8207812 */ /* 0x010fc400078ec0ff */
[----:B---3--:R-:W-:Y:S02]  /*af980*/  LOP3.LUT R36, R185, 0xffff, RZ, 0xc0, !PT ;  /* 0x0000ffffb9247812 */ /* 0x008fe400078ec0ff */
[----:B------:R-:W-:Y:S02]  /*af990*/  PRMT R28, R18, 0x4210, R32 ;  /* 0x00004210121c7816 */ /* 0x000fe40000000020 */
[----:B------:R-:W3:Y:S01]  /*af9a0*/  LDL.LU R18, [R1+0x53a8] ;  /* 0x0053a80001127983 */ /* 0x000ee20000300800 */
[----:B------:R-:W-:-:S03]  /*af9b0*/  PRMT R29, R17, 0x4210, R36 ;  /* 0x00004210111d7816 */ /* 0x000fc60000000024 */
[----:B------:R-:W4:Y:S01]  /*af9c0*/  LDL.LU R17, [R1+0x53a4] ;  /* 0x0053a40001117983 */ /* 0x000f220000300800 */
[----:B------:R-:W-:Y:S02]  /*af9d0*/  LOP3.LUT R37, R186, 0xffff, RZ, 0xc0, !PT ;  /* 0x0000ffffba257812 */ /* 0x000fe400078ec0ff */
[----:B------:R-:W-:Y:S02]  /*af9e0*/  LOP3.LUT R38, R194, 0xffff, RZ, 0xc0, !PT ;  /* 0x0000ffffc2267812 */ /* 0x000fe400078ec0ff */
[----:B------:R-:W-:Y:S02]  /*af9f0*/  PRMT R30, R216, 0x4210, R37 ;  /* 0x00004210d81e7816 */ /* 0x000fe40000000025 */
[----:B------:R-:W3:Y:S01]  /*afa00*/  LDL.LU R216, [R1+0x53a0] ;  /* 0x0053a00001d87983 */ /* 0x000ee20000300800 */
[----:B------:R-:W-:-:S03]  /*afa10*/  PRMT R31, R218, 0x4210, R38 ;  /* 0x00004210da1f7816 */ /* 0x000fc60000000026 */
[----:B------:R-:W4:Y:S04]  /*afa20*/  LDL.LU R218, [R1+0x539c] ;  /* 0x00539c0001da7983 */ /* 0x000f280000300800 */
[----:B0-----:R-:W-:Y:S04]  /*afa30*/  STL.64 [R1+0xd0], R72 ;  /* 0x0000d04801007387 */ /* 0x001fe80000100a00 */
[----:B------:R-:W-:Y:S04]  /*afa40*/  STL.64 [R1+0xd8], R74 ;  /* 0x0000d84a01007387 */ /* 0x000fe80000100a00 */
[----:B------:R-:W3:Y:S04]  /*afa50*/  LDL.LU R184, [R1+0x4a28] ;  /* 0x004a280001b87983 */ /* 0x000ee80000300800 */
[----:B------:R-:W4:Y:S04]  /*afa60*/  LDL.LU R185, [R1+0x4a24] ;  /* 0x004a240001b97983 */ /* 0x000f280000300800 */
[----:B-1----:R0:W-:Y:S04]  /*afa70*/  STL.64 [R1+0xc0], R24 ;  /* 0x0000c01801007387 */ /* 0x0021e80000100a00 */
[----:B------:R1:W-:Y:S04]  /*afa80*/  STL.64 [R1+0xc8], R26 ;  /* 0x0000c81a01007387 */ /* 0x0003e80000100a00 */
[----:B------:R-:W4:Y:S04]  /*afa90*/  LDL.LU R186, [R1+0x48e8] ;  /* 0x0048e80001ba7983 */ /* 0x000f280000300800 */
[----:B------:R-:W4:Y:S01]  /*afaa0*/  LDL.LU R194, [R1+0x48e4] ;  /* 0x0048e40001c27983 */ /* 0x000f220000300800 */
[----:B------:R-:W-:Y:S06]  /*afab0*/  BAR.SYNC.DEFER_BLOCKING 0x0 ;  /* 0x0000000000007b1d */ /* 0x000fec0000010000 */
[----:B------:R2:W-:Y:S01]  /*afac0*/  STSM.16.M88.4 [R222], R28 ;  /* 0x0000001cde007844 */ /* 0x0005e20000000200 */
[----:B0-----:R-:W-:-:S02]  /*afad0*/  PRMT R25, R33, 0x5210, R36 ;  /* 0x0000521021197816 */ /* 0x001fc40000000024 */
[----:B-1----:R-:W-:Y:S02]  /*afae0*/  PRMT R26, R35, 0x5210, R37 ;  /* 0x00005210231a7816 */ /* 0x002fe40000000025 */
[----:B------:R-:W-:Y:S01]  /*afaf0*/  PRMT R27, R140, 0x5210, R38 ;  /* 0x000052108c1b7816 */ /* 0x000fe20000000026 */
[----:B------:R-:W-:Y:S01]  /*afb00*/  BAR.SYNC.DEFER_BLOCKING 0x0 ;  /* 0x0000000000007b1d */ /* 0x000fe20000010000 */
[----:B------:R-:W-:-:S05]  /*afb10*/  PRMT R24, R34, 0x5210, R32 ;  /* 0x0000521022187816 */ /* 0x000fca0000000020 */
[----:B------:R-:W0:Y:S02]  /*afb20*/  LDS.128 R36, [R167] ;  /* 0x00000000a7247984 */ /* 0x000e240000000c00 */
        /* <DEDUP_REMOVED lines=22> */
[----:B-1----:R0:W-:Y:S01]  /*afc90*/  STL.64 [R1+0xa0], R24 ;  /* 0x0000a01801007387 */ /* 0x0021e20000100a00 */
[----:B------:R-:W-:Y:S06]  /*afca0*/  BAR.SYNC.DEFER_BLOCKING 0x0 ;  /* 0x0000000000007b1d */ /* 0x000fec0000010000 */
[----:B------:R1:W-:Y:S04]  /*afcb0*/  STL.64 [R1+0xa8], R26 ;  /* 0x0000a81a01007387 */ /* 0x0003e80000100a00 */
[----:B------:R-:W2:Y:S04]  /*afcc0*/  LDL.LU R200, [R1+0x48f8] ;  /* 0x0048f80001c87983 */ /* 0x000ea80000300800 */
[----:B------:R-:W2:Y:S04]  /*afcd0*/  LDL.LU R201, [R1+0x48ec] ;  /* 0x0048ec0001c97983 */ /* 0x000ea80000300800 */
[----:B------:R-:W4:Y:S01]  /*afce0*/  LDS.128 R36, [R167] ;  /* 0x00000000a7247984 */ /* 0x000f220000000c00 */
[----:B0-----:R-:W-:-:S02]  /*afcf0*/  PRMT R24, R65, 0x5210, R32 ;  /* 0x0000521041187816 */ /* 0x001fc40000000020 */
[----:B------:R-:W-:Y:S02]  /*afd00*/  PRMT R25, R68, 0x5210, R33 ;  /* 0x0000521044197816 */ /* 0x000fe40000000021 */
[----:B-1----:R-:W-:Y:S02]  /*afd10*/  PRMT R26, R69, 0x5210, R34 ;  /* 0x00005210451a7816 */ /* 0x002fe40000000022 */
[----:B------:R-:W-:Y:S01]  /*afd20*/  PRMT R27, R70, 0x5210, R35 ;  /* 0x00005210461b7816 */ /* 0x000fe20000000023 */
[----:B------:R-:W-:Y:S06]  /*afd30*/  BAR.SYNC.DEFER_BLOCKING 0x0 ;  /* 0x0000000000007b1d */ /* 0x000fec0000010000 */
[----:B------:R-:W-:Y:S02]  /*afd40*/  STSM.16.M88.4 [R222], R24 ;  /* 0x00000018de007844 */ /* 0x000fe40000000200 */
[----:B------:R-:W-:Y:S06]  /*afd50*/  BAR.SYNC.DEFER_BLOCKING 0x0 ;  /* 0x0000000000007b1d */ /* 0x000fec0000010000 */
[----:B------:R-:W0:Y:S01]  /*afd60*/  LDS.128 R24, [R167] ;  /* 0x00000000a7187984 */ /* 0x000e220000000c00 */
[----:B---3--:R-:W-:-:S02]  /*afd70*/  LOP3.LUT R32, R184, 0xffff, RZ, 0xc0, !PT ;  /* 0x0000ffffb8207812 */ /* 0x008fc400078ec0ff */
[----:B----4-:R-:W-:Y:S02]  /*afd80*/  LOP3.LUT R33, R185, 0xffff, RZ, 0xc0, !PT ;  /* 0x0000ffffb9217812 */ /* 0x010fe400078ec0ff */
[----:B------:R-:W-:Y:S02]  /*afd90*/  PRMT R28, R234, 0x4210, R32 ;  /* 0x00004210ea1c7816 */ /* 0x000fe40000000020 */
[----:B------:R-:W3:Y:S01]  /*afda0*/  LDL.LU R234, [R1+0x5388] ;  /* 0x0053880001ea7983 */ /* 0x000ee20000300800 */
[----:B------:R-:W-:Y:S02]  /*afdb0*/  PRMT R29, R237, 0x4210, R33 ;  /* 0x00004210ed1d7816 */ /* 0x000fe40000000021 */
[----:B------:R-:W-:Y:S01]  /*afdc0*/  LOP3.LUT R34, R186, 0xffff, RZ, 0xc0, !PT ;  /* 0x0000ffffba227812 */ /* 0x000fe200078ec0ff */
[----:B------:R-:W4:Y:S01]  /*afdd0*/  LDL.LU R237, [R1+0x5384] ;  /* 0x0053840001ed7983 */ /* 0x000f220000300800 */
[----:B------:R-:W-:Y:S02]  /*afde0*/  LOP3.LUT R35, R194, 0xffff, RZ, 0xc0, !PT ;  /* 0x0000ffffc2237812 */ /* 0x000fe400078ec0ff */
[----:B------:R-:W-:-:S02]  /*afdf0*/  PRMT R30, R240, 0x4210, R34 ;  /* 0x00004210f01e7816 */ /* 0x000fc40000000022 */
[----:B------:R-:W3:Y:S01]  /*afe00*/  LDL.LU R240, [R1+0x5380] ;  /* 0x0053800001f07983 */ /* 0x000ee20000300800 */
[----:B------:R-:W-:-:S03]  /*afe10*/  PRMT R31, R244, 0x4210, R35 ;  /* 0x00004210f41f7816 */ /* 0x000fc60000000023 */
[----:B------:R-:W4:Y:S04]  /*afe20*/  LDL.LU R244, [R1+0x537c] ;  /* 0x00537c0001f47983 */ /* 0x000f280000300800 */
[----:B------:R-:W-:Y:S04]  /*afe30*/  STL.64 [R1+0x130], R36 ;  /* 0x0001302401007387 */ /* 0x000fe80000100a00 */
[----:B------:R-:W-:Y:S04]  /*afe40*/  STL.64 [R1+0x138], R38 ;  /* 0x0001382601007387 */ /* 0x000fe80000100a00 */
[----:B------:R-:W3:Y:S04]  /*afe50*/  LDL.LU R184, [R1+0x4a5c] ;  /* 0x004a5c0001b87983 */ /* 0x000ee80000300800 */
[----:B------:R-:W4:Y:S04]  /*afe60*/  LDL.LU R185, [R1+0x4a54] ;  /* 0x004a540001b97983 */ /* 0x000f280000300800 */
[----:B0-----:R0:W-:Y:S04]  /*afe70*/  STL.64 [R1+0x120], R24 ;  /* 0x0001201801007387 */ /* 0x0011e80000100a00 */
[----:B------:R1:W-:Y:S04]  /*afe80*/  STL.64 [R1+0x128], R26 ;  /* 0x0001281a01007387 */ /* 0x0003e80000100a00 */
[----:B------:R-:W4:Y:S04]  /*afe90*/  LDL.LU R186, [R1+0x4910] ;  /* 0x0049100001ba7983 */ /* 0x000f280000300800 */
[----:B------:R-:W4:Y:S01]  /*afea0*/  LDL.LU R194, [R1+0x490c] ;  /* 0x00490c0001c27983 */ /* 0x000f220000300800 */
        /* <DEDUP_REMOVED lines=15> */
[----:B------:R-:W-:Y:S01]  /*affa0*/  PRMT R29, R246, 0x4210, R33 ;  /* 0x00004210f61d7816 */ /* 0x000fe20000000021 */
[----:B------:R-:W2:Y:S04]  /*affb0*/  LDL.LU R242, [R1+0x5378] ;  /* 0x0053780001f27983 */ /* 0x000ea80000300800 */
[----:B------:R-:W2:Y:S01]  /*affc0*/  LDL.LU R246, [R1+0x5374] ;  /* 0x0053740001f67983 */ /* 0x000ea20000300800 */
[----:B------:R-:W-:-:S02]  /*affd0*/  LOP3.LUT R34, R200, 0xffff, RZ, 0xc0, !PT ;  /* 0x0000ffffc8227812 */ /* 0x000fc400078ec0ff */
[----:B------:R-:W-:Y:S02]  /*affe0*/  LOP3.LUT R35, R201, 0xffff, RZ, 0xc0, !PT ;  /* 0x0000ffffc9237812 */ /* 0x000fe400078ec0ff */
[----:B------:R-:W-:Y:S02]  /*afff0*/  PRMT R30, R9, 0x4210, R34 ;  /* 0x00004210091e7816 */ /* 0x000fe40000000022 */
[----:B------:R-:W-:Y:S01]  /*b0000*/  PRMT R31, R248, 0x4210, R35 ;  /* 0x00004210f81f7816 */ /* 0x000fe20000000023 */
[----:B------:R-:W-:Y:S06]  /*b0010*/  BAR.SYNC.DEFER_BLOCKING 0x0 ;  /* 0x0000000000007b1d */ /* 0x000fec0000010000 */
[----:B------:R-:W2:Y:S04]  /*b0020*/  LDL.LU R9, [R1+0x5370] ;  /* 0x0053700001097983 */ /* 0x000ea80000300800 */
[----:B------:R-:W2:Y:S04]  /*b0030*/  LDL.LU R248, [R1+0x536c] ;  /* 0x00536c0001f87983 */ /* 0x000ea80000300800 */
[----:B------:R-:W-:Y:S04]  /*b0040*/  STSM.16.M88.4 [R222], R28 ;  /* 0x0000001cde007844 */ /* 0x000fe80000000200 */
[----:B0-----:R-:W-:Y:S04]  /*b0050*/  STL.64 [R1+0x110], R36 ;  /* 0x0001102401007387 */ /* 0x001fe80000100a00 */
[----:B------:R-:W-:Y:S01]  /*b0060*/  STL.64 [R1+0x118], R38 ;  /* 0x0001182601007387 */ /* 0x000fe20000100a00 */
[----:B------:R-:W-:Y:S06]  /*b0070*/  BAR.SYNC.DEFER_BLOCKING 0x0 ;  /* 0x0000000000007b1d */ /* 0x000fec0000010000 */
[----:B------:R-:W2:Y:S04]  /*b0080*/  LDL.LU R192, [R1+0x4a78] ;  /* 0x004a780001c07983 */ /* 0x000ea80000300800 */
[----:B------:R-:W2:Y:S04]  /*b0090*/  LDL.LU R193, [R1+0x4a70] ;  /* 0x004a700001c17983 */ /* 0x000ea80000300800 */
[----:B-1----:R0:W-:Y:S04]  /*b00a0*/  STL.64 [R1+0x100], R24 ;  /* 0x0001001801007387 */ /* 0x0021e80000100a00 */
[----:B------:R-:W1:Y:S04]  /*b00b0*/  LDS.128 R36, [R167] ;  /* 0x00000000a7247984 */ /* 0x000e680000000c00 */
[----:B------:R0:W-:Y:S04]  /*b00c0*/  STL.64 [R1+0x108], R26 ;  /* 0x0001081a01007387 */ /* 0x0001e80000100a00 */
[----:B------:R-:W2:Y:S04]  /*b00d0*/  LDL.LU R200, [R1+0x492c] ;  /* 0x00492c0001c87983 */ /* 0x000ea80000300800 */
[----:B------:R-:W2:Y:S01]  /*b00e0*/  LDL.LU R201, [R1+0x4924] ;  /* 0x0049240001c97983 */ /* 0x000ea20000300800 */
[----:B0-----:R-:W-:-:S02]  /*b00f0*/  PRMT R24, R60, 0x5210, R32 ;  /* 0x000052103c187816 */ /* 0x001fc40000000020 */
[----:B------:R-:W-:Y:S02]  /*b0100*/  PRMT R25, R62, 0x5210, R33 ;  /* 0x000052103e197816 */ /* 0x000fe40000000021 */
[----:B------:R-:W-:Y:S02]  /*b0110*/  PRMT R26, R64, 0x5210, R34 ;  /* 0x00005210401a7816 */ /* 0x000fe40000000022 */
[----:B------:R-:W-:Y:S01]  /*b0120*/  PRMT R27, R138, 0x5210, R35 ;  /* 0x000052108a1b7816 */ /* 0x000fe20000000023 */
[----:B------:R-:W-:Y:S06]  /*b0130*/  BAR.SYNC.DEFER_BLOCKING 0x0 ;  /* 0x0000000000007b1d */ /* 0x000fec0000010000 */
[----:B------:R-:W-:Y:S02]  /*b0140*/  STSM.16.M88.4 [R222], R24 ;  /* 0x00000018de007844 */ /* 0x000fe40000000200 */
[----:B------:R-:W-:Y:S06]  /*b0150*/  BAR.SYNC.DEFER_BLOCKING 0x0 ;  /* 0x0000000000007b1d */ /* 0x000fec0000010000 */
[----:B------:R-:W0:Y:S01]  /*b0160*/  LDS.128 R24, [R167] ;  /* 0x00000000a7187984 */ /* 0x000e220000000c00 */
        /* <DEDUP_REMOVED lines=12> */
[----:B-1----:R-:W-:Y:S04]  /*b0230*/  STL.64 [R1+0xf0], R36 ;  /* 0x0000f02401007387 */ /* 0x002fe80000100a00 */
[----:B------:R-:W-:Y:S04]  /*b0240*/  STL.64 [R1+0xf8], R38 ;  /* 0x0000f82601007387 */ /* 0x000fe80000100a00 */
[----:B------:R-:W4:Y:S04]  /*b0250*/  LDL.LU R184, [R1+0x4a8c] ;  /* 0x004a8c0001b87983 */ /* 0x000f280000300800 */
[----:B------:R-:W3:Y:S04]  /*b0260*/  LDL.LU R185, [R1+0x4a88] ;  /* 0x004a880001b97983 */ /* 0x000ee80000300800 */
[----:B0-----:R0:W-:Y:S04]  /*b0270*/  STL.64 [R1+0xe0], R24 ;  /* 0x0000e01801007387 */ /* 0x0011e80000100a00 */
        /* <DEDUP_REMOVED lines=25> */
[----:B------:R-:W-:-:S03]  /*b0410*/  PRMT R31, R241, 0x4210, R35 ;  /* 0x00004210f11f7816 */ /* 0x000fc60000000023 */
[----:B------:R-:W2:Y:S04]  /*b0420*/  LDL.LU R241, [R1+0x534c] ;  /* 0x00534c0001f17983 */ /* 0x000ea80000300800 */
[----:B0-----:R-:W-:Y:S04]  /*b0430*/  STL.64 [R1+0x170], R36 ;  /* 0x0001702401007387 */ /* 0x001fe80000100a00 */
[----:B------:R-:W-:Y:S04]  /*b0440*/  STL.64 [R1+0x178], R38 ;  /* 0x0001782601007387 */ /* 0x000fe80000100a00 */
[----:B------:R-:W2:Y:S04]  /*b0450*/  LDL.LU R193, [R1+0x4aac] ;  /* 0x004aac0001c17983 */ /* 0x000ea80000300800 */
[----:B------:R-:W2:Y:S04]  /*b0460*/  LDL.LU R200, [R1+0x4aa4] ;  /* 0x004aa40001c87983 */ /* 0x000ea80000300800 */
[----:B-1----:R0:W-:Y:S04]  /*b0470*/  STL.64 [R1+0x160], R24 ;  /* 0x0001601801007387 */ /* 0x0021e80000100a00 */
[----:B------:R1:W-:Y:S04]  /*b0480*/  STL.64 [R1+0x168], R26 ;  /* 0x0001681a01007387 */ /* 0x0003e80000100a00 */
[----:B------:R-:W2:Y:S04]  /*b0490*/  LDL.LU R201, [R1+0x495c] ;  /* 0x00495c0001c97983 */ /* 0x000ea80000300800 */
[----:B------:R-:W2:Y:S01]  /*b04a0*/  LDL.LU R192, [R1+0x4958] ;  /* 0x0049580001c07983 */ /* 0x000ea20000300800 */
[----:B------:R-:W-:Y:S01]  /*b04b0*/  BAR.SYNC.DEFER_BLOCKING 0x0 ;  /* 0x0000000000007b1d */ /* 0x000fe20000010000 */
[----:B0-----:R-:W-:-:S02]  /*b04c0*/  PRMT R24, R52, 0x5210, R32 ;  /* 0x0000521034187816 */ /* 0x001fc40000000020 */
[----:B------:R-:W-:Y:S02]  /*b04d0*/  PRMT R25, R58, 0x5210, R33 ;  /* 0x000052103a197816 */ /* 0x000fe40000000021 */
[----:B-1----:R-:W-:Y:S02]  /*b04e0*/  PRMT R26, R57, 0x5210, R34 ;  /* 0x00005210391a7816 */ /* 0x002fe40000000022 */
[----:B------:R-:W-:Y:S01]  /*b04f0*/  PRMT R27, R56, 0x5210, R35 ;  /* 0x00005210381b7816 */ /* 0x000fe20000000023 */
[----:B------:R0:W-:Y:S01]  /*b0500*/  STSM.16.M88.4 [R222], R28 ;  /* 0x0000001cde007844 */ /* 0x0001e20000000200 */
[----:B------:R-:W-:Y:S01]  /*b0510*/  BAR.SYNC.DEFER_BLOCKING 0x0 ;  /* 0x0000000000007b1d */ /* 0x000fe20000010000 */
[----:B----4-:R-:W-:-:S05]  /*b0520*/  LOP3.LUT R32, R184, 0xffff, RZ, 0xc0, !PT ;  /* 0x0000ffffb8207812 */ /* 0x010fca00078ec0ff */
[----:B------:R-:W1:Y:S01]  /*b0530*/  LDS.128 R36, [R167] ;  /* 0x00000000a7247984 */ /* 0x000e620000000c00 */
[----:B---3--:R-:W-:Y:S01]  /*b0540*/  LOP3.LUT R33, R185, 0xffff, RZ, 0xc0, !PT ;  /* 0x0000ffffb9217812 */ /* 0x008fe200078ec0ff */
[----:B------:R-:W-:Y:S01]  /*b0550*/  BAR.SYNC.DEFER_BLOCKING 0x0 ;  /* 0x0000000000007b1d */ /* 0x000fe20000010000 */
[----:B0-----:R-:W-:Y:S02]  /*b0560*/  PRMT R28, R247, 0x4210, R32 ;  /* 0x00004210f71c7816 */ /* 0x001fe40000000020 */
[----:B------:R-:W-:-:S03]  /*b0570*/  PRMT R29, R14, 0x4210, R33 ;  /* 0x000042100e1d7816 */ /* 0x000fc60000000021 */
[----:B------:R-:W3:Y:S01]  /*b0580*/  LDL.LU R247, [R1+0x5348] ;  /* 0x0053480001f77983 */ /* 0x000ee20000300800 */
[----:B------:R-:W-:-:S03]  /*b0590*/  LOP3.LUT R34, R186, 0xffff, RZ, 0xc0, !PT ;  /* 0x0000ffffba227812 */ /* 0x000fc600078ec0ff */
[----:B------:R-:W4:Y:S01]  /*b05a0*/  LDL.LU R14, [R1+0x5344] ;  /* 0x00534400010e7983 */ /* 0x000f220000300800 */
[----:B------:R-:W-:Y:S02]  /*b05b0*/  LOP3.LUT R35, R194, 0xffff, RZ, 0xc0, !PT ;  /* 0x0000ffffc2237812 */ /* 0x000fe400078ec0ff */
[----:B------:R-:W-:Y:S02]  /*b05c0*/  PRMT R30, R22, 0x4210, R34 ;  /* 0x00004210161e7816 */ /* 0x000fe40000000022 */
[----:B------:R-:W3:Y:S01]  /*b05d0*/  LDL.LU R22, [R1+0x5340] ;  /* 0x0053400001167983 */ /* 0x000ee20000300800 */
[----:B------:R-:W-:-:S03]  /*b05e0*/  PRMT R31, R243, 0x4210, R35 ;  /* 0x00004210f31f7816 */ /* 0x000fc60000000023 */
[----:B------:R-:W4:Y:S04]  /*b05f0*/  LDL.LU R243, [R1+0x533c] ;  /* 0x00533c0001f37983 */ /* 0x000f280000300800 */
[----:B------:R-:W3:Y:S04]  /*b0600*/  LDL.LU R194, [R1+0x4ac0] ;  /* 0x004ac00001c27983 */ /* 0x000ee80000300800 */
[----:B------:R-:W-:Y:S01]  /*b0610*/  STSM.16.M88.4 [R222], R24 ;  /* 0x00000018de007844 */ /* 0x000fe20000000200 */
[----:B------:R-:W-:Y:S06]  /*b0620*/  BAR.SYNC.DEFER_BLOCKING 0x0 ;  /* 0x0000000000007b1d */ /* 0x000fec0000010000 */
[----:B------:R-:W0:Y:S02]  /*b0630*/  LDS.128 R24, [R167] ;  /* 0x00000000a7187984 */ /* 0x000e240000000c00 */
[----:B------:R-:W-:Y:S06]  /*b0640*/  BAR.SYNC.DEFER_BLOCKING 0x0 ;  /* 0x0000000000007b1d */ /* 0x000fec0000010000 */
[----:B------:R-:W-:Y:S04]  /*b0650*/  STSM.16.M88.4 [R222], R28 ;  /* 0x0000001cde007844 */ /* 0x000fe80000000200 */
[----:B-1----:R-:W-:Y:S04]  /*b0660*/  STL.64 [R1+0x150], R36 ;  /* 0x0001502401007387 */ /* 0x002fe80000100a00 */
[----:B------:R-:W-:Y:S01]  /*b0670*/  STL.64 [R1+0x158], R38 ;  /* 0x0001582601007387 */ /* 0x000fe20000100a00 */
[----:B------:R-:W-:Y:S06]  /*b0680*/  BAR.SYNC.DEFER_BLOCKING 0x0 ;  /* 0x0000000000007b1d */ /* 0x000fec0000010000 */
[----:B------:R-:W1:Y:S04]  /*b0690*/  LDS.128 R36, [R167] ;  /* 0x00000000a7247984 */ /* 0x000e680000000c00 */
[----:B0-----:R0:W-:Y:S04]  /*b06a0*/  STL.64 [R1+0x140], R24 ;  /* 0x0001401801007387 */ /* 0x0011e80000100a00 */
[----:B------:R1:W-:Y:S01]  /*b06b0*/  STL.64 [R1+0x148], R26 ;  /* 0x0001481a01007387 */ /* 0x0003e20000100a00 */
        /* <DEDUP_REMOVED lines=8> */
[----:B--2---:R-:W-:-:S03]  /*b0740*/  LOP3.LUT R32, R193, 0xffff, RZ, 0xc0, !PT ;  /* 0x0000ffffc1207812 */ /* 0x004fc600078ec0ff */
[----:B------:R-:W2:Y:S01]  /*b0750*/  LDL.LU R193, [R1+0x4ac8] ;  /* 0x004ac80001c17983 */ /* 0x000ea20000300800 */
[----:B------:R-:W-:-:S03]  /*b0760*/  LOP3.LUT R33, R200, 0xffff, RZ, 0xc0, !PT ;  /* 0x0000ffffc8217812 */ /* 0x000fc600078ec0ff */
[----:B------:R-:W4:Y:S01]  /*b0770*/  LDL.LU R200, [R1+0x497c] ;  /* 0x00497c0001c87983 */ /* 0x000f220000300800 */
[----:B------:R-:W-:Y:S02]  /*b0780*/  PRMT R28, R226, 0x4210, R32 ;  /* 0x00004210e21c7816 */ /* 0x000fe40000000020 */
[----:B------:R-:W-:Y:S02]  /*b0790*/  PRMT R29, R12, 0x4210, R33 ;  /* 0x000042100c1d7816 */ /* 0x000fe40000000021 */
[----:B------:R-:W-:Y:S02]  /*b07a0*/  LOP3.LUT R34, R201, 0xffff, RZ, 0xc0, !PT ;  /* 0x0000ffffc9227812 */ /* 0x000fe400078ec0ff */
[----:B------:R-:W4:Y:S01]  /*b07b0*/  LDL.LU R201, [R1+0x4978] ;  /* 0x0049780001c97983 */ /* 0x000f220000300800 */
[----:B------:R-:W-:Y:S02]  /*b07c0*/  LOP3.LUT R35, R192, 0xffff, RZ, 0xc0, !PT ;  /* 0x0000ffffc0237812 */ /* 0x000fe400078ec0ff */
[----:B------:R-:W-:Y:S01]  /*b07d0*/  PRMT R30, R19, 0x4210, R34 ;  /* 0x00004210131e7816 */ /* 0x000fe20000000022 */
[----:B------:R-:W4:Y:S01]  /*b07e0*/  LDL.LU R226, [R1+0x5338] ;  /* 0x0053380001e27983 */ /* 0x000f220000300800 */
[----:B------:R-:W-:Y:S01]  /*b07f0*/  PRMT R31, R229, 0x4210, R35 ;  /* 0x00004210e51f7816 */ /* 0x000fe20000000023 */
[----:B------:R-:W-:Y:S01]  /*b0800*/  BAR.SYNC.DEFER_BLOCKING 0x0 ;  /* 0x0000000000007b1d */ /* 0x000fe20000010000 */
[----:B------:R-:W-:-:S05]  /*b0810*/  PRMT R47, R157, 0x5410, R47 ;  /* 0x000054109d2f7816 */ /* 0x000fca000000002f */
[----:B------:R-:W4:Y:S04]  /*b0820*/  LDL.LU R12, [R1+0x5334] ;  /* 0x00533400010c7983 */ /* 0x000f280000300800 */
[----:B------:R-:W4:Y:S04]  /*b0830*/  LDL.LU R19, [R1+0x5330] ;  /* 0x0053300001137983 */ /* 0x000f280000300800 */
[----:B------:R-:W4:Y:S04]  /*b0840*/  LDL.LU R229, [R1+0x532c] ;  /* 0x00532c0001e57983 */ /* 0x000f280000300800 */
[----:B------:R-:W-:Y:S04]  /*b0850*/  STSM.16.M88.4 [R222], R28 ;  /* 0x0000001cde007844 */ /* 0x000fe80000000200 */
[----:B------:R-:W-:Y:S04]  /*b0860*/  STL.64 [R1+0x1e0], R36 ;  /* 0x0001e02401007387 */ /* 0x000fe80000100a00 */
[----:B------:R-:W-:Y:S01]  /*b0870*/  STL.64 [R1+0x1e8], R38 ;  /* 0x0001e82601007387 */ /* 0x000fe20000100a00 */
[----:B------:R-:W-:Y:S06]  /*b0880*/  BAR.SYNC.DEFER_BLOCKING 0x0 ;  /* 0x0000000000007b1d */ /* 0x000fec0000010000 */
[----:B0-----:R0:W-:Y:S04]  /*b0890*/  STL.64 [R1+0x1d0], R24 ;  /* 0x0001d01801007387 */ /* 0x0011e80000100a00 */
[----:B------:R1:W-:Y:S04]  /*b08a0*/  STL.64 [R1+0x1d8], R26 ;  /* 0x0001d81a01007387 */ /* 0x0003e80000100a00 */
[----:B------:R-:W4:Y:S01]  /*b08b0*/  LDL.LU R177, [R1+0x4af0] ;  /* 0x004af00001b17983 */ /* 0x000f220000300800 */
[----:B0-----:R-:W-:-:S03]  /*b08c0*/  PRMT R24, R47, 0x5210, R32 ;  /* 0x000052102f187816 */ /* 0x001fc60000000020 */
[----:B------:R-:W4:Y:S01]  /*b08d0*/  LDL.LU R184, [R1+0x4ae8] ;  /* 0x004ae80001b87983 */ /* 0x000f220000300800 */
[----:B------:R-:W-:Y:S02]  /*b08e0*/  PRMT R25, R49, 0x5210, R33 ;  /* 0x0000521031197816 */ /* 0x000fe40000000021 */
[----:B-1----:R-:W-:Y:S02]  /*b08f0*/  PRMT R26, R51, 0x5210, R34 ;  /* 0x00005210331a7816 */ /* 0x002fe40000000022 */
[----:B------:R-:W-:Y:S02]  /*b0900*/  PRMT R27, R135, 0x5210, R35 ;  /* 0x00005210871b7816 */ /* 0x000fe40000000023 */
[----:B------:R-:W0:Y:S01]  /*b0910*/  LDS.128 R32, [R167] ;  /* 0x00000000a7207984 */ /* 0x000e220000000c00 */
[----:B------:R-:W-:Y:S01]  /*b0920*/  BAR.SYNC.DEFER_BLOCKING 0x0 ;  /* 0x0000000000007b1d */ /* 0x000fe20000010000 */
[----:B---3--:R-:W-:-:S05]  /*b0930*/  LOP3.LUT R29, R194, 0xffff, RZ, 0xc0, !PT ;  /* 0x0000ffffc21d7812 */ /* 0x008fca00078ec0ff */
[----:B0-----:R-:W-:Y:S04]  /*b0940*/  STL.64 [R1+0x1c0], R32 ;  /* 0x0001c02001007387 */ /* 0x001fe80000100a00 */
[----:B------:R-:W-:Y:S04]  /*b0950*/  STL.64 [R1+0x1c8], R34 ;  /* 0x0001c82201007387 */ /* 0x000fe80000100a00 */
[----:B------:R-:W3:Y:S04]  /*b0960*/  LDL.LU R185, [R1+0x498c] ;  /* 0x00498c0001b97983 */ /* 0x000ee80000300800 */
[----:B------:R-:W3:Y:S04]  /*b0970*/  LDL.LU R194, [R1+0x4980] ;  /* 0x0049800001c27983 */ /* 0x000ee80000300800 */
[----:B------:R0:W-:Y:S01]  /*b0980*/  STSM.16.M88.4 [R222], R24 ;  /* 0x00000018de007844 */ /* 0x0001e20000000200 */
[----:B------:R-:W-:Y:S01]  /*b0990*/  BAR.SYNC.DEFER_BLOCKING 0x0 ;  /* 0x0000000000007b1d */ /* 0x000fe20000010000 */
[----:B------:R-:W-:-:S02]  /*b09a0*/  PRMT R42, R154, 0x5410, R42 ;  /* 0x000054109a2a7816 */ /* 0x000fc4000000002a */
[--C-:B------:R-:W-:Y:S02]  /*b09b0*/  PRMT R28, R238, 0x4210, R29.reuse ;  /* 0x00004210ee1c7816 */ /* 0x100fe4000000001d */
[----:B------:R-:W-:Y:S01]  /*b09c0*/  LOP3.LUT R46, R46, 0xffff, RZ, 0xc0, !PT ;  /* 0x0000ffff2e2e7812 */ /* 0x000fe200078ec0ff */
[----:B------:R-:W3:Y:S04]  /*b09d0*/  LDL.LU R238, [R1+0x5328] ;  /* 0x0053280001ee7983 */ /* 0x000ee80000300800 */
[----:B------:R-:W1:Y:S01]  /*b09e0*/  LDS.128 R32, [R167] ;  /* 0x00000000a7207984 */ /* 0x000e620000000c00 */
[----:B0-----:R-:W-:Y:S02]  /*b09f0*/  PRMT R24, R42, 0x5210, R29 ;  /* 0x000052102a187816 */ /* 0x001fe4000000001d */
[----:B------:R-:W-:-:S02]  /*b0a00*/  PRMT R46, R46, 0x3340, R0 ;  /* 0x000033402e2e7816 */ /* 0x000fc40000000000 */
[----:B------:R-:W-:Y:S02]  /*b0a10*/  PRMT R48, R155, 0x5410, R48 ;  /* 0x000054109b307816 */ /* 0x000fe40000000030 */
[----:B------:R-:W-:Y:S02]  /*b0a20*/  PRMT R46, R156, 0x5410, R46 ;  /* 0x000054109c2e7816 */ /* 0x000fe4000000002e */
[----:B--2---:R-:W-:Y:S02]  /*b0a30*/  LOP3.LUT R25, R193, 0xffff, RZ, 0xc0, !PT ;  /* 0x0000ffffc1197812 */ /* 0x004fe400078ec0ff */
[----:B----4-:R-:W-:Y:S02]  /*b0a40*/  LOP3.LUT R26, R200, 0xffff, RZ, 0xc0, !PT ;  /* 0x0000ffffc81a7812 */ /* 0x010fe400078ec0ff */
[----:B------:R-:W-:Y:S02]  /*b0a50*/  PRMT R29, R245, 0x4210, R25 ;  /* 0x00004210f51d7816 */ /* 0x000fe40000000019 */
[----:B------:R-:W-:Y:S01]  /*b0a60*/  PRMT R30, R10, 0x4210, R26 ;  /* 0x000042100a1e7816 */ /* 0x000fe2000000001a */
[----:B------:R-:W2:Y:S04]  /*b0a70*/  LDL.LU R245, [R1+0x5324] ;  /* 0x0053240001f57983 */ /* 0x000ea80000300800 */
[----:B------:R-:W4:Y:S01]  /*b0a80*/  LDL.LU R186, [R1+0x49f4] ;  /* 0x0049f40001ba7983 */ /* 0x000f220000300800 */
[----:B------:R-:W-:-:S03]  /*b0a90*/  LOP3.LUT R27, R201, 0xffff, RZ, 0xc0, !PT ;  /* 0x0000ffffc91b7812 */ /* 0x000fc600078ec0ff */
[----:B------:R-:W2:Y:S01]  /*b0aa0*/  LDL.LU R10, [R1+0x5320] ;  /* 0x00532000010a7983 */ /* 0x000ea20000300800 */
[----:B------:R-:W-:Y:S01]  /*b0ab0*/  PRMT R31, R251, 0x4210, R27 ;  /* 0x00004210fb1f7816 */ /* 0x000fe2000000001b */
[----:B------:R-:W-:Y:S06]  /*b0ac0*/  BAR.SYNC.DEFER_BLOCKING 0x0 ;  /* 0x0000000000007b1d */ /* 0x000fec0000010000 */
[----:B------:R-:W2:Y:S04]  /*b0ad0*/  LDL.LU R251, [R1+0x531c] ;  /* 0x00531c0001fb7983 */ /* 0x000ea80000300800 */
[----:B------:R-:W2:Y:S04]  /*b0ae0*/  LDL.LU R178, [R1+0x49fc] ;  /* 0x0049fc0001b27983 */ /* 0x000ea80000300800 */
[----:B------:R-:W2:Y:S04]  /*b0af0*/  LDL.LU R200, [R1+0x500c] ;  /* 0x00500c0001c87983 */ /* 0x000ea80000300800 */
[----:B------:R-:W-:Y:S01]  /*b0b00*/  STSM.16.M88.4 [R222], R28 ;  /* 0x0000001cde007844 */ /* 0x000fe20000000200 */
[----:B------:R-:W-:Y:S06]  /*b0b10*/  BAR.SYNC.DEFER_BLOCKING 0x0 ;  /* 0x0000000000007b1d */ /* 0x000fec0000010000 */
[----:B------:R-:W0:Y:S04]  /*b0b20*/  LDS.128 R28, [R167] ;  /* 0x00000000a71c7984 */ /* 0x000e280000000c00 */
[----:B-1----:R-:W-:Y:S04]  /*b0b30*/  STL.64 [R1+0x1b0], R32 ;  /* 0x0001b02001007387 */ /* 0x002fe80000100a00 */
[----:B------:R-:W-:Y:S01]  /*b0b40*/  STL.64 [R1+0x1b8], R34 ;  /* 0x0001b82201007387 */ /* 0x000fe20000100a00 */
[----:B------:R-:W-:-:S03]  /*b0b50*/  PRMT R25, R46, 0x5210, R25 ;  /* 0x000052102e197816 */ /* 0x000fc60000000019 */
[----:B------:R-:W2:Y:S01]  /*b0b60*/  LDL.LU R169, [R1+0x4a08] ;  /* 0x004a080001a97983 */ /* 0x000ea20000300800 */
[----:B------:R-:W-:-:S03]  /*b0b70*/  PRMT R26, R48, 0x5210, R26 ;  /* 0x00005210301a7816 */ /* 0x000fc6000000001a */
[----:B------:R-:W2:Y:S01]  /*b0b80*/  LDL.LU R201, [R1+0x5004] ;  /* 0x0050040001c97983 */ /* 0x000ea20000300800 */
[----:B------:R-:W-:Y:S01]  /*b0b90*/  PRMT R27, R134, 0x5210, R27 ;  /* 0x00005210861b7816 */ /* 0x000fe2000000001b */
[----:B------:R-:W-:Y:S06]  /*b0ba0*/  BAR.SYNC.DEFER_BLOCKING 0x0 ;  /* 0x0000000000007b1d */ /* 0x000fec0000010000 */
[----:B------:R-:W2:Y:S04]  /*b0bb0*/  LDL.LU R170, [R1+0x4a0c] ;  /* 0x004a0c0001aa7983 */ /* 0x000ea80000300800 */
[----:B------:R-:W2:Y:S04]  /*b0bc0*/  LDL.LU R192, [R1+0x4ff4] ;  /* 0x004ff40001c07983 */ /* 0x000ea80000300800 */
[----:B0-----:R0:W-:Y:S04]  /*b0bd0*/  STL.64 [R1+0x1a0], R28 ;  /* 0x0001a01c01007387 */ /* 0x0011e80000100a00 */
[----:B------:R1:W-:Y:S04]  /*b0be0*/  STL.64 [R1+0x1a8], R30 ;  /* 0x0001a81e01007387 */ /* 0x0003e80000100a00 */
[----:B------:R-:W2:Y:S01]  /*b0bf0*/  LDL.LU R193, [R1+0x496c] ;  /* 0x00496c0001c17983 */ /* 0x000ea20000300800 */
[----:B0-----:R-:W-:-:S03]  /*b0c00*/  LOP3.LUT R29, R177, 0xffff, RZ, 0xc0, !PT ;  /* 0x0000ffffb11d7812 */ /* 0x001fc600078ec0ff */
[----:B------:R0:W-:Y:S01]  /*b0c10*/  STSM.16.M88.4 [R222], R24 ;  /* 0x00000018de007844 */ /* 0x0001e20000000200 */
[----:B-1----:R-:W-:Y:S01]  /*b0c20*/  LOP3.LUT R30, R184, 0xffff, RZ, 0xc0, !PT ;  /* 0x0000ffffb81e7812 */ /* 0x002fe200078ec0ff */
[----:B------:R-:W-:Y:S01]  /*b0c30*/  BAR.SYNC.DEFER_BLOCKING 0x0 ;  /* 0x0000000000007b1d */ /* 0x000fe20000010000 */
[----:B---3--:R-:W-:Y:S02]  /*b0c40*/  LOP3.LUT R31, R185, 0xffff, RZ, 0xc0, !PT ;  /* 0x0000ffffb91f7812 */ /* 0x008fe400078ec0ff */
[----:B------:R-:W-:-:S03]  /*b0c50*/  LOP3.LUT R32, R194, 0xffff, RZ, 0xc0, !PT ;  /* 0x0000ffffc2207812 */ /* 0x000fc600078ec0ff */
[----:B------:R-:W3:Y:S01]  /*b0c60*/  LDL.LU R194, [R1+0x4a1c] ;  /* 0x004a1c0001c27983 */ /* 0x000ee20000300800 */
[----:B0-----:R-:W-:Y:S02]  /*b0c70*/  PRMT R24, R235, 0x4210, R29 ;  /* 0x00004210eb187816 */ /* 0x001fe4000000001d */
[----:B------:R-:W-:Y:S01]  /*b0c80*/  PRMT R25, R221, 0x4210, R30 ;  /* 0x00004210dd197816 */ /* 0x000fe2000000001e */
[----:B------:R-:W3:Y:S01]  /*b0c90*/  LDL.LU R235, [R1+0x5318] ;  /* 0x0053180001eb7983 */ /* 0x000ee20000300800 */
[----:B------:R-:W-:-:S03]  /*b0ca0*/  PRMT R26, R249, 0x4210, R31 ;  /* 0x00004210f91a7816 */ /* 0x000fc6000000001f */
[----:B------:R-:W3:Y:S01]  /*b0cb0*/  LDL.LU R221, [R1+0x5314] ;  /* 0x0053140001dd7983 */ /* 0x000ee20000300800 */
[----:B------:R-:W-:-:S03]  /*b0cc0*/  PRMT R27, R20, 0x4210, R32 ;  /* 0x00004210141b7816 */ /* 0x000fc60000000020 */
[----:B------:R-:W3:Y:S04]  /*b0cd0*/  LDL.LU R184, [R1+0x4a20] ;  /* 0x004a200001b87983 */ /* 0x000ee80000300800 */
[----:B------:R-:W3:Y:S04]  /*b0ce0*/  LDL.LU R249, [R1+0x5310] ;  /* 0x0053100001f97983 */ /* 0x000ee80000300800 */
[----:B------:R-:W3:Y:S04]  /*b0cf0*/  LDL.LU R20, [R1+0x530c] ;  /* 0x00530c0001147983 */ /* 0x000ee80000300800 */
[----:B------:R-:W0:Y:S01]  /*b0d00*/  LDS.128 R36, [R167] ;  /* 0x00000000a7247984 */ /* 0x000e220000000c00 */
[----:B------:R-:W-:Y:S06]  /*b0d10*/  BAR.SYNC.DEFER_BLOCKING 0x0 ;  /* 0x0000000000007b1d */ /* 0x000fec0000010000 */
[----:B------:R-:W3:Y:S04]  /*b0d20*/  LDL.LU R185, [R1+0x4950] ;  /* 0x0049500001b97983 */ /* 0x000ee80000300800 */
[----:B------:R2:W-:Y:S01]  /*b0d30*/  STSM.16.M88.4 [R222], R24 ;  /* 0x00000018de007844 */ /* 0x0005e20000000200 */
[----:B----4-:R-:W-:-:S03]  /*b0d40*/  LOP3.LUT R28, R186, 0xffff, RZ, 0xc0, !PT ;  /* 0x0000ffffba1c7812 */ /* 0x010fc600078ec0ff */
[----:B------:R-:W4:Y:S04]  /*b0d50*/  LDL.LU R186, [R1+0x4a30] ;  /* 0x004a300001ba7983 */ /* 0x000f280000300800 */
[----:B------:R-:W4:Y:S04]  /*b0d60*/  LDL.LU R176, [R1+0x4a34] ;  /* 0x004a340001b07983 */ /* 0x000f280000300800 */
[----:B0-----:R0:W-:Y:S04]  /*b0d70*/  STL.64 [R1+0x1f0], R36 ;  /* 0x0001f02401007387 */ /* 0x0011e80000100a00 */
[----:B------:R1:W-:Y:S04]  /*b0d80*/  STL.64 [R1+0x1f8], R38 ;  /* 0x0001f82601007387 */ /* 0x0003e80000100a00 */
[----:B------:R-:W4:Y:S01]  /*b0d90*/  LDL.LU R177, [R1+0x4928] ;  /* 0x0049280001b17983 */ /* 0x000f220000300800 */
[----:B--2---:R-:W-:-:S03]  /*b0da0*/  LOP3.LUT R24, R178, 0xffff, RZ, 0xc0, !PT ;  /* 0x0000ffffb2187812 */ /* 0x004fc600078ec0ff */
[----:B------:R-:W2:Y:S01]  /*b0db0*/  LDL.LU R178, [R1+0x4a4c] ;  /* 0x004a4c0001b27983 */ /* 0x000ea20000300800 */
[--C-:B------:R-:W-:Y:S02]  /*b0dc0*/  PRMT R205, R205, 0x5210, R24.reuse ;  /* 0x00005210cdcd7816 */ /* 0x100fe40000000018 */
[----:B------:R-:W-:Y:S02]  /*b0dd0*/  LOP3.LUT R25, R169, 0xffff, RZ, 0xc0, !PT ;  /* 0x0000ffffa9197812 */ /* 0x000fe400078ec0ff */
[----:B------:R-:W2:Y:S01]  /*b0de0*/  LDL.LU R169, [R1+0x4a50] ;  /* 0x004a500001a97983 */ /* 0x000ea20000300800 */
[----:B------:R-:W-:Y:S02]  /*b0df0*/  PRMT R201, R201, 0x4210, R24 ;  /* 0x00004210c9c97816 */ /* 0x000fe40000000018 */
[----:B------:R-:W-:Y:S02]  /*b0e00*/  PRMT R196, R196, 0x5210, R25 ;  /* 0x00005210c4c47816 */ /* 0x000fe40000000019 */
[----:B------:R-:W-:-:S02]  /*b0e10*/  LOP3.LUT R26, R170, 0xffff, RZ, 0xc0, !PT ;  /* 0x0000ffffaa1a7812 */ /* 0x000fc400078ec0ff */
[----:B------:R-:W2:Y:S01]  /*b0e20*/  LDL.LU R170, [R1+0x4a64] ;  /* 0x004a640001aa7983 */ /* 0x000ea20000300800 */
[----:B------:R-:W-:Y:S02]  /*b0e30*/  PRMT R192, R192, 0x4210, R25 ;  /* 0x00004210c0c07816 */ /* 0x000fe40000000019 */
[----:B------:R-:W-:Y:S02]  /*b0e40*/  PRMT R197, R197, 0x5210, R26 ;  /* 0x00005210c5c57816 */ /* 0x000fe4000000001a */
[----:B------:R-:W-:Y:S02]  /*b0e50*/  LOP3.LUT R24, R193, 0xffff, RZ, 0xc0, !PT ;  /* 0x0000ffffc1187812 */ /* 0x000fe400078ec0ff */
[----:B---3--:R-:W-:Y:S02]  /*b0e60*/  LOP3.LUT R25, R194, 0xffff, RZ, 0xc0, !PT ;  /* 0x0000ffffc2197812 */ /* 0x008fe400078ec0ff */
[----:B------:R-:W-:Y:S02]  /*b0e70*/  PRMT R194, R249, 0x4210, R24 ;  /* 0x00004210f9c27816 */ /* 0x000fe40000000018 */
[----:B------:R-:W-:-:S02]  /*b0e80*/  PRMT R193, R20, 0x4210, R26 ;  /* 0x0000421014c17816 */ /* 0x000fc4000000001a */
[----:B------:R-:W3:Y:S01]  /*b0e90*/  LDL.LU R20, [R1+0x5308] ;  /* 0x0053080001147983 */ /* 0x000ee20000300800 */
[----:B------:R-:W-:Y:S02]  /*b0ea0*/  LOP3.LUT R26, R184, 0xffff, RZ, 0xc0, !PT ;  /* 0x0000ffffb81a7812 */ /* 0x000fe400078ec0ff */
[----:B------:R-:W-:Y:S01]  /*b0eb0*/  PRMT R184, R221, 0x4210, R25 ;  /* 0x00004210ddb87816 */ /* 0x000fe20000000019 */
[----:B------:R-:W3:Y:S04]  /*b0ec0*/  LDL.LU R166, [R1+0x4a68] ;  /* 0x004a680001a67983 */ /* 0x000ee80000300800 */
[----:B------:R-:W3:Y:S04]  /*b0ed0*/  LDL.LU R249, [R1+0x5304] ;  /* 0x0053040001f97983 */ /* 0x000ee80000300800 */
[----:B------:R-:W3:Y:S01]  /*b0ee0*/  LDL.LU R221, [R1+0x5300] ;  /* 0x0053000001dd7983 */ /* 0x000ee20000300800 */
[----:B------:R-:W-:-:S02]  /*b0ef0*/  PRMT R198, R198, 0x5210, R24 ;  /* 0x00005210c6c67816 */ /* 0x000fc40000000018 */
[----:B------:R-:W-:Y:S02]  /*b0f00*/  LOP3.LUT R24, R185, 0xffff, RZ, 0xc0, !PT ;  /* 0x0000ffffb9187812 */ /* 0x000fe400078ec0ff */
[----:B------:R-:W-:Y:S02]  /*b0f10*/  PRMT R188, R188, 0x5210, R25 ;  /* 0x00005210bcbc7816 */ /* 0x000fe40000000019 */
[--C-:B------:R-:W-:Y:S02]  /*b0f20*/  PRMT R185, R235, 0x4210, R26.reuse ;  /* 0x00004210ebb97816 */ /* 0x100fe4000000001a */
[----:B------:R-:W-:Y:S01]  /*b0f30*/  PRMT R189, R189, 0x5210, R26 ;  /* 0x00005210bdbd7816 */ /* 0x000fe2000000001a */
[----:B------:R-:W3:Y:S01]  /*b0f40*/  LDL.LU R235, [R1+0x52fc] ;  /* 0x0052fc0001eb7983 */ /* 0x000ee20000300800 */
[----:B------:R-:W-:Y:S02]  /*b0f50*/  PRMT R190, R190, 0x5210, R24 ;  /* 0x00005210bebe7816 */ /* 0x000fe40000000018 */
[----:B----4-:R-:W-:-:S02]  /*b0f60*/  LOP3.LUT R25, R186, 0xffff, RZ, 0xc0, !PT ;  /* 0x0000ffffba197812 */ /* 0x010fc400078ec0ff */
[----:B------:R-:W-:Y:S02]  /*b0f70*/  PRMT R186, R251, 0x4210, R24 ;  /* 0x00004210fbba7816 */ /* 0x000fe40000000018 */
[----:B------:R-:W-:Y:S01]  /*b0f80*/  LOP3.LUT R26, R176, 0xffff, RZ, 0xc0, !PT ;  /* 0x0000ffffb01a7812 */ /* 0x000fe200078ec0ff */
[----:B------:R-:W4:Y:S01]  /*b0f90*/  LDL.LU R251, [R1+0x52f8] ;  /* 0x0052f80001fb7983 */ /* 0x000f220000300800 */
[--C-:B------:R-:W-:Y:S02]  /*b0fa0*/  PRMT R176, R10, 0x4210, R25.reuse ;  /* 0x000042100ab07816 */ /* 0x100fe40000000019 */
[----:B------:R-:W-:Y:S01]  /*b0fb0*/  PRMT R180, R180, 0x5210, R25 ;  /* 0x00005210b4b47816 */ /* 0x000fe20000000019 */
[----:B------:R-:W4:Y:S01]  /*b0fc0*/  LDL.LU R10, [R1+0x52f4] ;  /* 0x0052f400010a7983 */ /* 0x000f220000300800 */
[----:B------:R-:W-:Y:S02]  /*b0fd0*/  PRMT R181, R181, 0x5210, R26 ;  /* 0x00005210b5b57816 */ /* 0x000fe4000000001a */
[----:B------:R-:W-:-:S02]  /*b0fe0*/  LOP3.LUT R24, R177, 0xffff, RZ, 0xc0, !PT ;  /* 0x0000ffffb1187812 */ /* 0x000fc400078ec0ff */
[----:B------:R-:W-:Y:S02]  /*b0ff0*/  PRMT R177, R245, 0x4210, R26 ;  /* 0x00004210f5b17816 */ /* 0x000fe4000000001a */
[----:B--2---:R-:W-:Y:S01]  /*b1000*/  LOP3.LUT R25, R178, 0xffff, RZ, 0xc0, !PT ;  /* 0x0000ffffb2197812 */ /* 0x004fe200078ec0ff */
[----:B------:R-:W2:Y:S01]  /*b1010*/  LDL.LU R245, [R1+0x52f0] ;  /* 0x0052f00001f57983 */ /* 0x000ea20000300800 */
[--C-:B------:R-:W-:Y:S02]  /*b1020*/  PRMT R178, R238, 0x4210, R24.reuse ;  /* 0x00004210eeb27816 */ /* 0x100fe40000000018 */
[----:B------:R-:W-:Y:S01]  /*b1030*/  PRMT R182, R182, 0x5210, R24 ;  /* 0x00005210b6b67816 */ /* 0x000fe20000000018 */
[----:B------:R-:W2:Y:S01]  /*b1040*/  LDL.LU R238, [R1+0x52ec] ;  /* 0x0052ec0001ee7983 */ /* 0x000ea20000300800 */
[----:B------:R-:W-:-:S03]  /*b1050*/  PRMT R168, R229, 0x4210, R25 ;  /* 0x00004210e5a87816 */ /* 0x000fc60000000019 */
[----:B------:R-:W2:Y:S01]  /*b1060*/  LDL.LU R229, [R1+0x52e8] ;  /* 0x0052e80001e57983 */ /* 0x000ea20000300800 */
[----:B------:R-:W-:-:S04]  /*b1070*/  LOP3.LUT R26, R169, 0xffff, RZ, 0xc0, !PT ;  /* 0x0000ffffa91a7812 */ /* 0x000fc800078ec0ff */
[----:B------:R-:W-:Y:S02]  /*b1080*/  PRMT R169, R19, 0x4210, R26 ;  /* 0x0000421013a97816 */ /* 0x000fe4000000001a */
[----:B------:R-:W-:Y:S02]  /*b1090*/  LOP3.LUT R164, R170, 0xffff, RZ, 0xc0, !PT ;  /* 0x0000ffffaaa47812 */ /* 0x000fe400078ec0ff */
[----:B---3--:R-:W-:Y:S02]  /*b10a0*/  LOP3.LUT R24, R221, 0xffff, RZ, 0xc0, !PT ;  /* 0x0000ffffdd187812 */ /* 0x008fe400078ec0ff */
[----:B------:R-:W3:Y:S02]  /*b10b0*/  LDL.LU R221, [R1+0x52e4] ;  /* 0x0052e40001dd7983 */ /* 0x000ee40000300800 */
[----:B------:R-:W-:Y:S02]  /*b10c0*/  PRMT R170, R12, 0x4210, R24 ;  /* 0x000042100caa7816 */ /* 0x000fe40000000018 */
[----:B------:R-:W3:Y:S04]  /*b10d0*/  LDL.LU R19, [R1+0x52e0] ;  /* 0x0052e00001137983 */ /* 0x000ee80000300800 */
[----:B------:R-:W4:Y:S01]  /*b10e0*/  LDL.LU R12, [R1+0x52dc] ;  /* 0x0052dc00010c7983 */ /* 0x000f220000300800 */
[----:B------:R-:W-:-:S03]  /*b10f0*/  PRMT R160, R226, 0x4210, R164 ;  /* 0x00004210e2a07816 */ /* 0x000fc600000000a4 */
[----:B------:R-:W2:Y:S01]  /*b1100*/  LDL.LU R226, [R1+0x52d8] ;  /* 0x0052d80001e27983 */ /* 0x000ea20000300800 */
[----:B------:R-:W-:Y:S02]  /*b1110*/  LOP3.LUT R165, R166, 0xffff, RZ, 0xc0, !PT ;  /* 0x0000ffffa6a57812 */ /* 0x000fe400078ec0ff */
[----:B------:R-:W-:Y:S02]  /*b1120*/  LOP3.LUT R166, R20, 0xffff, RZ, 0xc0, !PT ;  /* 0x0000ffff14a67812 */ /* 0x000fe400078ec0ff */
[----:B------:R-:W3:Y:S01]  /*b1130*/  LDL.LU R20, [R1+0x52d4] ;  /* 0x0052d40001147983 */ /* 0x000ee20000300800 */
[----:B------:R-:W-:-:S03]  /*b1140*/  PRMT R161, R243, 0x4210, R165 ;  /* 0x00004210f3a17816 */ /* 0x000fc600000000a5 */
[----:B------:R-:W3:Y:S01]  /*b1150*/  LDL.LU R243, [R1+0x52d0] ;  /* 0x0052d00001f37983 */ /* 0x000ee20000300800 */
[----:B------:R-:W-:Y:S02]  /*b1160*/  PRMT R162, R22, 0x4210, R166 ;  /* 0x0000421016a27816 */ /* 0x000fe400000000a6 */
[----:B------:R-:W-:Y:S02]  /*b1170*/  LOP3.LUT R158, R249, 0xffff, RZ, 0xc0, !PT ;  /* 0x0000fffff99e7812 */ /* 0x000fe400078ec0ff */
[----:B------:R-:W-:Y:S02]  /*b1180*/  PRMT R44, R153, 0x5410, R44 ;  /* 0x00005410992c7816 */ /* 0x000fe4000000002c */
[----:B------:R-:W-:Y:S02]  /*b1190*/  LOP3.LUT R2, R2, 0x7fffffff, RZ, 0xc0, !PT ;  /* 0x7fffffff02027812 */ /* 0x000fe400078ec0ff */
[----:B------:R-:W-:Y:S02]  /*b11a0*/  LOP3.LUT R3, R3, 0x7fffffff, RZ, 0xc0, !PT ;  /* 0x7fffffff03037812 */ /* 0x000fe400078ec0ff */
[----:B------:R-:W-:-:S02]  /*b11b0*/  SHF.R.U32.HI R131, RZ, 0x8, R131 ;  /* 0x00000008ff837819 */ /* 0x000fc40000011683 */
[----:B------:R-:W-:Y:S01]  /*b11c0*/  LOP3.LUT R13, R13, 0x7fffffff, RZ, 0xc0, !PT ;  /* 0x7fffffff0d0d7812 */ /* 0x000fe200078ec0ff */
[----:B------:R-:W-:Y:S01]  /*b11d0*/  BAR.SYNC.DEFER_BLOCKING 0x0 ;  /* 0x0000000000007b1d */ /* 0x000fe20000010000 */
[----:B----4-:R-:W-:-:S05]  /*b11e0*/  LOP3.LUT R156, R12, 0xffff, RZ, 0xc0, !PT ;  /* 0x0000ffff0c9c7812 */ /* 0x010fca00078ec0ff */
[----:B------:R-:W4:Y:S01]  /*b11f0*/  LDL.LU R12, [R1+0x52cc] ;  /* 0x0052cc00010c7983 */ /* 0x000f220000300800 */
[----:B--2---:R-:W-:-:S03]  /*b1200*/  LOP3.LUT R157, R226, 0xffff, RZ, 0xc0, !PT ;  /* 0x0000ffffe29d7812 */ /* 0x004fc600078ec0ff */
[----:B------:R-:W2:Y:S04]  /*b1210*/  LDL.LU R22, [R1+0x52c8] ;  /* 0x0052c80001167983 */ /* 0x000ea80000300800 */
[----:B------:R-:W2:Y:S01]  /*b1220*/  LDL.LU R226, [R1+0x52c4] ;  /* 0x0052c40001e27983 */ /* 0x000ea20000300800 */
[----:B------:R-:W-:-:S03]  /*b1230*/  PRMT R152, R14, 0x4210, R156 ;  /* 0x000042100e987816 */ /* 0x000fc6000000009c */
[----:B------:R-:W2:Y:S04]  /*b1240*/  LDL.LU R14, [R1+0x52c0] ;  /* 0x0052c000010e7983 */ /* 0x000ea80000300800 */
[----:B------:R-:W2:Y:S01]  /*b1250*/  LDL.LU R249, [R1+0x52bc] ;  /* 0x0052bc0001f97983 */ /* 0x000ea20000300800 */
[----:B------:R-:W-:-:S03]  /*b1260*/  PRMT R153, R247, 0x4210, R157 ;  /* 0x00004210f7997816 */ /* 0x000fc6000000009d */
[----:B------:R-:W2:Y:S01]  /*b1270*/  LDL.LU R247, [R1+0x52b8] ;  /* 0x0052b80001f77983 */ /* 0x000ea20000300800 */
[----:B------:R-:W-:Y:S02]  /*b1280*/  PRMT R154, R241, 0x4210, R158 ;  /* 0x00004210f19a7816 */ /* 0x000fe4000000009e */
[----:B---3--:R-:W-:Y:S02]  /*b1290*/  LOP3.LUT R149, R243, 0xffff, RZ, 0xc0, !PT ;  /* 0x0000fffff3957812 */ /* 0x008fe400078ec0ff */
[----:B------:R-:W-:Y:S02]  /*b12a0*/  LOP3.LUT R150, R235, 0xffff, RZ, 0xc0, !PT ;  /* 0x0000ffffeb967812 */ /* 0x000fe400078ec0ff */
[----:B------:R-:W-:Y:S02]  /*b12b0*/  PRMT R145, R223, 0x4210, R149 ;  /* 0x00004210df917816 */ /* 0x000fe40000000095 */
[----:B------:R-:W-:Y:S02]  /*b12c0*/  PRMT R146, R21, 0x4210, R150 ;  /* 0x0000421015927816 */ /* 0x000fe40000000096 */
[----:B------:R-:W-:-:S04]  /*b12d0*/  LOP3.LUT R142, R251, 0xffff, RZ, 0xc0, !PT ;  /* 0x0000fffffb8e7812 */ /* 0x000fc800078ec0ff */
[----:B------:R-:W-:Y:S02]  /*b12e0*/  PRMT R138, R8, 0x4210, R142 ;  /* 0x00004210088a7816 */ /* 0x000fe4000000008e */
[----:B----4-:R-:W-:Y:S02]  /*b12f0*/  LOP3.LUT R148, R12, 0xffff, RZ, 0xc0, !PT ;  /* 0x0000ffff0c947812 */ /* 0x010fe400078ec0ff */
[----:B------:R-:W3:Y:S02]  /*b1300*/  LDL.LU R12, [R1+0x52b4] ;  /* 0x0052b400010c7983 */ /* 0x000ee40000300800 */
[----:B------:R-:W-:Y:S02]  /*b1310*/  PRMT R144, R232, 0x4210, R148 ;  /* 0x00004210e8907816 */ /* 0x000fe40000000094 */
[----:B------:R-:W4:Y:S01]  /*b1320*/  LDL.LU R241, [R1+0x52b0] ;  /* 0x0052b00001f17983 */ /* 0x000f220000300800 */
[----:B--2---:R-:W-:-:S03]  /*b1330*/  LOP3.LUT R140, R226, 0xffff, RZ, 0xc0, !PT ;  /* 0x0000ffffe28c7812 */ /* 0x004fc600078ec0ff */
[----:B------:R-:W2:Y:S01]  /*b1340*/  LDL.LU R243, [R1+0x52ac] ;  /* 0x0052ac0001f37983 */ /* 0x000ea20000300800 */
[----:B------:R-:W-:-:S03]  /*b1350*/  LOP3.LUT R141, R22, 0xffff, RZ, 0xc0, !PT ;  /* 0x0000ffff168d7812 */ /* 0x000fc600078ec0ff */
[----:B------:R-:W4:Y:S04]  /*b1360*/  LDL.LU R232, [R1+0x52a8] ;  /* 0x0052a80001e87983 */ /* 0x000f280000300800 */
[----:B------:R-:W4:Y:S01]  /*b1370*/  LDL.LU R235, [R1+0x52a4] ;  /* 0x0052a40001eb7983 */ /* 0x000f220000300800 */
[----:B------:R-:W-:-:S03]  /*b1380*/  PRMT R136, R252, 0x4210, R140 ;  /* 0x00004210fc887816 */ /* 0x000fc6000000008c */
[----:B------:R-:W4:Y:S04]  /*b1390*/  LDL.LU R223, [R1+0x52a0] ;  /* 0x0052a00001df7983 */ /* 0x000f280000300800 */
[----:B------:R-:W4:Y:S01]  /*b13a0*/  LDL.LU R226, [R1+0x529c] ;  /* 0x00529c0001e27983 */ /* 0x000f220000300800 */
[----:B------:R-:W-:-:S03]  /*b13b0*/  PRMT R137, R250, 0x4210, R141 ;  /* 0x00004210fa897816 */ /* 0x000fc6000000008d */
[----:B------:R-:W4:Y:S01]  /*b13c0*/  LDL.LU R21, [R1+0x5298] ;  /* 0x0052980001157983 */ /* 0x000f220000300800 */
[----:B------:R-:W-:-:S03]  /*b13d0*/  LOP3.LUT R132, R249, 0xffff, RZ, 0xc0, !PT ;  /* 0x0000fffff9847812 */ /* 0x000fc600078ec0ff */
[----:B------:R-:W4:Y:S04]  /*b13e0*/  LDL.LU R22, [R1+0x5294] ;  /* 0x0052940001167983 */ /* 0x000f280000300800 */
[----:B------:R-:W2:Y:S04]  /*b13f0*/  LDL.LU R252, [R1+0x5290] ;  /* 0x0052900001fc7983 */ /* 0x000ea80000300800 */
[----:B------:R-:W4:Y:S04]  /*b1400*/  LDL.LU R251, [R1+0x528c] ;  /* 0x00528c0001fb7983 */ /* 0x000f280000300800 */
[----:B------:R-:W2:Y:S04]  /*b1410*/  LDL.LU R250, [R1+0x5288] ;  /* 0x0052880001fa7983 */ /* 0x000ea80000300800 */
[----:B------:R-:W4:Y:S04]  /*b1420*/  LDL.LU R249, [R1+0x5284] ;  /* 0x0052840001f97983 */ /* 0x000f280000300800 */
[----:B------:R-:W2:Y:S01]  /*b1430*/  LDL.LU R8, [R1+0x5280] ;  /* 0x0052800001087983 */ /* 0x000ea20000300800 */
[----:B------:R-:W-:-:S03]  /*b1440*/  LOP3.LUT R133, R14, 0xffff, RZ, 0xc0, !PT ;  /* 0x0000ffff0e857812 */ /* 0x000fc600078ec0ff */
[----:B------:R-:W4:Y:S01]  /*b1450*/  LDL.LU R14, [R1+0x527c] ;  /* 0x00527c00010e7983 */ /* 0x000f220000300800 */
[----:B------:R-:W-:-:S03]  /*b1460*/  PRMT R128, R11, 0x4210, R132 ;  /* 0x000042100b807816 */ /* 0x000fc60000000084 */
[----:B------:R-:W4:Y:S01]  /*b1470*/  LDL.LU R11, [R1+0x5278] ;  /* 0x00527800010b7983 */ /* 0x000f220000300800 */
[----:B------:R-:W-:-:S03]  /*b1480*/  LOP3.LUT R134, R10, 0xffff, RZ, 0xc0, !PT ;  /* 0x0000ffff0a867812 */ /* 0x000fc600078ec0ff */
[----:B------:R-:W4:Y:S01]  /*b1490*/  LDL.LU R10, [R1+0x5274] ;  /* 0x00527400010a7983 */ /* 0x000f220000300800 */
[----:B------:R-:W-:-:S03]  /*b14a0*/  PRMT R129, R9, 0x4210, R133 ;  /* 0x0000421009817816 */ /* 0x000fc60000000085 */
[----:B------:R-:W4:Y:S01]  /*b14b0*/  LDL.LU R9, [R1+0x5270] ;  /* 0x0052700001097983 */ /* 0x000f220000300800 */
[----:B---3--:R-:W-:-:S03]  /*b14c0*/  LOP3.LUT R124, R12, 0xffff, RZ, 0xc0, !PT ;  /* 0x0000ffff0c7c7812 */ /* 0x008fc600078ec0ff */
[----:B------:R-:W3:Y:S01]  /*b14d0*/  LDL.LU R12, [R1+0x526c] ;  /* 0x00526c00010c7983 */ /* 0x000ee20000300800 */
[----:B------:R-:W-:Y:S02]  /*b14e0*/  PRMT R27, R44, 0x5210, R32 ;  /* 0x000052102c1b7816 */ /* 0x000fe40000000020 */
[----:B--2---:R-:W-:Y:S02]  /*b14f0*/  ISETP.LT.AND P1, PT, R8, UR21, !P1 ;  /* 0x0000001508007c0c */ /* 0x004fe4000cf21270 */
[----:B----4-:R-:W-:Y:S01]  /*b1500*/  LOP3.LUT R14, R14, 0xfff7ffff, RZ, 0xc0, !PT ;  /* 0xfff7ffff0e0e7812 */ /* 0x010fe200078ec0ff */
[----:B------:R-:W-:Y:S01]  /*b1510*/  VIADD R32, R8, 0x1ad ;  /* 0x000001ad08207836 */ /* 0x000fe20000000000 */
[----:B------:R-:W-:Y:S01]  /*b1520*/  PRMT R174, R174, 0x5210, R24 ;  /* 0x00005210aeae7816 */ /* 0x000fe20000000018 */
[----:B------:R-:W-:Y:S01]  /*b1530*/  VIADD R33, R8, 0x1ae ;  /* 0x000001ae08217836 */ /* 0x000fe20000000000 */
[----:B------:R-:W-:Y:S01]  /*b1540*/  PRMT R172, R172, 0x5210, R25 ;  /* 0x00005210acac7816 */ /* 0x000fe20000000019 */
[C---:B------:R-:W-:Y:S01]  /*b1550*/  VIADD R34, R8.reuse, 0x1af ;  /* 0x000001af08227836 */ /* 0x040fe20000000000 */
[----:B------:R-:W-:Y:S01]  /*b1560*/  PRMT R173, R173, 0x5210, R26 ;  /* 0x00005210adad7816 */ /* 0x000fe2000000001a */
[C---:B------:R-:W-:Y:S01]  /*b1570*/  VIADD R35, R8.reuse, 0x1b0 ;  /* 0x000001b008237836 */ /* 0x040fe20000000000 */
[----:B------:R-:W-:Y:S01]  /*b1580*/  LOP3.LUT R131, R131, 0xffff, RZ, 0xc0, !PT ;  /* 0x0000ffff83837812 */ /* 0x000fe200078ec0ff */
[----:B0-----:R-:W-:-:S02]  /*b1590*/  VIADD R36, R8, 0x1b1 ;  /* 0x000001b108247836 */ /* 0x001fc40000000000 */
[----:B------:R-:W-:Y:S01]  /*b15a0*/  @P1 LOP3.LUT R14, R14, 0x80000, RZ, 0xfc, !PT ;  /* 0x000800000e0e1812 */ /* 0x000fe200078efcff */
[C---:B------:R-:W-:Y:S01]  /*b15b0*/  VIADD R37, R8.reuse, 0x1b2 ;  /* 0x000001b208257836 */ /* 0x040fe20000000000 */
[----:B------:R-:W-:Y:S01]  /*b15c0*/  ISETP.LT.AND P1, PT, R11, UR22, !P0 ;  /* 0x000000160b007c0c */ /* 0x000fe2000c721270 */
[----:B-1----:R-:W-:Y:S01]  /*b15d0*/  VIADD R38, R8, 0x1b3 ;  /* 0x000001b308267836 */ /* 0x002fe20000000000 */
[----:B------:R-:W-:Y:S01]  /*b15e0*/  ISETP.LT.AND P0, PT, R10, UR24, !P0 ;  /* 0x000000180a007c0c */ /* 0x000fe2000c701270 */
[----:B------:R-:W-:Y:S01]  /*b15f0*/  ULDC UR24, c[0x0][0x228] ;  /* 0x00008a0000187ab9 */ /* 0x000fe20000000800 */
[----:B------:R-:W-:Y:S01]  /*b1600*/  LOP3.LUT R14, R14, 0xffffbfff, RZ, 0xc0, !PT ;  /* 0xffffbfff0e0e7812 */ /* 0x000fe200078ec0ff */
[C---:B------:R-:W-:Y:S02]  /*b1610*/  VIADD R39, R8.reuse, 0x1b4 ;  /* 0x000001b408277836 */ /* 0x040fe40000000000 */
[C---:B------:R-:W-:Y:S01]  /*b1620*/  VIADD R40, R8.reuse, 0x1b5 ;  /* 0x000001b508287836 */ /* 0x040fe20000000000 */
[----:B------:R-:W-:Y:S01]  /*b1630*/  PRMT R24, R41, 0x5210, R29 ;  /* 0x0000521029187816 */ /* 0x000fe2000000001d */
[C---:B------:R-:W-:Y:S01]  /*b1640*/  VIADD R42, R8.reuse, 0x1b7 ;  /* 0x000001b7082a7836 */ /* 0x040fe20000000000 */
[----:B------:R-:W-:Y:S01]  /*b1650*/  PRMT R25, R43, 0x5210, R30 ;  /* 0x000052102b197816 */ /* 0x000fe2000000001e */
[C---:B------:R-:W-:Y:S01]  /*b1660*/  VIADD R44, R8.reuse, 0x1b9 ;  /* 0x000001b9082c7836 */ /* 0x040fe20000000000 */
[----:B------:R-:W-:Y:S01]  /*b1670*/  PRMT R26, R45, 0x5210, R31 ;  /* 0x000052102d1a7816 */ /* 0x000fe2000000001f */
[----:B------:R-:W-:Y:S01]  /*b1680*/  VIADD R46, R8, 0x1bb ;  /* 0x000001bb082e7836 */ /* 0x000fe20000000000 */
[----:B------:R-:W-:Y:S01]  /*b1690*/  @P1 LOP3.LUT R14, R14, 0x4000, RZ, 0xfc, !PT ;  /* 0x000040000e0e1812 */ /* 0x000fe200078efcff */
[----:B------:R-:W-:-:S02]  /*b16a0*/  VIADD R47, R8, 0x1bc ;  /* 0x000001bc082f7836 */ /* 0x000fc40000000000 */
[----:B------:R-:W-:Y:S01]  /*b16b0*/  VIADD R48, R8, 0x1bd ;  /* 0x000001bd08307836 */ /* 0x000fe20000000000 */
[----:B------:R-:W-:Y:S01]  /*b16c0*/  LOP3.LUT R14, R14, 0xffffdfff, RZ, 0xc0, !PT ;  /* 0xffffdfff0e0e7812 */ /* 0x000fe200078ec0ff */
[C---:B------:R-:W-:Y:S02]  /*b16d0*/  VIADD R49, R8.reuse, 0x1be ;  /* 0x000001be08317836 */ /* 0x040fe40000000000 */
[----:B------:R-:W-:Y:S01]  /*b16e0*/  VIADD R50, R8, 0x1bf ;  /* 0x000001bf08327836 */ /* 0x000fe20000000000 */
[----:B------:R-:W-:Y:S01]  /*b16f0*/  @P0 LOP3.LUT R14, R14, 0x2000, RZ, 0xfc, !PT ;  /* 0x000020000e0e0812 */ /* 0x000fe200078efcff */
[----:B------:R-:W-:Y:S01]  /*b1700*/  VIADD R51, R8, 0x1c0 ;  /* 0x000001c008337836 */ /* 0x000fe20000000000 */
[----:B------:R-:W-:Y:S01]  /*b1710*/  ISETP.GE.AND P0, PT, R32, UR36, PT ;  /* 0x0000002420007c0c */ /* 0x000fe2000bf06270 */
[----:B------:R-:W-:Y:S01]  /*b1720*/  ULDC.64 UR36, c[0x0][0x228] ;  /* 0x00008a0000247ab9 */ /* 0x000fe20000000a00 */
[----:B------:R-:W-:Y:S02]  /*b1730*/  PRMT R131, R131, 0x3340, R0 ;  /* 0x0000334083837816 */ /* 0x000fe40000000000 */
[----:B------:R-:W-:Y:S01]  /*b1740*/  PRMT R158, R195, 0x5210, R158 ;  /* 0x00005210c39e7816 */ /* 0x000fe2000000009e */
[----:B------:R-:W-:Y:S01]  /*b1750*/  VIADD R163, R8, 0x1fd ;  /* 0x000001fd08a37836 */ /* 0x000fe20000000000 */
[----:B------:R-:W-:Y:S01]  /*b1760*/  ISETP.LT.AND P3, PT, R9, UR26, !P0 ;  /* 0x0000001a09007c0c */ /* 0x000fe2000c761270 */
[----:B------:R-:W-:Y:S01]  /*b1770*/  ULDC UR26, c[0x0][0x228] ;  /* 0x00008a00001a7ab9 */ /* 0x000fe20000000800 */
[----:B------:R-:W-:Y:S01]  /*b1780*/  LOP3.LUT R14, R14, 0xffffefff, RZ, 0xc0, !PT ;  /* 0xffffefff0e0e7812 */ /* 0x000fe200078ec0ff */
[C---:B------:R-:W-:Y:S01]  /*b1790*/  VIADD R159, R8.reuse, 0x1fc ;  /* 0x000001fc089f7836 */ /* 0x040fe20000000000 */
[----:B------:R-:W-:Y:S01]  /*b17a0*/  ISETP.LT.AND P1, PT, R11, UR30, !P0 ;  /* 0x0000001e0b007c0c */ /* 0x000fe2000c721270 */
[----:B------:R-:W-:Y:S01]  /*b17b0*/  ULDC UR30, c[0x0][0x22c] ;  /* 0x00008b00001e7ab9 */ /* 0x000fe20000000800 */
[----:B------:R-:W-:Y:S01]  /*b17c0*/  PRMT R164, R171, 0x5210, R164 ;  /* 0x00005210aba47816 */ /* 0x000fe200000000a4 */
[C---:B------:R-:W-:Y:S01]  /*b17d0*/  VIADD R155, R8.reuse, 0x1fb ;  /* 0x000001fb089b7836 */ /* 0x040fe20000000000 */
[----:B------:R-:W-:Y:S01]  /*b17e0*/  ULDC UR21, c[0x0][0x22c] ;  /* 0x00008b0000157ab9 */ /* 0x000fe20000000800 */
[C---:B------:R-:W-:Y:S01]  /*b17f0*/  VIADD R151, R8.reuse, 0x1fa ;  /* 0x000001fa08977836 */ /* 0x040fe20000000000 */
[----:B------:R-:W-:Y:S01]  /*b1800*/  LOP3.LUT R249, R249, 0x7fffffff, RZ, 0xc0, !PT ;  /* 0x7ffffffff9f97812 */ /* 0x000fe200078ec0ff */
[----:B------:R-:W-:Y:S01]  /*b1810*/  VIADD R147, R8, 0x1f9 ;  /* 0x000001f908937836 */ /* 0x000fe20000000000 */
[----:B------:R-:W-:Y:S01]  /*b1820*/  LOP3.LUT R250, R250, 0x7fffffff, RZ, 0xc0, !PT ;  /* 0x7ffffffffafa7812 */ /* 0x000fe200078ec0ff */
[----:B------:R-:W-:Y:S01]  /*b1830*/  VIADD R143, R8, 0x1f8 ;  /* 0x000001f8088f7836 */ /* 0x000fe20000000000 */
[----:B------:R-:W-:Y:S01]  /*b1840*/  @P3 LOP3.LUT R14, R14, 0x1000, RZ, 0xfc, !PT ;  /* 0x000010000e0e3812 */ /* 0x000fe200078efcff */
[----:B------:R-:W-:Y:S01]  /*b1850*/  VIADD R139, R8, 0x1f7 ;  /* 0x000001f7088b7836 */ /* 0x000fe20000000000 */
[----:B------:R-:W-:-:S02]  /*b1860*/  ULDC UR22, c[0x0][0x22c] ;  /* 0x00008b0000167ab9 */ /* 0x000fc40000000800 */
[----:B------:R-:W-:Y:S02]  /*b1870*/  LOP3.LUT R14, R14, 0xfffff7ff, RZ, 0xc0, !PT ;  /* 0xfffff7ff0e0e7812 */ /* 0x000fe400078ec0ff */
[----:B---3--:R-:W-:Y:S01]  /*b1880*/  ISETP.LT.AND P2, PT, R12, UR28, !P0 ;  /* 0x0000001c0c007c0c */ /* 0x008fe2000c741270 */
[----:B------:R-:W-:Y:S01]  /*b1890*/  ULDC UR28, c[0x0][0x22c] ;  /* 0x00008b00001c7ab9 */ /* 0x000fe20000000800 */
[----:B------:R-:W-:Y:S01]  /*b18a0*/  ISETP.LT.AND P0, PT, R10, UR32, !P0 ;  /* 0x000000200a007c0c */ /* 0x000fe2000c701270 */
[----:B------:R-:W-:-:S10]  /*b18b0*/  ULDC UR32, c[0x0][0x22c] ;  /* 0x00008b0000207ab9 */ /* 0x000fd40000000800 */
[----:B------:R-:W-:-:S04]  /*b18c0*/  @P2 LOP3.LUT R14, R14, 0x800, RZ, 0xfc, !PT ;  /* 0x000008000e0e2812 */ /* 0x000fc800078efcff */
[----:B------:R-:W-:-:S04]  /*b18d0*/  LOP3.LUT R14, R14, 0xfffffbff, RZ, 0xc0, !PT ;  /* 0xfffffbff0e0e7812 */ /* 0x000fc800078ec0ff */
[----:B------:R-:W-:-:S04]  /*b18e0*/  @P1 LOP3.LUT R14, R14, 0x400, RZ, 0xfc, !PT ;  /* 0x000004000e0e1812 */ /* 0x000fc800078efcff */
[----:B------:R-:W-:-:S04]  /*b18f0*/  LOP3.LUT R14, R14, 0xfffffdff, RZ, 0xc0, !PT ;  /* 0xfffffdff0e0e7812 */ /* 0x000fc800078ec0ff */
[----:B------:R-:W-:Y:S02]  /*b1900*/  @P0 LOP3.LUT R14, R14, 0x200, RZ, 0xfc, !PT ;  /* 0x000002000e0e0812 */ /* 0x000fe400078efcff */
[----:B------:R-:W-:Y:S01]  /*b1910*/  ISETP.GE.AND P0, PT, R33, UR42, PT ;  /* 0x0000002a21007c0c */ /* 0x000fe2000bf06270 */
[----:B------:R-:W-:-:S03]  /*b1920*/  ULDC.64 UR42, c[0x0][0x228] ;  /* 0x00008a00002a7ab9 */ /* 0x000fc60000000a00 */
[----:B------:R-:W-:Y:S01]  /*b1930*/  ISETP.LT.AND P3, PT, R9, UR34, !P0 ;  /* 0x0000002209007c0c */ /* 0x000fe2000c761270 */
[----:B------:R-:W-:Y:S01]  /*b1940*/  ULDC UR34, c[0x0][0x22c] ;  /* 0x00008b0000227ab9 */ /* 0x000fe20000000800 */
[----:B------:R-:W-:Y:S01]  /*b1950*/  ISETP.LT.AND P2, PT, R12, UR36, !P0 ;  /* 0x000000240c007c0c */ /* 0x000fe2000c741270 */
[----:B------:R-:W-:Y:S01]  /*b1960*/  ULDC UR36, c[0x0][0x22c] ;  /* 0x00008b0000247ab9 */ /* 0x000fe20000000800 */
[----:B------:R-:W-:Y:S02]  /*b1970*/  LOP3.LUT R14, R14, 0xfffffeff, RZ, 0xc0, !PT ;  /* 0xfffffeff0e0e7812 */ /* 0x000fe400078ec0ff */
[----:B------:R-:W-:Y:S01]  /*b1980*/  ISETP.LT.AND P1, PT, R11, UR38, !P0 ;  /* 0x000000260b007c0c */ /* 0x000fe2000c721270 */
[----:B------:R-:W-:-:S06]  /*b1990*/  ULDC UR38, c[0x0][0x22c] ;  /* 0x00008b0000267ab9 */ /* 0x000fcc0000000800 */
[----:B------:R-:W-:-:S04]  /*b19a0*/  @P3 LOP3.LUT R14, R14, 0x100, RZ, 0xfc, !PT ;  /* 0x000001000e0e3812 */ /* 0x000fc800078efcff */
[----:B------:R-:W-:-:S04]  /*b19b0*/  LOP3.LUT R14, R14, 0xffffff7f, RZ, 0xc0, !PT ;  /* 0xffffff7f0e0e7812 */ /* 0x000fc800078ec0ff */
[----:B------:R-:W-:Y:S02]  /*b19c0*/  @P2 LOP3.LUT R14, R14, 0x80, RZ, 0xfc, !PT ;  /* 0x000000800e0e2812 */ /* 0x000fe400078efcff */
[----:B------:R-:W-:Y:S01]  /*b19d0*/  ISETP.LT.AND P0, PT, R10, UR40, !P0 ;  /* 0x000000280a007c0c */ /* 0x000fe2000c701270 */
[----:B------:R-:W-:Y:S01]  /*b19e0*/  VIADD R41, R8, 0x1b6 ;  /* 0x000001b608297836 */ /* 0x000fe20000000000 */
[----:B------:R-:W-:Y:S01]  /*b19f0*/  LOP3.LUT R14, R14, 0xffffffbf, RZ, 0xc0, !PT ;  /* 0xffffffbf0e0e7812 */ /* 0x000fe200078ec0ff */
[----:B------:R-:W-:-:S03]  /*b1a00*/  ULDC UR40, c[0x0][0x22c] ;  /* 0x00008b0000287ab9 */ /* 0x000fc60000000800 */
[----:B------:R-:W-:-:S04]  /*b1a10*/  @P1 LOP3.LUT R14, R14, 0x40, RZ, 0xfc, !PT ;  /* 0x000000400e0e1812 */ /* 0x000fc800078efcff */
[----:B------:R-:W-:-:S04]  /*b1a20*/  LOP3.LUT R14, R14, 0xffffffdf, RZ, 0xc0, !PT ;  /* 0xffffffdf0e0e7812 */ /* 0x000fc800078ec0ff */
[----:B------:R-:W-:Y:S02]  /*b1a30*/  @P0 LOP3.LUT R14, R14, 0x20, RZ, 0xfc, !PT ;  /* 0x000000200e0e0812 */ /* 0x000fe400078efcff */
[----:B------:R-:W-:Y:S01]  /*b1a40*/  ISETP.GE.AND P0, PT, R34, UR28, PT ;  /* 0x0000001c22007c0c */ /* 0x000fe2000bf06270 */
[----:B------:R-:W-:-:S03]  /*b1a50*/  ULDC UR28, c[0x0][0x228] ;  /* 0x00008a00001c7ab9 */ /* 0x000fc60000000800 */
        /* <DEDUP_REMOVED lines=32> */
[----:B------:R-:W-:Y:S01]  /*b1c60*/  ISETP.GE.AND P0, PT, R36, UR30, PT ;  /* 0x0000001e24007c0c */ /* 0x000fe2000bf06270 */
[----:B------:R-:W-:Y:S01]  /*b1c70*/  ULDC UR30, c[0x0][0x228] ;  /* 0x00008a00001e7ab9 */ /* 0x000fe20000000800 */
[----:B------:R-:W-:Y:S02]  /*b1c80*/  @P3 LOP3.LUT R14, R14, 0x1, RZ, 0xfc, !PT ;  /* 0x000000010e0e3812 */ /* 0x000fe400078efcff */
[----:B------:R-:W-:Y:S01]  /*b1c90*/  ISETP.LT.AND P3, PT, R9, UR20, !P0 ;  /* 0x0000001409007c0c */ /* 0x000fe2000c761270 */
[----:B------:R-:W-:Y:S01]  /*b1ca0*/  VIADD R43, R8, 0x1b8 ;  /* 0x000001b8082b7836 */ /* 0x000fe20000000000 */
[----:B------:R-:W-:Y:S01]  /*b1cb0*/  ISETP.LT.AND P2, PT, R12, UR24, !P0 ;  /* 0x000000180c007c0c */ /* 0x000fe2000c741270 */
[----:B------:R-:W-:Y:S01]  /*b1cc0*/  ULDC UR24, c[0x0][0x228] ;  /* 0x00008a0000187ab9 */ /* 0x000fe20000000800 */
[----:B------:R-:W-:Y:S01]  /*b1cd0*/  LOP3.LUT R2, R2, 0xefffffff, RZ, 0xc0, !PT ;  /* 0xefffffff02027812 */ /* 0x000fe200078ec0ff */
[----:B------:R-:W-:Y:S01]  /*b1ce0*/  VIADD R45, R8, 0x1ba ;  /* 0x000001ba082d7836 */ /* 0x000fe20000000000 */
[----:B------:R-:W-:Y:S01]  /*b1cf0*/  ISETP.LT.AND P1, PT, R11, UR26, !P0 ;  /* 0x0000001a0b007c0c */ /* 0x000fe2000c721270 */
[----:B------:R-:W-:Y:S01]  /*b1d00*/  ULDC UR26, c[0x0][0x228] ;  /* 0x00008a00001a7ab9 */ /* 0x000fe20000000800 */
[----:B------:R-:W-:Y:S01]  /*b1d10*/  PRMT R215, R215, 0x5410, R131 ;  /* 0x00005410d7d77816 */ /* 0x000fe20000000083 */
[----:B------:R-:W-:Y:S01]  /*b1d20*/  IMAD.MOV.U32 R195, RZ, RZ, R167 ;  /* 0x000000ffffc37224 */ /* 0x000fe200078e00a7 */
[----:B------:R-:W-:-:S03]  /*b1d30*/  ULDC UR20, c[0x0][0x22c] ;  /* 0x00008b0000147ab9 */ /* 0x000fc60000000800 */
[----:B------:R-:W-:Y:S02]  /*b1d40*/  @P3 LOP3.LUT R2, R2, 0x10000000, RZ, 0xfc, !PT ;  /* 0x1000000002023812 */ /* 0x000fe400078efcff */
[----:B------:R-:W-:Y:S01]  /*b1d50*/  ISETP.LT.AND P0, PT, R10, UR28, !P0 ;  /* 0x0000001c0a007c0c */ /* 0x000fe2000c701270 */
[----:B------:R-:W-:Y:S01]  /*b1d60*/  ULDC UR28, c[0x0][0x228] ;  /* 0x00008a00001c7ab9 */ /* 0x000fe20000000800 */
[----:B------:R-:W-:Y:S01]  /*b1d70*/  LOP3.LUT R2, R2, 0xf7ffffff, RZ, 0xc0, !PT ;  /* 0xf7ffffff02027812 */ /* 0x000fe200078ec0ff */
[C---:B------:R-:W-:Y:S02]  /*b1d80*/  VIADD R171, R8.reuse, 0x1ff ;  /* 0x000001ff08ab7836 */ /* 0x040fe40000000000 */
[----:B------:R-:W-:Y:S01]  /*b1d90*/  VIADD R135, R8, 0x1f6 ;  /* 0x000001f608877836 */ /* 0x000fe20000000000 */
[----:B------:R-:W-:Y:S01]  /*b1da0*/  @P2 LOP3.LUT R2, R2, 0x8000000, RZ, 0xfc, !PT ;  /* 0x0800000002022812 */ /* 0x000fe200078efcff */
[C---:B------:R-:W-:Y:S02]  /*b1db0*/  VIADD R167, R8.reuse, 0x1fe ;  /* 0x000001fe08a77836 */ /* 0x040fe40000000000 */
[----:B------:R-:W-:Y:S01]  /*b1dc0*/  VIADD R127, R8, 0x1f4 ;  /* 0x000001f4087f7836 */ /* 0x000fe20000000000 */
[----:B------:R-:W-:Y:S01]  /*b1dd0*/  LOP3.LUT R2, R2, 0xfbffffff, RZ, 0xc0, !PT ;  /* 0xfbffffff02027812 */ /* 0x000fe200078ec0ff */
[----:B------:R-:W-:-:S02]  /*b1de0*/  VIADD R131, R8, 0x1f5 ;  /* 0x000001f508837836 */ /* 0x000fc40000000000 */
[----:B------:R-:W-:Y:S01]  /*b1df0*/  VIADD R123, R8, 0x1f3 ;  /* 0x000001f3087b7836 */ /* 0x000fe20000000000 */
[----:B------:R-:W-:Y:S01]  /*b1e00*/  @P1 LOP3.LUT R2, R2, 0x4000000, RZ, 0xfc, !PT ;  /* 0x0400000002021812 */ /* 0x000fe200078efcff */
[C---:B------:R-:W-:Y:S02]  /*b1e10*/  VIADD R119, R8.reuse, 0x1f2 ;  /* 0x000001f208777836 */ /* 0x040fe40000000000 */
[----:B------:R-:W-:Y:S01]  /*b1e20*/  VIADD R115, R8, 0x1f1 ;  /* 0x000001f108737836 */ /* 0x000fe20000000000 */
[----:B------:R-:W-:Y:S01]  /*b1e30*/  LOP3.LUT R2, R2, 0xfdffffff, RZ, 0xc0, !PT ;  /* 0xfdffffff02027812 */ /* 0x000fe200078ec0ff */
[C---:B------:R-:W-:Y:S02]  /*b1e40*/  VIADD R111, R8.reuse, 0x1f0 ;  /* 0x000001f0086f7836 */ /* 0x040fe40000000000 */
[----:B------:R-:W-:Y:S01]  /*b1e50*/  VIADD R107, R8, 0x1ef ;  /* 0x000001ef086b7836 */ /* 0x000fe20000000000 */
[----:B------:R-:W-:Y:S01]  /*b1e60*/  @P0 LOP3.LUT R2, R2, 0x2000000, RZ, 0xfc, !PT ;  /* 0x0200000002020812 */ /* 0x000fe200078efcff */
[C---:B------:R-:W-:Y:S01]  /*b1e70*/  VIADD R103, R8.reuse, 0x1ee ;  /* 0x000001ee08677836 */ /* 0x040fe20000000000 */
[----:B------:R-:W-:Y:S01]  /*b1e80*/  ISETP.GE.AND P0, PT, R37, UR32, PT ;  /* 0x0000002025007c0c */ /* 0x000fe2000bf06270 */
[----:B------:R-:W-:Y:S01]  /*b1e90*/  ULDC UR32, c[0x0][0x228] ;  /* 0x00008a0000207ab9 */ /* 0x000fe20000000800 */
[----:B------:R-:W-:-:S02]  /*b1ea0*/  VIADD R99, R8, 0x1ed ;  /* 0x000001ed08637836 */ /* 0x000fc40000000000 */
[C---:B------:R-:W-:Y:S01]  /*b1eb0*/  VIADD R95, R8.reuse, 0x1ec ;  /* 0x000001ec085f7836 */ /* 0x040fe20000000000 */
[----:B------:R-:W-:Y:S01]  /*b1ec0*/  ISETP.LT.AND P3, PT, R9, UR24, !P0 ;  /* 0x0000001809007c0c */ /* 0x000fe2000c761270 */
[----:B------:R-:W-:Y:S01]  /*b1ed0*/  VIADD R94, R8, 0x1eb ;  /* 0x000001eb085e7836 */ /* 0x000fe20000000000 */
[----:B------:R-:W-:Y:S01]  /*b1ee0*/  ISETP.LT.AND P2, PT, R12, UR26, !P0 ;  /* 0x0000001a0c007c0c */ /* 0x000fe2000c741270 */
[----:B------:R-:W-:Y:S01]  /*b1ef0*/  ULDC UR26, c[0x0][0x228] ;  /* 0x00008a00001a7ab9 */ /* 0x000fe20000000800 */
[----:B------:R-:W-:Y:S01]  /*b1f00*/  LOP3.LUT R2, R2, 0xfeffffff, RZ, 0xc0, !PT ;  /* 0xfeffffff02027812 */ /* 0x000fe200078ec0ff */
[C---:B------:R-:W-:Y:S01]  /*b1f10*/  VIADD R93, R8.reuse, 0x1ea ;  /* 0x000001ea085d7836 */ /* 0x040fe20000000000 */
[----:B------:R-:W-:Y:S01]  /*b1f20*/  ISETP.LT.AND P1, PT, R11, UR28, !P0 ;  /* 0x0000001c0b007c0c */ /* 0x000fe2000c721270 */
[----:B------:R-:W-:Y:S01]  /*b1f30*/  ULDC UR28, c[0x0][0x228] ;  /* 0x00008a00001c7ab9 */ /* 0x000fe20000000800 */
[C---:B------:R-:W-:Y:S01]  /*b1f40*/  VIADD R92, R8.reuse, 0x1e9 ;  /* 0x000001e9085c7836 */ /* 0x040fe20000000000 */
[----:B------:R-:W-:Y:S01]  /*b1f50*/  ULDC UR24, c[0x0][0x22c] ;  /* 0x00008b0000187ab9 */ /* 0x000fe20000000800 */
        /* <DEDUP_REMOVED lines=9> */
[----:B------:R-:W-:Y:S01]  /*b1ff0*/  VIADD R85, R8, 0x1e2 ;  /* 0x000001e208557836 */ /* 0x000fe20000000000 */
[----:B------:R-:W-:Y:S01]  /*b2000*/  ISETP.LT.AND P0, PT, R10, UR30, !P0 ;  /* 0x0000001e0a007c0c */ /* 0x000fe2000c701270 */
[----:B------:R-:W-:Y:S01]  /*b2010*/  ULDC UR30, c[0x0][0x228] ;  /* 0x00008a00001e7ab9 */ /* 0x000fe20000000800 */
        /* <DEDUP_REMOVED lines=61> */
[----:B------:R-:W-:Y:S01]  /*b23f0*/  LOP3.LUT R251, R251, 0x7fffffff, RZ, 0xc0, !PT ;  /* 0x7ffffffffbfb7812 */ /* 0x000fe200078ec0ff */
[C---:B------:R-:W-:Y:S01]  /*b2400*/  VIADD R53, R8.reuse, 0x1c2 ;  /* 0x000001c208357836 */ /* 0x040fe20000000000 */
[----:B------:R-:W-:Y:S01]  /*b2410*/  ULDC UR28, c[0x0][0x22c] ;  /* 0x00008b00001c7ab9 */ /* 0x000fe20000000800 */
[----:B------:R-:W-:Y:S01]  /*b2420*/  VIADD R52, R8, 0x1c1 ;  /* 0x000001c108347836 */ /* 0x000fe20000000000 */
[----:B------:R-:W-:Y:S01]  /*b2430*/  @P3 LOP3.LUT R2, R2, 0x10000, RZ, 0xfc, !PT ;  /* 0x0001000002023812 */ /* 0x000fe200078efcff */
[----:B------:R-:W0:Y:S03]  /*b2440*/  LDS.128 R32, [R195] ;  /* 0x00000000c3207984 */ /* 0x000e260000000c00 */
        /* <DEDUP_REMOVED lines=82> */
[----:B------:R-:W-:Y:S01]  /*b2970*/  ULDC UR4, c[0x0][0x228] ;  /* 0x00008a0000047ab9 */ /* 0x000fe20000000800 */
[----:B------:R-:W-:Y:S01]  /*b2980*/  ISETP.LT.AND P2, PT, R12, UR36, !P0 ;  /* 0x000000240c007c0c */ /* 0x000fe2000c741270 */
[----:B------:R-:W-:Y:S01]  /*b2990*/  ULDC UR36, c[0x0][0x228] ;  /* 0x00008a0000247ab9 */ /* 0x000fe20000000800 */
[----:B------:R-:W-:-:S02]  /*b29a0*/  LOP3.LUT R3, R3, 0xefffffff, RZ, 0xc0, !PT ;  /* 0xefffffff03037812 */ /* 0x000fc400078ec0ff */
        /* <DEDUP_REMOVED lines=127> */
[----:B------:R-:W-:Y:S01]  /*b31a0*/  ULDC UR8, c[0x0][0x22c] ;  /* 0x00008b0000087ab9 */ /* 0x000fe20000000800 */
[----:B------:R-:W-:Y:S01]  /*b31b0*/  ISETP.LT.AND P0, PT, R10, UR11, !P0 ;  /* 0x0000000b0a007c0c */ /* 0x000fe2000c701270 */
[----:B------:R-:W-:-:S04]  /*b31c0*/  ULDC UR11, c[0x0][0x228] ;  /* 0x00008a00000b7ab9 */ /* 0x000fc80000000800 */
        /* <DEDUP_REMOVED lines=655> */
[----:B------:R-:W-:Y:S02]  /*b5ac0*/  ISETP.LT.AND P3, PT, R12, UR19, !P0 ;  /* 0x000000130c007c0c */ /* 0x000fe4000c761270 */
[----:B------:R-:W-:-:S09]  /*b5ad0*/  LOP3.LUT R251, R251, 0xffffefff, RZ, 0xc0, !PT ;  /* 0xffffeffffbfb7812 */ /* 0x000fd200078ec0ff */
[----:B------:R-:W-:Y:S02]  /*b5ae0*/  @P1 LOP3.LUT R251, R251, 0x1000, RZ, 0xfc, !PT ;  /* 0x00001000fbfb1812 */ /* 0x000fe400078efcff */
[----:B------:R-:W-:Y:S02]  /*b5af0*/  ISETP.LT.AND P1, PT, R11, UR20, !P0 ;  /* 0x000000140b007c0c */ /* 0x000fe4000c721270 */
[----:B------:R-:W-:-:S04]  /*b5b00*/  LOP3.LUT R251, R251, 0xfffff7ff, RZ, 0xc0, !PT ;  /* 0xfffff7fffbfb7812 */ /* 0x000fc800078ec0ff */
[----:B------:R-:W-:Y:S02]  /*b5b10*/  @P3 LOP3.LUT R251, R251, 0x800, RZ, 0xfc, !PT ;  /* 0x00000800fbfb3812 */ /* 0x000fe400078efcff */
[----:B------:R-:W-:Y:S02]  /*b5b20*/  ISETP.LT.AND P2, PT, R10, UR16, !P0 ;  /* 0x000000100a007c0c */ /* 0x000fe4000c741270 */
[----:B------:R-:W-:Y:S02]  /*b5b30*/  LOP3.LUT R251, R251, 0xfffffbff, RZ, 0xc0, !PT ;  /* 0xfffffbfffbfb7812 */ /* 0x000fe400078ec0ff */
[----:B------:R-:W-:Y:S01]  /*b5b40*/  ISETP.GE.AND P0, PT, R89, UR18, PT ;  /* 0x0000001259007c0c */ /* 0x000fe2000bf06270 */
[----:B------:R-:W-:Y:S01]  /*b5b50*/  ULDC UR18, c[0x0][0x22c] ;  /* 0x00008b0000127ab9 */ /* 0x000fe20000000800 */
        /* <DEDUP_REMOVED lines=26> */
[----:B------:R-:W-:Y:S02]  /*b5d00*/  ISETP.GE.AND P0, PT, R91, UR18, PT ;  /* 0x000000125b007c0c */ /* 0x000fe4000bf06270 */
[----:B------:R-:W-:Y:S02]  /*b5d10*/  @P1 LOP3.LUT R251, R251, 0x4, RZ, 0xfc, !PT ;  /* 0x00000004fbfb1812 */ /* 0x000fe400078efcff */
[----:B------:R-:W-:-:S02]  /*b5d20*/  ISETP.LT.AND P3, PT, R12, UR56, !P0 ;  /* 0x000000380c007c0c */ /* 0x000fc4000c761270 */
[----:B------:R-:W-:Y:S02]  /*b5d30*/  ISETP.LT.AND P1, PT, R9, UR22, !P0 ;  /* 0x0000001609007c0c */ /* 0x000fe4000c721270 */
[----:B------:R-:W-:Y:S02]  /*b5d40*/  LOP3.LUT R251, R251, 0xfffffffd, RZ, 0xc0, !PT ;  /* 0xfffffffdfbfb7812 */ /* 0x000fe400078ec0ff */
[----:B------:R-:W-:Y:S02]  /*b5d50*/  LOP3.LUT R252, R252, 0x7fffffff, RZ, 0xc0, !PT ;  /* 0x7ffffffffcfc7812 */ /* 0x000fe400078ec0ff */
[----:B------:R-:W-:Y:S02]  /*b5d60*/  @P2 LOP3.LUT R251, R251, 0x2, RZ, 0xfc, !PT ;  /* 0x00000002fbfb2812 */ /* 0x000fe400078efcff */
[----:B------:R-:W-:Y:S02]  /*b5d70*/  ISETP.LT.AND P2, PT, R11, UR55, !P0 ;  /* 0x000000370b007c0c */ /* 0x000fe4000c741270 */
[----:B------:R-:W-:-:S02]  /*b5d80*/  LOP3.LUT R251, R251, 0xfffffffe, RZ, 0xc0, !PT ;  /* 0xfffffffefbfb7812 */ /* 0x000fc400078ec0ff */
[----:B------:R-:W-:Y:S02]  /*b5d90*/  @P3 LOP3.LUT R252, R252, 0x80000000, RZ, 0xfc, !PT ;  /* 0x80000000fcfc3812 */ /* 0x000fe400078efcff */
[----:B------:R-:W-:Y:S02]  /*b5da0*/  @P1 LOP3.LUT R251, R251, 0x1, RZ, 0xfc, !PT ;  /* 0x00000001fbfb1812 */ /* 0x000fe400078efcff */
[----:B------:R-:W-:Y:S02]  /*b5db0*/  ISETP.LT.AND P1, PT, R10, UR54, !P0 ;  /* 0x000000360a007c0c */ /* 0x000fe4000c721270 */
[----:B------:R-:W-:Y:S02]  /*b5dc0*/  LOP3.LUT R252, R252, 0xbfffffff, RZ, 0xc0, !PT ;  /* 0xbffffffffcfc7812 */ /* 0x000fe400078ec0ff */
[----:B------:R-:W-:Y:S02]  /*b5dd0*/  ISETP.GE.AND P0, PT, R92, UR4, PT ;  /* 0x000000045c007c0c */ /* 0x000fe4000bf06270 */
[----:B------:R-:W-:-:S02]  /*b5de0*/  @P2 LOP3.LUT R252, R252, 0x40000000, RZ, 0xfc, !PT ;  /* 0x40000000fcfc2812 */ /* 0x000fc400078efcff */
        /* <DEDUP_REMOVED lines=12> */
[----:B------:R-:W-:Y:S02]  /*b5eb0*/  ISETP.GE.AND P0, PT, R93, UR5, PT ;  /* 0x000000055d007c0c */ /* 0x000fe4000bf06270 */
[----:B------:R-:W-:Y:S02]  /*b5ec0*/  LOP3.LUT R252, R252, 0xfdffffff, RZ, 0xc0, !PT ;  /* 0xfdfffffffcfc7812 */ /* 0x000fe400078ec0ff */
[----:B------:R-:W-:Y:S02]  /*b5ed0*/  ISETP.LT.AND P1, PT, R9, UR48, !P0 ;  /* 0x0000003009007c0c */ /* 0x000fe4000c721270 */
[----:B------:R-:W-:Y:S02]  /*b5ee0*/  @P2 LOP3.LUT R252, R252, 0x2000000, RZ, 0xfc, !PT ;  /* 0x02000000fcfc2812 */ /* 0x000fe400078efcff */
[----:B------:R-:W-:-:S02]  /*b5ef0*/  ISETP.LT.AND P2, PT, R12, UR47, !P0 ;  /* 0x0000002f0c007c0c */ /* 0x000fc4000c741270 */
[----:B------:R-:W-:-:S04]  /*b5f00*/  LOP3.LUT R252, R252, 0xffbfffff, RZ, 0xc0, !PT ;  /* 0xffbffffffcfc7812 */ /* 0x000fc800078ec0ff */
[----:B------:R-:W-:-:S04]  /*b5f10*/  LOP3.LUT R252, R252, 0xfeffffff, RZ, 0xc0, !PT ;  /* 0xfefffffffcfc7812 */ /* 0x000fc800078ec0ff */
[----:B------:R-:W-:Y:S02]  /*b5f20*/  @P1 LOP3.LUT R252, R252, 0x1000000, RZ, 0xfc, !PT ;  /* 0x01000000fcfc1812 */ /* 0x000fe400078efcff */
[----:B------:R-:W-:Y:S02]  /*b5f30*/  ISETP.LT.AND P1, PT, R11, UR30, !P0 ;  /* 0x0000001e0b007c0c */ /* 0x000fe4000c721270 */
[----:B------:R-:W-:Y:S02]  /*b5f40*/  @P2 LOP3.LUT R252, R252, 0x400000, RZ, 0xfc, !PT ;  /* 0x00400000fcfc2812 */ /* 0x000fe400078efcff */
[----:B------:R-:W-:Y:S02]  /*b5f50*/  ISETP.LT.AND P2, PT, R10, UR46, !P0 ;  /* 0x0000002e0a007c0c */ /* 0x000fe4000c741270 */
[----:B------:R-:W-:Y:S02]  /*b5f60*/  LOP3.LUT R252, R252, 0xffefffff, RZ, 0xc0, !PT ;  /* 0xffeffffffcfc7812 */ /* 0x000fe400078ec0ff */
[----:B------:R-:W-:-:S05]  /*b5f70*/  ISETP.GE.AND P0, PT, R94, UR6, PT ;  /* 0x000000065e007c0c */ /* 0x000fca000bf06270 */
        /* <DEDUP_REMOVED lines=36> */
[----:B------:R-:W-:Y:S02]  /*b61c0*/  LOP3.LUT R252, R252, 0xfff7ffff, RZ, 0xc0, !PT ;  /* 0xfff7fffffcfc7812 */ /* 0x000fe400078ec0ff */
[----:B------:R-:W-:Y:S02]  /*b61d0*/  ISETP.GE.AND P4, PT, R151, UR33, PT ;  /* 0x0000002197007c0c */ /* 0x000fe4000bf86270 */
[----:B------:R-:W-:Y:S02]  /*b61e0*/  @P2 LOP3.LUT R252, R252, 0x80000, RZ, 0xfc, !PT ;  /* 0x00080000fcfc2812 */ /* 0x000fe400078efcff */
[----:B------:R-:W-:-:S02]  /*b61f0*/  ISETP.GE.AND P0, PT, R147, UR31, PT ;  /* 0x0000001f93007c0c */ /* 0x000fc4000bf06270 */
[----:B------:R-:W-:Y:S02]  /*b6200*/  LOP3.LUT R252, R252, 0xffdfffff, RZ, 0xc0, !PT ;  /* 0xffdffffffcfc7812 */ /* 0x000fe400078ec0ff */
[----:B------:R-:W-:Y:S02]  /*b6210*/  LOP3.LUT R0, R0, 0xfffffffd, RZ, 0xc0, !PT ;  /* 0xfffffffd00007812 */ /* 0x000fe400078ec0ff */
[----:B------:R-:W-:-:S03]  /*b6220*/  @P1 LOP3.LUT R252, R252, 0x200000, RZ, 0xfc, !PT ;  /* 0x00200000fcfc1812 */ /* 0x000fc600078efcff */
        /* <DEDUP_REMOVED lines=9> */
[----:B------:R-:W-:-:S04]  /*b62c0*/  @P5 LOP3.LUT R252, R252, 0x2, RZ, 0xfc, !PT ;  /* 0x00000002fcfc5812 */ /* 0x000fc800078efcff */
[----:B------:R-:W-:Y:S02]  /*b62d0*/  LOP3.LUT R252, R252, 0xfffffffe, RZ, 0xc0, !PT ;  /* 0xfffffffefcfc7812 */ /* 0x000fe400078ec0ff */
[----:B------:R-:W-:Y:S02]  /*b62e0*/  PRMT R130, R248, 0x4210, R134 ;  /* 0x00004210f8827816 */ /* 0x000fe40000000086 */
[----:B------:R-:W-:Y:S01]  /*b62f0*/  @P6 LOP3.LUT R252, R252, 0x1, RZ, 0xfc, !PT ;  /* 0x00000001fcfc6812 */ /* 0x000fe200078efcff */
[----:B------:R-:W2:Y:S01]  /*b6300*/  LDL.LU R248, [R1+0x5268] ;  /* 0x0052680001f87983 */ /* 0x000ea20000300800 */
[----:B------:R-:W-:Y:S02]  /*b6310*/  ISETP.GE.AND P6, PT, R115, UR12, PT ;  /* 0x0000000c73007c0c */ /* 0x000fe4000bfc6270 */
[----:B------:R-:W-:Y:S02]  /*b6320*/  LOP3.LUT R125, R247, 0xffff, RZ, 0xc0, !PT ;  /* 0x0000fffff77d7812 */ /* 0x000fe400078ec0ff */
[----:B------:R-:W3:Y:S01]  /*b6330*/  LDL.LU R247, [R1+0x5264] ;  /* 0x0052640001f77983 */ /* 0x000ee20000300800 */
[----:B------:R-:W-:-:S02]  /*b6340*/  PRMT R120, R246, 0x4210, R124 ;  /* 0x00004210f6787816 */ /* 0x000fc4000000007c */
[----:B------:R-:W-:Y:S01]  /*b6350*/  LOP3.LUT R126, R245, 0xffff, RZ, 0xc0, !PT ;  /* 0x0000fffff57e7812 */ /* 0x000fe200078ec0ff */
[----:B------:R-:W4:Y:S01]  /*b6360*/  LDL.LU R246, [R1+0x5260] ;  /* 0x0052600001f67983 */ /* 0x000f220000300800 */
[----:B------:R-:W-:Y:S02]  /*b6370*/  PRMT R121, R244, 0x4210, R125 ;  /* 0x00004210f4797816 */ /* 0x000fe4000000007d */
[----:B------:R-:W-:Y:S01]  /*b6380*/  LOP3.LUT R116, R243, 0xffff, RZ, 0xc0, !PT ;  /* 0x0000fffff3747812 */ /* 0x000fe200078ec0ff */
[----:B------:R-:W2:Y:S01]  /*b6390*/  LDL.LU R245, [R1+0x525c] ;  /* 0x00525c0001f57983 */ /* 0x000ea20000300800 */
[----:B------:R-:W-:-:S03]  /*b63a0*/  PRMT R122, R242, 0x4210, R126 ;  /* 0x00004210f27a7816 */ /* 0x000fc6000000007e */
[----:B------:R-:W3:Y:S01]  /*b63b0*/  LDL.LU R244, [R1+0x5258] ;  /* 0x0052580001f47983 */ /* 0x000ee20000300800 */
[----:B------:R-:W-:-:S03]  /*b63c0*/  LOP3.LUT R117, R241, 0xffff, RZ, 0xc0, !PT ;  /* 0x0000fffff1757812 */ /* 0x000fc600078ec0ff */
[----:B------:R-:W4:Y:S01]  /*b63d0*/  LDL.LU R243, [R1+0x5254] ;  /* 0x0052540001f37983 */ /* 0x000f220000300800 */
[--C-:B------:R-:W-:Y:S02]  /*b63e0*/  PRMT R112, R240, 0x4210, R116.reuse ;  /* 0x00004210f0707816 */ /* 0x100fe40000000074 */
[----:B------:R-:W-:Y:S01]  /*b63f0*/  LOP3.LUT R252, R252, 0xffffffdf, RZ, 0xc0, !PT ;  /* 0xffffffdffcfc7812 */ /* 0x000fe200078ec0ff */
[----:B------:R-:W2:Y:S01]  /*b6400*/  LDL.LU R242, [R1+0x5250] ;  /* 0x0052500001f27983 */ /* 0x000ea20000300800 */
[----:B------:R-:W-:-:S03]  /*b6410*/  PRMT R116, R239, 0x5210, R116 ;  /* 0x00005210ef747816 */ /* 0x000fc60000000074 */
[----:B------:R-:W3:Y:S01]  /*b6420*/  LDL.LU R241, [R1+0x524c] ;  /* 0x00524c0001f17983 */ /* 0x000ee20000300800 */
[----:B------:R-:W-:-:S03]  /*b6430*/  LOP3.LUT R118, R238, 0xffff, RZ, 0xc0, !PT ;  /* 0x0000ffffee767812 */ /* 0x000fc600078ec0ff */
[----:B------:R-:W4:Y:S01]  /*b6440*/  LDL.LU R240, [R1+0x5248] ;  /* 0x0052480001f07983 */ /* 0x000f220000300800 */
[----:B------:R-:W-:-:S03]  /*b6450*/  PRMT R113, R237, 0x4210, R117 ;  /* 0x00004210ed717816 */ /* 0x000fc60000000075 */
[----:B------:R-:W2:Y:S01]  /*b6460*/  LDL.LU R239, [R1+0x5244] ;  /* 0x0052440001ef7983 */ /* 0x000ea20000300800 */
[----:B------:R-:W-:Y:S02]  /*b6470*/  PRMT R117, R236, 0x5210, R117 ;  /* 0x00005210ec757816 */ /* 0x000fe40000000075 */
[----:B------:R-:W-:Y:S01]  /*b6480*/  @P6 LOP3.LUT R252, R252, 0x20, RZ, 0xfc, !PT ;  /* 0x00000020fcfc6812 */ /* 0x000fe200078efcff */
[----:B------:R-:W3:Y:S01]  /*b6490*/  LDL.LU R238, [R1+0x5240] ;  /* 0x0052400001ee7983 */ /* 0x000ee20000300800 */
[----:B------:R-:W-:Y:S02]  /*b64a0*/  LOP3.LUT R108, R235, 0xffff, RZ, 0xc0, !PT ;  /* 0x0000ffffeb6c7812 */ /* 0x000fe400078ec0ff */
[----:B------:R-:W-:Y:S01]  /*b64b0*/  ISETP.GE.AND P6, PT, R119, UR13, PT ;  /* 0x0000000d77007c0c */ /* 0x000fe2000bfc6270 */
[----:B------:R-:W4:Y:S01]  /*b64c0*/  LDL.LU R237, [R1+0x523c] ;  /* 0x00523c0001ed7983 */ /* 0x000f220000300800 */
[----:B------:R-:W-:-:S03]  /*b64d0*/  PRMT R114, R234, 0x4210, R118 ;  /* 0x00004210ea727816 */ /* 0x000fc60000000076 */
[----:B------:R-:W2:Y:S01]  /*b64e0*/  LDL.LU R236, [R1+0x5238] ;  /* 0x0052380001ec7983 */ /* 0x000ea20000300800 */
[----:B------:R-:W-:-:S03]  /*b64f0*/  PRMT R118, R233, 0x5210, R118 ;  /* 0x00005210e9767816 */ /* 0x000fc60000000076 */
[----:B------:R-:W3:Y:S01]  /*b6500*/  LDL.LU R235, [R1+0x5234] ;  /* 0x0052340001eb7983 */ /* 0x000ee20000300800 */
[----:B------:R-:W-:-:S03]  /*b6510*/  LOP3.LUT R109, R232, 0xffff, RZ, 0xc0, !PT ;  /* 0x0000ffffe86d7812 */ /* 0x000fc600078ec0ff */
[----:B------:R-:W3:Y:S01]  /*b6520*/  LDL.LU R234, [R1+0x5230] ;  /* 0x0052300001ea7983 */ /* 0x000ee20000300800 */
[----:B------:R-:W-:-:S03]  /*b6530*/  PRMT R104, R231, 0x4210, R108 ;  /* 0x00004210e7687816 */ /* 0x000fc6000000006c */
[----:B------:R-:W4:Y:S01]  /*b6540*/  LDL.LU R233, [R1+0x522c] ;  /* 0x00522c0001e97983 */ /* 0x000f220000300800 */
[----:B------:R-:W-:-:S03]  /*b6550*/  PRMT R108, R230, 0x5210, R108 ;  /* 0x00005210e66c7816 */ /* 0x000fc6000000006c */
[----:B------:R-:W4:Y:S01]  /*b6560*/  LDL.LU R232, [R1+0x5228] ;  /* 0x0052280001e87983 */ /* 0x000f220000300800 */
[----:B------:R-:W-:-:S03]  /*b6570*/  LOP3.LUT R110, R229, 0xffff, RZ, 0xc0, !PT ;  /* 0x0000ffffe56e7812 */ /* 0x000fc600078ec0ff */
[----:B------:R-:W2:Y:S01]  /*b6580*/  LDL.LU R231, [R1+0x5224] ;  /* 0x0052240001e77983 */ /* 0x000ea20000300800 */
[----:B------:R-:W-:-:S03]  /*b6590*/  PRMT R105, R228, 0x4210, R109 ;  /* 0x00004210e4697816 */ /* 0x000fc6000000006d */
[----:B------:R-:W2:Y:S01]  /*b65a0*/  LDL.LU R230, [R1+0x5220] ;  /* 0x0052200001e67983 */ /* 0x000ea20000300800 */
[----:B------:R-:W-:-:S03]  /*b65b0*/  PRMT R109, R227, 0x5210, R109 ;  /* 0x00005210e36d7816 */ /* 0x000fc6000000006d */
[----:B------:R-:W3:Y:S01]  /*b65c0*/  LDL.LU R229, [R1+0x521c] ;  /* 0x00521c0001e57983 */ /* 0x000ee20000300800 */
[----:B------:R-:W-:Y:S02]  /*b65d0*/  LOP3.LUT R100, R226, 0xffff, RZ, 0xc0, !PT ;  /* 0x0000ffffe2647812 */ /* 0x000fe400078ec0ff */
[----:B------:R-:W-:Y:S01]  /*b65e0*/  LOP3.LUT R252, R252, 0xfffffeff, RZ, 0xc0, !PT ;  /* 0xfffffefffcfc7812 */ /* 0x000fe200078ec0ff */
[----:B------:R-:W3:Y:S01]  /*b65f0*/  LDL.LU R228, [R1+0x5218] ;  /* 0x0052180001e47983 */ /* 0x000ee20000300800 */
[----:B------:R-:W-:-:S03]  /*b6600*/  PRMT R106, R225, 0x4210, R110 ;  /* 0x00004210e16a7816 */ /* 0x000fc6000000006e */
[----:B------:R-:W4:Y:S01]  /*b6610*/  LDL.LU R227, [R1+0x5214] ;  /* 0x0052140001e37983 */ /* 0x000f220000300800 */
[----:B------:R-:W-:-:S03]  /*b6620*/  PRMT R110, R224, 0x5210, R110 ;  /* 0x00005210e06e7816 */ /* 0x000fc6000000006e */
[----:B------:R-:W4:Y:S01]  /*b6630*/  LDL.LU R226, [R1+0x5210] ;  /* 0x0052100001e27983 */ /* 0x000f220000300800 */
[----:B------:R-:W-:-:S03]  /*b6640*/  LOP3.LUT R101, R223, 0xffff, RZ, 0xc0, !PT ;  /* 0x0000ffffdf657812 */ /* 0x000fc600078ec0ff */
[----:B------:R-:W2:Y:S01]  /*b6650*/  LDL.LU R225, [R1+0x520c] ;  /* 0x00520c0001e17983 */ /* 0x000ea20000300800 */
[----:B------:R-:W-:Y:S02]  /*b6660*/  LOP3.LUT R102, R221, 0xffff, RZ, 0xc0, !PT ;  /* 0x0000ffffdd667812 */ /* 0x000fe400078ec0ff */
[----:B------:R-:W-:Y:S01]  /*b6670*/  @P6 LOP3.LUT R252, R252, 0x100, RZ, 0xfc, !PT ;  /* 0x00000100fcfc6812 */ /* 0x000fe200078efcff */
[----:B------:R-:W2:Y:S01]  /*b6680*/  LDL.LU R224, [R1+0x5208] ;  /* 0x0052080001e07983 */ /* 0x000ea20000300800 */
[--C-:B------:R-:W-:Y:S02]  /*b6690*/  PRMT R96, R220, 0x4210, R100.reuse ;  /* 0x00004210dc607816 */ /* 0x100fe40000000064 */
[----:B------:R-:W-:Y:S01]  /*b66a0*/  ISETP.GE.AND P6, PT, R123, UR14, PT ;  /* 0x0000000e7b007c0c */ /* 0x000fe2000bfc6270 */
        /* <DEDUP_REMOVED lines=8> */
[----:B------:R-:W3:Y:S01]  /*b6730*/  LDL.LU R218, [R1+0x51f4] ;  /* 0x0051f40001da7983 */ /* 0x000ee20000300800 */
[----:B------:R-:W-:Y:S02]  /*b6740*/  PRMT R165, R179, 0x5210, R165 ;  /* 0x00005210b3a57816 */ /* 0x000fe400000000a5 */
[----:B------:R-:W-:Y:S01]  /*b6750*/  PRMT R102, R23, 0x5210, R102 ;  /* 0x0000521017667816 */ /* 0x000fe20000000066 */
[----:B------:R-:W3:Y:S01]  /*b6760*/  LDL.LU R217, [R1+0x51f0] ;  /* 0x0051f00001d97983 */ /* 0x000ee20000300800 */
[----:B------:R-:W-:Y:S02]  /*b6770*/  PRMT R166, R183, 0x5210, R166 ;  /* 0x00005210b7a67816 */ /* 0x000fe400000000a6 */
[----:B------:R-:W-:Y:S01]  /*b6780*/  LOP3.LUT R179, R22, 0xffff, RZ, 0xc0, !PT ;  /* 0x0000ffff16b37812 */ /* 0x000fe200078ec0ff */
[----:B------:R-:W3:Y:S01]  /*b6790*/  LDL.LU R216, [R1+0x51ec] ;  /* 0x0051ec0001d87983 */ /* 0x000ee20000300800 */
[----:B------:R-:W-:Y:S02]  /*b67a0*/  PRMT R156, R187, 0x5210, R156 ;  /* 0x00005210bb9c7816 */ /* 0x000fe4000000009c */
[----:B------:R-:W-:Y:S01]  /*b67b0*/  LOP3.LUT R183, R21, 0xffff, RZ, 0xc0, !PT ;  /* 0x0000ffff15b77812 */ /* 0x000fe200078ec0ff */
[----:B------:R-:W3:Y:S01]  /*b67c0*/  LDL.LU R23, [R1+0x51e8] ;  /* 0x0051e80001177983 */ /* 0x000ee20000300800 */
[----:B------:R-:W-:-:S02]  /*b67d0*/  PRMT R157, R191, 0x5210, R157 ;  /* 0x00005210bf9d7816 */ /* 0x000fc4000000009d */
[----:B------:R-:W-:Y:S01]  /*b67e0*/  LOP3.LUT R187, R20, 0xffff, RZ, 0xc0, !PT ;  /* 0x0000ffff14bb7812 */ /* 0x000fe200078ec0ff */
[----:B------:R-:W3:Y:S01]  /*b67f0*/  LDL.LU R22, [R1+0x51e4] ;  /* 0x0051e40001167983 */ /* 0x000ee20000300800 */
[--C-:B------:R-:W-:Y:S02]  /*b6800*/  PRMT R200, R200, 0x4210, R28.reuse ;  /* 0x00004210c8c87816 */ /* 0x100fe4000000001c */
[----:B------:R-:W-:Y:S01]  /*b6810*/  PRMT R204, R204, 0x5210, R28 ;  /* 0x00005210cccc7816 */ /* 0x000fe2000000001c */
[----:B------:R-:W3:Y:S01]  /*b6820*/  LDL.LU R21, [R1+0x51e0] ;  /* 0x0051e00001157983 */ /* 0x000ee20000300800 */
[----:B------:R-:W-:Y:S02]  /*b6830*/  LOP3.LUT R191, R19, 0xffff, RZ, 0xc0, !PT ;  /* 0x0000ffff13bf7812 */ /* 0x000fe400078ec0ff */
[----:B------:R-:W-:Y:S01]  /*b6840*/  LOP3.LUT R252, R252, 0xfffffbff, RZ, 0xc0, !PT ;  /* 0xfffffbfffcfc7812 */ /* 0x000fe200078ec0ff */
[----:B------:R-:W3:Y:S01]  /*b6850*/  LDL.LU R20, [R1+0x51dc] ;  /* 0x0051dc0001147983 */ /* 0x000ee20000300800 */
[----:B------:R-:W-:-:S02]  /*b6860*/  PRMT R28, R18, 0x4210, R179 ;  /* 0x00004210121c7816 */ /* 0x000fc400000000b3 */
[----:B------:R-:W-:Y:S01]  /*b6870*/  PRMT R29, R17, 0x4210, R183 ;  /* 0x00004210111d7816 */ /* 0x000fe200000000b7 */
[----:B------:R-:W3:Y:S01]  /*b6880*/  LDL.LU R19, [R1+0x51d8] ;  /* 0x0051d80001137983 */ /* 0x000ee20000300800 */
[----:B------:R-:W-:-:S03]  /*b6890*/  PRMT R30, R16, 0x4210, R187 ;  /* 0x00004210101e7816 */ /* 0x000fc600000000bb */
[----:B------:R-:W3:Y:S01]  /*b68a0*/  LDL.LU R18, [R1+0x51d4] ;  /* 0x0051d40001127983 */ /* 0x000ee20000300800 */
[----:B------:R-:W-:Y:S02]  /*b68b0*/  PRMT R31, R15, 0x4210, R191 ;  /* 0x000042100f1f7816 */ /* 0x000fe400000000bf */
[----:B------:R-:W-:Y:S01]  /*b68c0*/  @P6 LOP3.LUT R252, R252, 0x400, RZ, 0xfc, !PT ;  /* 0x00000400fcfc6812 */ /* 0x000fe200078efcff */
[----:B------:R-:W3:Y:S01]  /*b68d0*/  LDL.LU R17, [R1+0x51d0] ;  /* 0x0051d00001117983 */ /* 0x000ee20000300800 */
[----:B------:R-:W-:-:S03]  /*b68e0*/  ISETP.GE.AND P6, PT, R127, UR15, PT ;  /* 0x0000000f7f007c0c */ /* 0x000fc6000bfc6270 */
[----:B------:R-:W3:Y:S04]  /*b68f0*/  LDL.LU R16, [R1+0x51cc] ;  /* 0x0051cc0001107983 */ /* 0x000ee80000300800 */
[----:B------:R-:W3:Y:S04]  /*b6900*/  LDL.LU R15, [R1+0x51c8] ;  /* 0x0051c800010f7983 */ /* 0x000ee80000300800 */
[----:B0-----:R-:W-:Y:S04]  /*b6910*/  STL.64 [R1+0x190], R32 ;  /* 0x0001902001007387 */ /* 0x001fe80000100a00 */
[----:B------:R-:W-:Y:S01]  /*b6920*/  STL.64 [R1+0x198], R34 ;  /* 0x0001982201007387 */ /* 0x000fe20000100a00 */
[----:B------:R-:W-:-:S02]  /*b6930*/  ISETP.LT.AND P4, PT, R9, UR40, !P4 ;  /* 0x0000002809007c0c */ /* 0x000fc4000e781270 */
[----:B------:R-:W-:-:S04]  /*b6940*/  LOP3.LUT R252, R252, 0xffffdfff, RZ, 0xc0, !PT ;  /* 0xffffdffffcfc7812 */ /* 0x000fc800078ec0ff */
[----:B------:R-:W-:-:S04]  /*b6950*/  @P6 LOP3.LUT R252, R252, 0x2000, RZ, 0xfc, !PT ;  /* 0x00002000fcfc6812 */ /* 0x000fc800078efcff */
[----:B------:R-:W-:Y:S02]  /*b6960*/  LOP3.LUT R252, R252, 0xfffffff7, RZ, 0xc0, !PT ;  /* 0xfffffff7fcfc7812 */ /* 0x000fe400078ec0ff */
[----:B------:R-:W-:Y:S02]  /*b6970*/  PRMT R148, R199, 0x5210, R148 ;  /* 0x00005210c7947816 */ /* 0x000fe40000000094 */
[----:B------:R-:W-:Y:S02]  /*b6980*/  @P4 LOP3.LUT R252, R252, 0x8, RZ, 0xfc, !PT ;  /* 0x00000008fcfc4812 */ /* 0x000fe400078efcff */
        /* <DEDUP_REMOVED lines=10> */
[----:B------:R-:W-:Y:S01]  /*b6a30*/  PRMT R126, R214, 0x5210, R126 ;  /* 0x00005210d67e7816 */ /* 0x000fe2000000007e */
[----:B------:R-:W-:Y:S01]  /*b6a40*/  BAR.SYNC.DEFER_BLOCKING 0x0 ;  /* 0x0000000000007b1d */ /* 0x000fe20000010000 */
[----:B------:R-:W-:Y:S02]  /*b6a50*/  ISETP.GE.AND P3, PT, R155, UR35, PT ;  /* 0x000000239b007c0c */ /* 0x000fe4000bf66270 */
[----:B------:R-:W-:Y:S02]  /*b6a60*/  ISETP.GE.AND P2, PT, R159, UR37, PT ;  /* 0x000000259f007c0c */ /* 0x000fe4000bf46270 */
[----:B------:R-:W-:Y:S02]  /*b6a70*/  ISETP.GE.AND P1, PT, R163, UR39, PT ;  /* 0x00000027a3007c0c */ /* 0x000fe4000bf26270 */
[----:B------:R-:W-:-:S02]  /*b6a80*/  ISETP.GE.AND P0, PT, R167, UR41, PT ;  /* 0x00000029a7007c0c */ /* 0x000fc4000bf06270 */
[----:B------:R-:W-:Y:S02]  /*b6a90*/  ISETP.GE.AND P5, PT, R111, UR11, PT ;  /* 0x0000000b6f007c0c */ /* 0x000fe4000bfa6270 */
[----:B------:R-:W-:Y:S02]  /*b6aa0*/  ISETP.GE.AND P6, PT, R171, UR43, PT ;  /* 0x0000002bab007c0c */ /* 0x000fe4000bfc6270 */
[C---:B------:R-:W-:Y:S01]  /*b6ab0*/  LOP3.LUT P4, RZ, R0.reuse, 0x2, RZ, 0xc0, !PT ;  /* 0x0000000200ff7812 */ /* 0x040fe2000788c0ff */
[----:B------:R-:W3:Y:S01]  /*b6ac0*/  LDL.LU R195, [R1+0x1630] ;  /* 0x0016300001c37983 */ /* 0x000ee20000300800 */
[----:B------:R-:W-:Y:S01]  /*b6ad0*/  LOP3.LUT R0, R0, 0xff7fffff, RZ, 0xc0, !PT ;  /* 0xff7fffff00007812 */ /* 0x000fe200078ec0ff */
[----:B------:R-:W-:Y:S01]  /*b6ae0*/  ULDC UR4, c[0x0][0x228] ;  /* 0x00008a0000047ab9 */ /* 0x000fe20000000800 */
[----:B------:R-:W-:Y:S01]  /*b6af0*/  ULDC UR5, c[0x0][0x228] ;  /* 0x00008a0000057ab9 */ /* 0x000fe20000000800 */
[----:B------:R-:W3:Y:S01]  /*b6b00*/  LDL.LU R214, [R1+0x210] ;  /* 0x0002100001d67983 */ /* 0x000ee20000300800 */
[----:B------:R-:W-:-:S03]  /*b6b10*/  ULDC UR6, c[0x0][0x228] ;  /* 0x00008a0000067ab9 */ /* 0x000fc60000000800 */
        /* <DEDUP_REMOVED lines=10> */
[----:B------:R0:W-:Y:S04]  /*b6bc0*/  STL.64 [R1+0x52a0], R6 ;  /* 0x0052a00601007387 */ /* 0x0001e80000100a00 */
[----:B0-----:R-:W3:Y:S04]  /*b6bd0*/  LDL R6, [R1+0x400] ;  /* 0x0004000001067983 */ /* 0x001ee80000100800 */
[----:B--2---:R-:W-:Y:S04]  /*b6be0*/  STL.64 [R1+0x5298], R224 ;  /* 0x005298e001007387 */ /* 0x004fe80000100a00 */
[----:B----4-:R-:W-:Y:S04]  /*b6bf0*/  STL.64 [R1+0x5290], R226 ;  /* 0x005290e201007387 */ /* 0x010fe80000100a00 */
[----:B---3--:R-:W-:Y:S04]  /*b6c00*/  STL.64 [R1+0x5288], R228 ;  /* 0x005288e401007387 */ /* 0x008fe80000100a00 */
[----:B------:R-:W-:Y:S04]  /*b6c10*/  STL.64 [R1+0x5278], R230 ;  /* 0x005278e601007387 */ /* 0x000fe80000100a00 */
[----:B------:R-:W-:Y:S04]  /*b6c20*/  STL.64 [R1+0x5270], R232 ;  /* 0x005270e801007387 */ /* 0x000fe80000100a00 */
[----:B------:R-:W-:Y:S04]  /*b6c30*/  STL.64 [R1+0x5260], R234 ;  /* 0x005260ea01007387 */ /* 0x000fe80000100a00 */
[----:B------:R-:W-:Y:S04]  /*b6c40*/  STL [R1+0x524c], R236 ;  /* 0x00524cec01007387 */ /* 0x000fe80000100800 */
[----:B------:R0:W-:Y:S04]  /*b6c50*/  STSM.16.M88.4 [R222], R24 ;  /* 0x00000018de007844 */ /* 0x0001e80000000200 */
        /* <DEDUP_REMOVED lines=24> */
[----:B------:R-:W-:Y:S01]  /*b6de0*/  BAR.SYNC.DEFER_BLOCKING 0x0 ;  /* 0x0000000000007b1d */ /* 0x000fe20000010000 */
[----:B------:R-:W-:-:S04]  /*b6df0*/  LOP3.LUT R195, R195, 0xffffff7f, RZ, 0xc0, !PT ;  /* 0xffffff7fc3c37812 */ /* 0x000fc800078ec0ff */
[----:B------:R-:W-:Y:S02]  /*b6e00*/  @P5 LOP3.LUT R195, R195, 0x80, RZ, 0xfc, !PT ;  /* 0x00000080c3c35812 */ /* 0x000fe400078efcff */
[----:B0-----:R-:W-:Y:S02]  /*b6e10*/  PRMT R24, R214, 0x5210, R179 ;  /* 0x00005210d6187816 */ /* 0x001fe400000000b3 */
[----:B------:R-:W-:Y:S02]  /*b6e20*/  LOP3.LUT R195, R195, 0xffffffbf, RZ, 0xc0, !PT ;  /* 0xffffffbfc3c37812 */ /* 0x000fe400078ec0ff */
[----:B------:R-:W-:Y:S02]  /*b6e30*/  PRMT R25, R213, 0x5210, R183 ;  /* 0x00005210d5197816 */ /* 0x000fe400000000b7 */
[----:B------:R-:W-:Y:S02]  /*b6e40*/  @P4 LOP3.LUT R195, R195, 0x40, RZ, 0xfc, !PT ;  /* 0x00000040c3c34812 */ /* 0x000fe400078efcff */
[----:B------:R-:W-:-:S02]  /*b6e50*/  PRMT R26, R202, 0x5210, R187 ;  /* 0x00005210ca1a7816 */ /* 0x000fc400000000bb */
[----:B------:R-:W-:Y:S02]  /*b6e60*/  LOP3.LUT R195, R195, 0xffffffdf, RZ, 0xc0, !PT ;  /* 0xffffffdfc3c37812 */ /* 0x000fe400078ec0ff */
[----:B------:R-:W-:Y:S02]  /*b6e70*/  PRMT R27, R175, 0x5210, R191 ;  /* 0x00005210af1b7816 */ /* 0x000fe400000000bf */
[----:B------:R-:W-:Y:S02]  /*b6e80*/  @P3 LOP3.LUT R195, R195, 0x20, RZ, 0xfc, !PT ;  /* 0x00000020c3c33812 */ /* 0x000fe400078efcff */
        /* <DEDUP_REMOVED lines=8> */
[----:B------:R-:W-:-:S02]  /*b6f10*/  LOP3.LUT P3, RZ, R14, 0x80000, RZ, 0xc0, !PT ;  /* 0x000800000eff7812 */ /* 0x000fc4000786c0ff */
[----:B------:R-:W-:Y:S02]  /*b6f20*/  LOP3.LUT R195, R195, 0xfffffffb, RZ, 0xc0, !PT ;  /* 0xfffffffbc3c37812 */ /* 0x000fe400078ec0ff */
[C---:B------:R-:W-:Y:S02]  /*b6f30*/  LOP3.LUT P4, RZ, R14.reuse, 0x8000, RZ, 0xc0, !PT ;  /* 0x000080000eff7812 */ /* 0x040fe4000788c0ff */
[----:B------:R-:W-:Y:S02]  /*b6f40*/  @P0 LOP3.LUT R195, R195, 0x4, RZ, 0xfc, !PT ;  /* 0x00000004c3c30812 */ /* 0x000fe400078efcff */
[C---:B------:R-:W-:Y:S02]  /*b6f50*/  LOP3.LUT P1, RZ, R14.reuse, 0x10000000, RZ, 0xc0, !PT ;  /* 0x100000000eff7812 */ /* 0x040fe4000782c0ff */
[----:B------:R-:W-:Y:S02]  /*b6f60*/  LOP3.LUT R195, R195, 0xfffffffd, RZ, 0xc0, !PT ;  /* 0xfffffffdc3c37812 */ /* 0x000fe400078ec0ff */
[----:B------:R-:W-:-:S02]  /*b6f70*/  LOP3.LUT P5, RZ, R14, 0x10000, RZ, 0xc0, !PT ;  /* 0x000100000eff7812 */ /* 0x000fc400078ac0ff */
[----:B------:R-:W-:Y:S02]  /*b6f80*/  @P6 LOP3.LUT R195, R195, 0x2, RZ, 0xfc, !PT ;  /* 0x00000002c3c36812 */ /* 0x000fe400078efcff */
[C---:B------:R-:W-:Y:S02]  /*b6f90*/  LOP3.LUT P6, RZ, R14.reuse, 0x4000000, RZ, 0xc0, !PT ;  /* 0x040000000eff7812 */ /* 0x040fe400078cc0ff */
[----:B------:R-:W-:Y:S01]  /*b6fa0*/  LOP3.LUT P0, RZ, R14, 0x8000000, RZ, 0xc0, !PT ;  /* 0x080000000eff7812 */ /* 0x000fe2000780c0ff */
[----:B------:R-:W-:Y:S02]  /*b6fb0*/  STL [R1+0x1630], R195 ;  /* 0x001630c301007387 */ /* 0x000fe40000100800 */
[----:B------:R-:W-:Y:S02]  /*b6fc0*/  @P1 LOP3.LUT R0, R0, 0x800000, RZ, 0xfc, !PT ;  /* 0x0080000000001812 */ /* 0x000fe400078efcff */
[----:B------:R-:W0:Y:S01]  /*b6fd0*/  LDS.128 R8, [R6] ;  /* 0x0000000006087984 */ /* 0x000e220000000c00 */
[----:B------:R-:W-:Y:S01]  /*b6fe0*/  BAR.SYNC.DEFER_BLOCKING 0x0 ;  /* 0x0000000000007b1d */ /* 0x000fe20000010000 */
[----:B------:R-:W-:-:S02]  /*b6ff0*/  LOP3.LUT P1, RZ, R14, 0x2000000, RZ, 0xc0, !PT ;  /* 0x020000000eff7812 */ /* 0x000fc4000782c0ff */
[----:B------:R-:W-:-:S11]  /*b7000*/  LOP3.LUT R0, R0, 0xfeffffff, RZ, 0xc0, !PT ;  /* 0xfeffffff00007812 */ /* 0x000fd600078ec0ff */
[----:B------:R-:W-:Y:S02]  /*b7010*/  @P1 LOP3.LUT R0, R0, 0x1000000, RZ, 0xfc, !PT ;  /* 0x0100000000001812 */ /* 0x000fe400078efcff */
[----:B------:R-:W-:Y:S02]  /*b7020*/  LOP3.LUT P1, RZ, R14, 0x1000000, RZ, 0xc0, !PT ;  /* 0x010000000eff7812 */ /* 0x000fe4000782c0ff */
[----:B------:R-:W-:Y:S01]  /*b7030*/  LOP3.LUT R0, R0, 0xfdffffff, RZ, 0xc0, !PT ;  /* 0xfdffffff00007812 */ /* 0x000fe200078ec0ff */
[----:B0-----:R-:W-:Y:S01]  /*b7040*/  STL [R1+0x324], R9 ;  /* 0x0003240901007387 */ /* 0x001fe20000100800 */
[----:B------:R-:W-:-:S09]  /*b7050*/  IMAD.MOV.U32 R236, RZ, RZ, R8 ;  /* 0x000000ffffec7224 */ /* 0x000fd200078e0008 */
[----:B------:R-:W-:Y:S01]  /*b7060*/  @P1 LOP3.LUT R0, R0, 0x2000000, RZ, 0xfc, !PT ;  /* 0x0200000000001812 */ /* 0x000fe200078efcff */
[----:B------:R-:W-:Y:S01]  /*b7070*/  IMAD.MOV.U32 R237, RZ, RZ, R11 ;  /* 0x000000ffffed7224 */ /* 0x000fe200078e000b */
[----:B------:R-:W-:Y:S01]  /*b7080*/  STL [R1+0x328], R10 ;  /* 0x0003280a01007387 */ /* 0x000fe20000100800 */
[----:B------:R-:W-:Y:S02]  /*b7090*/  LOP3.LUT P1, RZ, R14, 0x800000, RZ, 0xc0, !PT ;  /* 0x008000000eff7812 */ /* 0x000fe4000782c0ff */
[----:B------:R-:W-:Y:S01]  /*b70a0*/  LOP3.LUT R0, R0, 0xfbffffff, RZ, 0xc0, !PT ;  /* 0xfbffffff00007812 */ /* 0x000fe200078ec0ff */
[----:B------:R-:W2:Y:S04]  /*b70b0*/  LDL.LU R209, [R1+0x21c] ;  /* 0x00021c0001d17983 */ /* 0x000ea80000300800 */
[----:B------:R-:W3:Y:S04]  /*b70c0*/  LDL.LU R195, [R1+0x218] ;  /* 0x0002180001c37983 */ /* 0x000ee80000300800 */
[----:B------:R0:W-:Y:S02]  /*b70d0*/  STSM.16.M88.4 [R222], R28 ;  /* 0x0000001cde007844 */ /* 0x0001e40000000200 */
[----:B------:R-:W-:Y:S01]  /*b70e0*/  @P1 LOP3.LUT R0, R0, 0x4000000, RZ, 0xfc, !PT ;  /* 0x0400000000001812 */ /* 0x000fe200078efcff */
[----:B------:R-:W-:Y:S01]  /*b70f0*/  BAR.SYNC.DEFER_BLOCKING 0x0 ;  /* 0x0000000000007b1d */ /* 0x000fe20000010000 */
[----:B------:R-:W-:-:S02]  /*b7100*/  LOP3.LUT P1, RZ, R14, 0x400000, RZ, 0xc0, !PT ;  /* 0x004000000eff7812 */ /* 0x000fc4000782c0ff */
[----:B------:R-:W-:-:S03]  /*b7110*/  LOP3.LUT R0, R0, 0xf7ffffff, RZ, 0xc0, !PT ;  /* 0xf7ffffff00007812 */ /* 0x000fc600078ec0ff */
[----:B------:R-:W-:Y:S04]  /*b7120*/  STL.64 [R1+0x5250], R236 ;  /* 0x005250ec01007387 */ /* 0x000fe80000100a00 */
[----:B------:R-:W4:Y:S01]  /*b7130*/  LDL.LU R202, [R1+0x220] ;  /* 0x0002200001ca7983 */ /* 0x000f220000300800 */
[----:B0-----:R-:W-:Y:S02]  /*b7140*/  PRMT R28, R203, 0x4210, R32 ;  /* 0x00004210cb1c7816 */ /* 0x001fe40000000020 */
[----:B------:R-:W-:Y:S01]  /*b7150*/  PRMT R29, R212, 0x4210, R33 ;  /* 0x00004210d41d7816 */ /* 0x000fe20000000021 */
[----:B------:R-:W4:Y:S01]  /*b7160*/  LDL.LU R208, [R1+0x4c34] ;  /* 0x004c340001d07983 */ /* 0x000f220000300800 */
[----:B------:R-:W-:Y:S02]  /*b7170*/  PRMT R30, R211, 0x4210, R34 ;  /* 0x00004210d31e7816 */ /* 0x000fe40000000022 */
[----:B------:R-:W-:Y:S01]  /*b7180*/  PRMT R31, R210, 0x4210, R35 ;  /* 0x00004210d21f7816 */ /* 0x000fe20000000023 */
[----:B------:R-:W4:Y:S01]  /*b7190*/  LDL.LU R207, [R1+0x4c30] ;  /* 0x004c300001cf7983 */ /* 0x000f220000300800 */
[----:B------:R-:W-:-:S02]  /*b71a0*/  @P1 LOP3.LUT R0, R0, 0x8000000, RZ, 0xfc, !PT ;  /* 0x0800000000001812 */ /* 0x000fc400078efcff */
[----:B------:R-:W-:Y:S01]  /*b71b0*/  LOP3.LUT P1, RZ, R14, 0x200000, RZ, 0xc0, !PT ;  /* 0x002000000eff7812 */ /* 0x000fe2000782c0ff */
[----:B------:R-:W0:Y:S01]  /*b71c0*/  LDS.128 R8, [R6] ;  /* 0x0000000006087984 */ /* 0x000e220000000c00 */
[----:B------:R-:W-:Y:S01]  /*b71d0*/  LOP3.LUT R0, R0, 0xefffffff, RZ, 0xc0, !PT ;  /* 0xefffffff00007812 */ /* 0x000fe200078ec0ff */
[----:B------:R-:W-:Y:S06]  /*b71e0*/  BAR.SYNC.DEFER_BLOCKING 0x0 ;  /* 0x0000000000007b1d */ /* 0x000fec0000010000 */
[----:B------:R-:W4:Y:S04]  /*b71f0*/  LDL.LU R199, [R1+0x4b08] ;  /* 0x004b080001c77983 */ /* 0x000f280000300800 */
[----:B------:R-:W-:-:S02]  /*b7200*/  @P1 LOP3.LUT R0, R0, 0x10000000, RZ, 0xfc, !PT ;  /* 0x1000000000001812 */ /* 0x000fc400078efcff */
[----:B------:R-:W-:Y:S01]  /*b7210*/  LOP3.LUT P1, RZ, R14, 0x100000, RZ, 0xc0, !PT ;  /* 0x001000000eff7812 */ /* 0x000fe2000782c0ff */
[----:B------:R-:W4:Y:S01]  /*b7220*/  LDL.LU R206, [R1+0x4b00] ;  /* 0x004b000001ce7983 */ /* 0x000f220000300800 */
[----:B------:R-:W-:-:S03]  /*b7230*/  LOP3.LUT R0, R0, 0xdfffffff, RZ, 0xc0, !PT ;  /* 0xdfffffff00007812 */ /* 0x000fc600078ec0ff */
[----:B------:R-:W4:Y:S04]  /*b7240*/  LDL.LU R203, [R1+0x4698] ;  /* 0x0046980001cb7983 */ /* 0x000f280000300800 */
[----:B------:R-:W4:Y:S04]  /*b7250*/  LDL.LU R37, [R1+0x4694] ;  /* 0x0046940001257983 */ /* 0x000f280000300800 */
[----:B------:R3:W-:Y:S01]  /*b7260*/  STSM.16.M88.4 [R222], R24 ;  /* 0x00000018de007844 */ /* 0x0007e20000000200 */
[----:B------:R-:W-:Y:S02]  /*b7270*/  @P1 LOP3.LUT R0, R0, 0x20000000, RZ, 0xfc, !PT ;  /* 0x2000000000001812 */ /* 0x000fe400078efcff */
[----:B------:R-:W-:Y:S01]  /*b7280*/  LOP3.LUT P1, RZ, R14, 0x40000, RZ, 0xc0, !PT ;  /* 0x000400000eff7812 */ /* 0x000fe2000782c0ff */
[----:B------:R-:W4:Y:S01]  /*b7290*/  LDL.LU R36, [R1+0x4690] ;  /* 0x0046900001247983 */ /* 0x000f220000300800 */
[----:B------:R-:W-:-:S03]  /*b72a0*/  LOP3.LUT R0, R0, 0xbfffffff, RZ, 0xc0, !PT ;  /* 0xbfffffff00007812 */ /* 0x000fc600078ec0ff */
[----:B------:R-:W4:Y:S04]  /*b72b0*/  LDL.LU R214, [R1+0x468c] ;  /* 0x00468c0001d67983 */ /* 0x000f280000300800 */
[----:B0-----:R-:W-:Y:S04]  /*b72c0*/  STL.64 [R1+0x310], R8 ;  /* 0x0003100801007387 */ /* 0x001fe80000100a00 */
[----:B------:R-:W-:Y:S01]  /*b72d0*/  STL.64 [R1+0x318], R10 ;  /* 0x0003180a01007387 */ /* 0x000fe20000100a00 */
[----:B---3--:R-:W-:Y:S01]  /*b72e0*/  PRMT R25, R195, 0x5210, R33 ;  /* 0x00005210c3197816 */ /* 0x008fe20000000021 */
[----:B------:R-:W-:Y:S01]  /*b72f0*/  BAR.SYNC.DEFER_BLOCKING 0x0 ;  /* 0x0000000000007b1d */ /* 0x000fe20000010000 */
[----:B--2---:R-:W-:-:S02]  /*b7300*/  PRMT R24, R209, 0x5210, R32 ;  /* 0x00005210d1187816 */ /* 0x004fc40000000020 */
[----:B------:R-:W-:Y:S02]  /*b7310*/  PRMT R27, R215, 0x5210, R35 ;  /* 0x00005210d71b7816 */ /* 0x000fe40000000023 */
[----:B------:R-:W-:Y:S02]  /*b7320*/  @P1 LOP3.LUT R0, R0, 0x40000000, RZ, 0xfc, !PT ;  /* 0x4000000000001812 */ /* 0x000fe400078efcff */
[----:B------:R-:W-:Y:S01]  /*b7330*/  LOP3.LUT P1, RZ, R14, 0x20000, RZ, 0xc0, !PT ;  /* 0x000200000eff7812 */ /* 0x000fe2000782c0ff */
[----:B------:R-:W0:Y:S01]  /*b7340*/  LDS.128 R8, [R6] ;  /* 0x0000000006087984 */ /* 0x000e220000000c00 */
[----:B------:R-:W-:Y:S06]  /*b7350*/  BAR.SYNC.DEFER_BLOCKING 0x0 ;  /* 0x0000000000007b1d */ /* 0x000fec0000010000 */
[----:B0-----:R-:W-:Y:S04]  /*b7360*/  STL.64 [R1+0x300], R8 ;  /* 0x0003000801007387 */ /* 0x001fe80000100a00 */
[----:B------:R-:W-:Y:S04]  /*b7370*/  STL.64 [R1+0x308], R10 ;  /* 0x0003080a01007387 */ /* 0x000fe80000100a00 */
[----:B------:R-:W2:Y:S04]  /*b7380*/  LDL.LU R213, [R1+0x22c] ;  /* 0x00022c0001d57983 */ /* 0x000ea80000300800 */
[----:B------:R-:W3:Y:S04]  /*b7390*/  LDL.LU R212, [R1+0x228] ;  /* 0x0002280001d47983 */ /* 0x000ee80000300800 */
[----:B------:R-:W2:Y:S04]  /*b73a0*/  LDL.LU R211, [R1+0x230] ;  /* 0x0002300001d37983 */ /* 0x000ea80000300800 */
[----:B------:R-:W3:Y:S04]  /*b73b0*/  LDL.LU R195, [R1+0x200] ;  /* 0x0002000001c37983 */ /* 0x000ee80000300800 */
[----:B------:R0:W-:Y:S01]  /*b73c0*/  STSM.16.M88.4 [R222], R28 ;  /* 0x0000001cde007844 */ /* 0x0001e20000000200 */
[----:B------:R-:W-:Y:S01]  /*b73d0*/  BAR.SYNC.DEFER_BLOCKING 0x0 ;  /* 0x0000000000007b1d */ /* 0x000fe20000010000 */
[----:B----4-:R-:W-:-:S05]  /*b73e0*/  PRMT R26, R202, 0x5210, R34 ;  /* 0x00005210ca1a7816 */ /* 0x010fca0000000022 */
[----:B------:R-:W4:Y:S04]  /*b73f0*/  LDL.LU R210, [R1+0x4c54] ;  /* 0x004c540001d27983 */ /* 0x000f280000300800 */
[----:B------:R-:W4:Y:S04]  /*b7400*/  LDL.LU R209, [R1+0x4c4c] ;  /* 0x004c4c0001d17983 */ /* 0x000f280000300800 */
[----:B------:R-:W4:Y:S04]  /*b7410*/  LDL.LU R202, [R1+0x4b24] ;  /* 0x004b240001ca7983 */ /* 0x000f280000300800 */
[----:B------:R-:W1:Y:S01]  /*b7420*/  LDS.128 R8, [R6] ;  /* 0x0000000006087984 */ /* 0x000e620000000c00 */
[----:B------:R-:W-:Y:S01]  /*b7430*/  BAR.SYNC.DEFER_BLOCKING 0x0 ;  /* 0x0000000000007b1d */ /* 0x000fe20000010000 */
[----:B------:R-:W-:-:S02]  /*b7440*/  LOP3.LUT R32, R208, 0xffff, RZ, 0xc0, !PT ;  /* 0x0000ffffd0207812 */ /* 0x000fc400078ec0ff */
[----:B------:R-:W-:Y:S02]  /*b7450*/  LOP3.LUT R34, R199, 0xffff, RZ, 0xc0, !PT ;  /* 0x0000ffffc7227812 */ /* 0x000fe400078ec0ff */
[----:B------:R-:W-:Y:S01]  /*b7460*/  LOP3.LUT R33, R207, 0xffff, RZ, 0xc0, !PT ;  /* 0x0000ffffcf217812 */ /* 0x000fe200078ec0ff */
[----:B------:R-:W4:Y:S04]  /*b7470*/  LDL.LU R199, [R1+0x4b20] ;  /* 0x004b200001c77983 */ /* 0x000f280000300800 */
[----:B------:R-:W-:Y:S01]  /*b7480*/  STSM.16.M88.4 [R222], R24 ;  /* 0x00000018de007844 */ /* 0x000fe20000000200 */
[----:B------:R-:W-:-:S03]  /*b7490*/  LOP3.LUT R35, R206, 0xffff, RZ, 0xc0, !PT ;  /* 0x0000ffffce237812 */ /* 0x000fc600078ec0ff */
[----:B------:R-:W4:Y:S01]  /*b74a0*/  LDL.LU R208, [R1+0x46a4] ;  /* 0x0046a40001d07983 */ /* 0x000f220000300800 */
[----:B0-----:R-:W-:-:S03]  /*b74b0*/  PRMT R28, R203, 0x4210, R32 ;  /* 0x00004210cb1c7816 */ /* 0x001fc60000000020 */
[----:B------:R-:W4:Y:S04]  /*b74c0*/  LDL.LU R207, [R1+0x46a0] ;  /* 0x0046a00001cf7983 */ /* 0x000f280000300800 */
[----:B------:R-:W4:Y:S04]  /*b74d0*/  LDL.LU R206, [R1+0x469c] ;  /* 0x00469c0001ce7983 */ /* 0x000f280000300800 */
[----:B------:R-:W4:Y:S04]  /*b74e0*/  LDL.LU R203, [R1+0x462c] ;  /* 0x00462c0001cb7983 */ /* 0x000f280000300800 */
[----:B-1----:R-:W-:Y:S04]  /*b74f0*/  STL.64 [R1+0x2f0], R8 ;  /* 0x0002f00801007387 */ /* 0x002fe80000100a00 */
[----:B------:R-:W-:Y:S01]  /*b7500*/  STL.64 [R1+0x2f8], R10 ;  /* 0x0002f80a01007387 */ /* 0x000fe20000100a00 */
[----:B------:R-:W-:Y:S06]  /*b7510*/  BAR.SYNC.DEFER_BLOCKING 0x0 ;  /* 0x0000000000007b1d */ /* 0x000fec0000010000 */
[----:B------:R-:W0:Y:S04]  /*b7520*/  LDS.128 R8, [R6] ;  /* 0x0000000006087984 */ /* 0x000e280000000c00 */
[----:B0-----:R-:W-:Y:S04]  /*b7530*/  STL [R1+0x2e4], R9 ;  /* 0x0002e40901007387 */ /* 0x001fe80000100800 */
[----:B------:R-:W-:Y:S01]  /*b7540*/  STL.64 [R1+0x2e8], R10 ;  /* 0x0002e80a01007387 */ /* 0x000fe20000100a00 */
[----:B---3--:R-:W-:-:S03]  /*b7550*/  PRMT R27, R195, 0x5210, R35 ;  /* 0x00005210c31b7816 */ /* 0x008fc60000000023 */
[----:B------:R-:W3:Y:S01]  /*b7560*/  LDL.LU R195, [R1+0x240] ;  /* 0x0002400001c37983 */ /* 0x000ee20000300800 */
[----:B------:R-:W-:Y:S02]  /*b7570*/  PRMT R29, R37, 0x4210, R33 ;  /* 0x00004210251d7816 */ /* 0x000fe40000000021 */
[----:B------:R-:W-:Y:S02]  /*b7580*/  PRMT R30, R36, 0x4210, R34 ;  /* 0x00004210241e7816 */ /* 0x000fe40000000022 */
[----:B------:R-:W-:Y:S01]  /*b7590*/  PRMT R31, R214, 0x4210, R35 ;  /* 0x00004210d61f7816 */ /* 0x000fe20000000023 */
[----:B------:R-:W-:Y:S06]  /*b75a0*/  BAR.SYNC.DEFER_BLOCKING 0x0 ;  /* 0x0000000000007b1d */ /* 0x000fec0000010000 */
[----:B------:R-:W-:Y:S01]  /*b75b0*/  STSM.16.M88.4 [R222], R28 ;  /* 0x0000001cde007844 */ /* 0x000fe20000000200 */
[----:B------:R-:W-:Y:S01]  /*b75c0*/  IMAD.MOV.U32 R238, RZ, RZ, R8 ;  /* 0x000000ffffee7224 */ /* 0x000fe200078e0008 */
[----:B------:R-:W-:Y:S01]  /*b75d0*/  BAR.SYNC.DEFER_BLOCKING 0x0 ;  /* 0x0000000000007b1d */ /* 0x000fe20000010000 */
[----:B------:R-:W-:-:S02]  /*b75e0*/  PRMT R25, R212, 0x5210, R33 ;  /* 0x00005210d4197816 */ /* 0x000fc40000000021 */
[----:B--2---:R-:W-:Y:S02]  /*b75f0*/  PRMT R24, R213, 0x5210, R32 ;  /* 0x00005210d5187816 */ /* 0x004fe40000000020 */
[----:B------:R-:W-:Y:S01]  /*b7600*/  PRMT R26, R211, 0x5210, R34 ;  /* 0x00005210d31a7816 */ /* 0x000fe20000000022 */
[----:B------:R-:W0:Y:S02]  /*b7610*/  LDS.128 R8, [R6] ;  /* 0x0000000006087984 */ /* 0x000e240000000c00 */
[----:B------:R-:W-:Y:S01]  /*b7620*/  BAR.SYNC.DEFER_BLOCKING 0x0 ;  /* 0x0000000000007b1d */ /* 0x000fe20000010000 */
[----:B----4-:R-:W-:Y:S02]  /*b7630*/  LOP3.LUT R32, R210, 0xffff, RZ, 0xc0, !PT ;  /* 0x0000ffffd2207812 */ /* 0x010fe400078ec0ff */
[----:B------:R-:W-:-:S03]  /*b7640*/  LOP3.LUT R34, R202, 0xffff, RZ, 0xc0, !PT ;  /* 0x0000ffffca227812 */ /* 0x000fc600078ec0ff */
[----:B------:R-:W2:Y:S04]  /*b7650*/  LDL.LU R212, [R1+0x23c] ;  /* 0x00023c0001d47983 */ /* 0x000ea80000300800 */
[----:B------:R-:W4:Y:S04]  /*b7660*/  LDL.LU R211, [R1+0x238] ;  /* 0x0002380001d37983 */ /* 0x000f280000300800 */
[----:B------:R-:W4:Y:S04]  /*b7670*/  LDL.LU R210, [R1+0x234] ;  /* 0x0002340001d27983 */ /* 0x000f280000300800 */
[----:B------:R-:W4:Y:S04]  /*b7680*/  LDL.LU R202, [R1+0x4c74] ;  /* 0x004c740001ca7983 */ /* 0x000f280000300800 */
[----:B------:R-:W-:Y:S01]  /*b7690*/  STSM.16.M88.4 [R222], R24 ;  /* 0x00000018de007844 */ /* 0x000fe20000000200 */
[----:B------:R-:W-:-:S02]  /*b76a0*/  LOP3.LUT R33, R209, 0xffff, RZ, 0xc0, !PT ;  /* 0x0000ffffd1217812 */ /* 0x000fc400078ec0ff */
[----:B------:R-:W-:Y:S01]  /*b76b0*/  LOP3.LUT R35, R199, 0xffff, RZ, 0xc0, !PT ;  /* 0x0000ffffc7237812 */ /* 0x000fe200078ec0ff */
[----:B------:R-:W4:Y:S04]  /*b76c0*/  LDL.LU R209, [R1+0x4c70] ;  /* 0x004c700001d17983 */ /* 0x000f280000300800 */
[----:B------:R-:W4:Y:S04]  /*b76d0*/  LDL.LU R199, [R1+0x4b38] ;  /* 0x004b380001c77983 */ /* 0x000f280000300800 */
[----:B0-----:R-:W-:Y:S01]  /*b76e0*/  STL [R1+0x2d0], R8 ;  /* 0x0002d00801007387 */ /* 0x001fe20000100800 */
[----:B------:R-:W-:-:S03]  /*b76f0*/  IMAD.MOV.U32 R239, RZ, RZ, R9 ;  /* 0x000000ffffef7224 */ /* 0x000fc600078e0009 */
[----:B------:R-:W-:Y:S01]  /*b7700*/  STL.64 [R1+0x2d8], R10 ;  /* 0x0002d80a01007387 */ /* 0x000fe20000100a00 */
[----:B------:R-:W-:Y:S01]  /*b7710*/  BAR.SYNC.DEFER_BLOCKING 0x0 ;  /* 0x0000000000007b1d */ /* 0x000fe20000010000 */
[----:B------:R-:W-:Y:S02]  /*b7720*/  PRMT R28, R208, 0x4210, R32 ;  /* 0x00004210d01c7816 */ /* 0x000fe40000000020 */
[----:B------:R-:W-:-:S03]  /*b7730*/  PRMT R29, R207, 0x4210, R33 ;  /* 0x00004210cf1d7816 */ /* 0x000fc60000000021 */
[----:B------:R-:W4:Y:S04]  /*b7740*/  LDL.LU R39, [R1+0x4b34] ;  /* 0x004b340001277983 */ /* 0x000f280000300800 */
[----:B------:R-:W4:Y:S04]  /*b7750*/  LDL.LU R38, [R1+0x46b0] ;  /* 0x0046b00001267983 */ /* 0x000f280000300800 */
[----:B------:R-:W4:Y:S04]  /*b7760*/  LDL.LU R37, [R1+0x46ac] ;  /* 0x0046ac0001257983 */ /* 0x000f280000300800 */
[----:B------:R-:W4:Y:S04]  /*b7770*/  LDL.LU R208, [R1+0x46a8] ;  /* 0x0046a80001d07983 */ /* 0x000f280000300800 */
[----:B------:R-:W0:Y:S01]  /*b7780*/  LDS.128 R8, [R6] ;  /* 0x0000000006087984 */ /* 0x000e220000000c00 */
[----:B------:R-:W-:-:S03]  /*b7790*/  PRMT R30, R206, 0x4210, R34 ;  /* 0x00004210ce1e7816 */ /* 0x000fc60000000022 */
[----:B------:R-:W4:Y:S01]  /*b77a0*/  LDL.LU R207, [R1+0x4630] ;  /* 0x0046300001cf7983 */ /* 0x000f220000300800 */
[----:B------:R-:W-:-:S03]  /*b77b0*/  PRMT R31, R203, 0x4210, R35 ;  /* 0x00004210cb1f7816 */ /* 0x000fc60000000023 */
[----:B------:R-:W-:Y:S01]  /*b77c0*/  STL.64 [R1+0x5238], R238 ;  /* 0x005238ee01007387 */ /* 0x000fe20000100a00 */
[----:B------:R-:W-:Y:S06]  /*b77d0*/  BAR.SYNC.DEFER_BLOCKING 0x0 ;  /* 0x0000000000007b1d */ /* 0x000fec0000010000 */
[----:B0-----:R-:W-:Y:S04]  /*b77e0*/  STL.64 [R1+0x2c0], R8 ;  /* 0x0002c00801007387 */ /* 0x001fe80000100a00 */
[----:B------:R-:W-:Y:S04]  /*b77f0*/  STL [R1+0x2c8], R10 ;  /* 0x0002c80a01007387 */ /* 0x000fe80000100800 */
[----:B------:R-:W4:Y:S04]  /*b7800*/  LDL.LU R206, [R1+0x24c] ;  /* 0x00024c0001ce7983 */ /* 0x000f280000300800 */
[----:B------:R-:W4:Y:S01]  /*b7810*/  LDL.LU R203, [R1+0x248] ;  /* 0x0002480001cb7983 */ /* 0x000f220000300800 */
[----:B---3--:R-:W-:-:S03]  /*b7820*/  PRMT R24, R195, 0x5210, R32 ;  /* 0x00005210c3187816 */ /* 0x008fc60000000020 */
[----:B------:R-:W3:Y:S04]  /*b7830*/  LDL.LU R195, [R1+0x244] ;  /* 0x0002440001c37983 */ /* 0x000ee80000300800 */
[----:B------:R-:W-:Y:S01]  /*b7840*/  STSM.16.M88.4 [R222], R28 ;  /* 0x0000001cde007844 */ /* 0x000fe20000000200 */
[----:B------:R-:W-:Y:S01]  /*b7850*/  IMAD.MOV.U32 R240, RZ, RZ, R11 ;  /* 0x000000fffff07224 */ /* 0x000fe200078e000b */
[----:B------:R-:W-:Y:S06]  /*b7860*/  BAR.SYNC.DEFER_BLOCKING 0x0 ;  /* 0x0000000000007b1d */ /* 0x000fec0000010000 */
[----:B------:R-:W0:Y:S01]  /*b7870*/  LDS.128 R8, [R6] ;  /* 0x0000000006087984 */ /* 0x000e220000000c00 */
[----:B--2---:R-:W-:-:S02]  /*b7880*/  PRMT R25, R212, 0x5210, R33 ;  /* 0x00005210d4197816 */ /* 0x004fc40000000021 */
[----:B----4-:R-:W-:Y:S02]  /*b7890*/  PRMT R26, R211, 0x5210, R34 ;  /* 0x00005210d31a7816 */ /* 0x010fe40000000022 */
[----:B------:R-:W-:Y:S01]  /*b78a0*/  PRMT R27, R210, 0x5210, R35 ;  /* 0x00005210d21b7816 */ /* 0x000fe20000000023 */
[----:B------:R-:W-:Y:S01]  /*b78b0*/  BAR.SYNC.DEFER_BLOCKING 0x0 ;  /* 0x0000000000007b1d */ /* 0x000fe20000010000 */
[----:B------:R-:W-:-:S05]  /*b78c0*/  LOP3.LUT R32, R202, 0xffff, RZ, 0xc0, !PT ;  /* 0x0000ffffca207812 */ /* 0x000fca00078ec0ff */
[----:B------:R-:W2:Y:S04]  /*b78d0*/  LDL.LU R202, [R1+0x204] ;  /* 0x0002040001ca7983 */ /* 0x000ea80000300800 */
[----:B------:R-:W4:Y:S04]  /*b78e0*/  LDL.LU R36, [R1+0x4c8c] ;  /* 0x004c8c0001247983 */ /* 0x000f280000300800 */
[----:B------:R-:W4:Y:S01]  /*b78f0*/  LDL.LU R214, [R1+0x4c88] ;  /* 0x004c880001d67983 */ /* 0x000f220000300800 */
[----:B------:R-:W-:-:S03]  /*b7900*/  LOP3.LUT R33, R209, 0xffff, RZ, 0xc0, !PT ;  /* 0x0000ffffd1217812 */ /* 0x000fc600078ec0ff */
[----:B------:R-:W4:Y:S04]  /*b7910*/  LDL.LU R213, [R1+0x4b48] ;  /* 0x004b480001d57983 */ /* 0x000f280000300800 */
[----:B------:R1:W-:Y:S01]  /*b7920*/  STSM.16.M88.4 [R222], R24 ;  /* 0x00000018de007844 */ /* 0x0003e20000000200 */
[----:B------:R-:W-:-:S03]  /*b7930*/  LOP3.LUT R34, R199, 0xffff, RZ, 0xc0, !PT ;  /* 0x0000ffffc7227812 */ /* 0x000fc600078ec0ff */
[----:B------:R-:W4:Y:S04]  /*b7940*/  LDL.LU R212, [R1+0x4b44] ;  /* 0x004b440001d47983 */ /* 0x000f280000300800 */
[----:B------:R-:W4:Y:S04]  /*b7950*/  LDL.LU R211, [R1+0x46c0] ;  /* 0x0046c00001d37983 */ /* 0x000f280000300800 */
[----:B------:R-:W4:Y:S04]  /*b7960*/  LDL.LU R210, [R1+0x46bc] ;  /* 0x0046bc0001d27983 */ /* 0x000f280000300800 */
[----:B------:R-:W4:Y:S04]  /*b7970*/  LDL.LU R209, [R1+0x46b8] ;  /* 0x0046b80001d17983 */ /* 0x000f280000300800 */
[----:B------:R-:W4:Y:S04]  /*b7980*/  LDL.LU R199, [R1+0x46b4] ;  /* 0x0046b40001c77983 */ /* 0x000f280000300800 */
[----:B0-----:R-:W-:Y:S04]  /*b7990*/  STL.64 [R1+0x2b0], R8 ;  /* 0x0002b00801007387 */ /* 0x001fe80000100a00 */
[----:B------:R-:W-:Y:S01]  /*b79a0*/  STL.64 [R1+0x2b8], R10 ;  /* 0x0002b80a01007387 */ /* 0x000fe20000100a00 */
[----:B------:R-:W-:Y:S06]  /*b79b0*/  BAR.SYNC.DEFER_BLOCKING 0x0 ;  /* 0x0000000000007b1d */ /* 0x000fec0000010000 */
[----:B------:R-:W0:Y:S01]  /*b79c0*/  LDS.128 R8, [R6] ;  /* 0x0000000006087984 */ /* 0x000e220000000c00 */
[----:B------:R-:W-:-:S02]  /*b79d0*/  LOP3.LUT R35, R39, 0xffff, RZ, 0xc0, !PT ;  /* 0x0000ffff27237812 */ /* 0x000fc400078ec0ff */
[----:B------:R-:W-:Y:S02]  /*b79e0*/  PRMT R30, R208, 0x4210, R34 ;  /* 0x00004210d01e7816 */ /* 0x000fe40000000022 */
[----:B------:R-:W-:Y:S02]  /*b79f0*/  PRMT R31, R207, 0x4210, R35 ;  /* 0x00004210cf1f7816 */ /* 0x000fe40000000023 */
[----:B-1----:R-:W-:Y:S01]  /*b7a00*/  PRMT R24, R206, 0x5210, R32 ;  /* 0x00005210ce187816 */ /* 0x002fe20000000020 */
[----:B0-----:R-:W-:Y:S04]  /*b7a10*/  STL.64 [R1+0x2a0], R8 ;  /* 0x0002a00801007387 */ /* 0x001fe80000100a00 */
[----:B------:R-:W-:Y:S04]  /*b7a20*/  STL.64 [R1+0x2a8], R10 ;  /* 0x0002a80a01007387 */ /* 0x000fe80000100a00 */
[----:B------:R-:W4:Y:S04]  /*b7a30*/  LDL.LU R208, [R1+0x254] ;  /* 0x0002540001d07983 */ /* 0x000f280000300800 */
[----:B------:R-:W4:Y:S04]  /*b7a40*/  LDL.LU R207, [R1+0x250] ;  /* 0x0002500001cf7983 */ /* 0x000f280000300800 */
[----:B------:R-:W4:Y:S01]  /*b7a50*/  LDL.LU R206, [R1+0x258] ;  /* 0x0002580001ce7983 */ /* 0x000f220000300800 */
[----:B------:R-:W-:Y:S01]  /*b7a60*/  BAR.SYNC.DEFER_BLOCKING 0x0 ;  /* 0x0000000000007b1d */ /* 0x000fe20000010000 */
[----:B---3--:R-:W-:-:S05]  /*b7a70*/  PRMT R26, R195, 0x5210, R34 ;  /* 0x00005210c31a7816 */ /* 0x008fca0000000022 */
[----:B------:R-:W3:Y:S01]  /*b7a80*/  LDL.LU R195, [R1+0x214] ;  /* 0x0002140001c37983 */ /* 0x000ee20000300800 */
[----:B------:R-:W-:Y:S02]  /*b7a90*/  PRMT R28, R38, 0x4210, R32 ;  /* 0x00004210261c7816 */ /* 0x000fe40000000020 */
[----:B------:R-:W-:-:S05]  /*b7aa0*/  PRMT R29, R37, 0x4210, R33 ;  /* 0x00004210251d7816 */ /* 0x000fca0000000021 */
[----:B------:R-:W-:Y:S01]  /*b7ab0*/  STSM.16.M88.4 [R222], R28 ;  /* 0x0000001cde007844 */ /* 0x000fe20000000200 */
[----:B------:R-:W-:Y:S01]  /*b7ac0*/  BAR.SYNC.DEFER_BLOCKING 0x0 ;  /* 0x0000000000007b1d */ /* 0x000fe20000010000 */
[----:B------:R-:W-:-:S05]  /*b7ad0*/  PRMT R25, R203, 0x5210, R33 ;  /* 0x00005210cb197816 */ /* 0x000fca0000000021 */
[----:B------:R-:W3:Y:S04]  /*b7ae0*/  LDL.LU R203, [R1+0x4ca8] ;  /* 0x004ca80001cb7983 */ /* 0x000ee80000300800 */
[----:B------:R-:W0:Y:S01]  /*b7af0*/  LDS.128 R8, [R6] ;  /* 0x0000000006087984 */ /* 0x000e220000000c00 */
[----:B--2---:R-:W-:Y:S01]  /*b7b00*/  PRMT R27, R202, 0x5210, R35 ;  /* 0x00005210ca1b7816 */ /* 0x004fe20000000023 */
[----:B------:R-:W-:Y:S06]  /*b7b10*/  BAR.SYNC.DEFER_BLOCKING 0x0 ;  /* 0x0000000000007b1d */ /* 0x000fec0000010000 */
[----:B------:R-:W2:Y:S04]  /*b7b20*/  LDL.LU R202, [R1+0x4ca4] ;  /* 0x004ca40001ca7983 */ /* 0x000ea80000300800 */
[----:B------:R-:W-:Y:S01]  /*b7b30*/  STSM.16.M88.4 [R222], R24 ;  /* 0x00000018de007844 */ /* 0x000fe20000000200 */
[----:B0-----:R-:W-:-:S03]  /*b7b40*/  IMAD.MOV.U32 R241, RZ, RZ, R8 ;  /* 0x000000fffff17224 */ /* 0x001fc600078e0008 */
[----:B------:R-:W-:Y:S04]  /*b7b50*/  STL [R1+0x294], R9 ;  /* 0x0002940901007387 */ /* 0x000fe80000100800 */
[----:B------:R-:W-:Y:S01]  /*b7b60*/  STL.64 [R1+0x298], R10 ;  /* 0x0002980a01007387 */ /* 0x000fe20000100a00 */
[----:B------:R-:W-:Y:S01]  /*b7b70*/  BAR.SYNC.DEFER_BLOCKING 0x0 ;  /* 0x0000000000007b1d */ /* 0x000fe20000010000 */
[----:B----4-:R-:W-:Y:S02]  /*b7b80*/  LOP3.LUT R35, R212, 0xffff, RZ, 0xc0, !PT ;  /* 0x0000ffffd4237812 */ /* 0x010fe400078ec0ff */
[----:B------:R-:W-:-:S03]  /*b7b90*/  LOP3.LUT R32, R36, 0xffff, RZ, 0xc0, !PT ;  /* 0x0000ffff24207812 */ /* 0x000fc600078ec0ff */
[----:B------:R-:W4:Y:S04]  /*b7ba0*/  LDL.LU R40, [R1+0x4b5c] ;  /* 0x004b5c0001287983 */ /* 0x000f280000300800 */
[----:B------:R-:W0:Y:S01]  /*b7bb0*/  LDS.128 R8, [R6] ;  /* 0x0000000006087984 */ /* 0x000e220000000c00 */
[----:B------:R-:W-:-:S03]  /*b7bc0*/  PRMT R31, R199, 0x4210, R35 ;  /* 0x00004210c71f7816 */ /* 0x000fc60000000023 */
[----:B------:R-:W4:Y:S04]  /*b7bd0*/  LDL.LU R39, [R1+0x4b58] ;  /* 0x004b580001277983 */ /* 0x000f280000300800 */
[----:B------:R-:W4:Y:S04]  /*b7be0*/  LDL.LU R38, [R1+0x46d0] ;  /* 0x0046d00001267983 */ /* 0x000f280000300800 */
[----:B------:R-:W4:Y:S04]  /*b7bf0*/  LDL.LU R37, [R1+0x46c8] ;  /* 0x0046c80001257983 */ /* 0x000f280000300800 */
[----:B------:R-:W4:Y:S04]  /*b7c00*/  LDL.LU R36, [R1+0x46cc] ;  /* 0x0046cc0001247983 */ /* 0x000f280000300800 */
[----:B------:R-:W4:Y:S04]  /*b7c10*/  LDL.LU R199, [R1+0x46c4] ;  /* 0x0046c40001c77983 */ /* 0x000f280000300800 */
[----:B------:R-:W-:Y:S04]  /*b7c20*/  STL.64 [R1+0x5228], R240 ;  /* 0x005228f001007387 */ /* 0x000fe80000100a00 */
[----:B0-----:R-:W-:Y:S04]  /*b7c30*/  STL.64 [R1+0x280], R8 ;  /* 0x0002800801007387 */ /* 0x001fe80000100a00 */
[----:B------:R-:W-:Y:S01]  /*b7c40*/  STL.64 [R1+0x288], R10 ;  /* 0x0002880a01007387 */ /* 0x000fe20000100a00 */
[----:B------:R-:W-:Y:S01]  /*b7c50*/  BAR.SYNC.DEFER_BLOCKING 0x0 ;  /* 0x0000000000007b1d */ /* 0x000fe20000010000 */
[----:B---3--:R-:W-:-:S05]  /*b7c60*/  PRMT R27, R195, 0x5210, R35 ;  /* 0x00005210c31b7816 */ /* 0x008fca0000000023 */
[----:B------:R-:W3:Y:S01]  /*b7c70*/  LDL.LU R195, [R1+0x33c] ;  /* 0x00033c0001c37983 */ /* 0x000ee20000300800 */
[----:B------:R-:W-:Y:S02]  /*b7c80*/  LOP3.LUT R33, R214, 0xffff, RZ, 0xc0, !PT ;  /* 0x0000ffffd6217812 */ /* 0x000fe400078ec0ff */
[----:B------:R-:W-:Y:S01]  /*b7c90*/  LOP3.LUT R34, R213, 0xffff, RZ, 0xc0, !PT ;  /* 0x0000ffffd5227812 */ /* 0x000fe200078ec0ff */
[----:B------:R-:W3:Y:S01]  /*b7ca0*/  LDL.LU R214, [R1+0x25c] ;  /* 0x00025c0001d67983 */ /* 0x000ee20000300800 */
[----:B------:R-:W-:Y:S02]  /*b7cb0*/  PRMT R28, R211, 0x4210, R32 ;  /* 0x00004210d31c7816 */ /* 0x000fe40000000020 */
[----:B------:R-:W-:Y:S01]  /*b7cc0*/  PRMT R29, R210, 0x4210, R33 ;  /* 0x00004210d21d7816 */ /* 0x000fe20000000021 */
[----:B------:R-:W3:Y:S01]  /*b7cd0*/  LDL.LU R213, [R1+0x340] ;  /* 0x0003400001d57983 */ /* 0x000ee20000300800 */
[----:B------:R-:W-:-:S03]  /*b7ce0*/  PRMT R30, R209, 0x4210, R34 ;  /* 0x00004210d11e7816 */ /* 0x000fc60000000022 */
[----:B------:R-:W3:Y:S04]  /*b7cf0*/  LDL.LU R212, [R1+0x224] ;  /* 0x0002240001d47983 */ /* 0x000ee80000300800 */
[----:B------:R-:W-:Y:S01]  /*b7d00*/  STSM.16.M88.4 [R222], R28 ;  /* 0x0000001cde007844 */ /* 0x000fe20000000200 */
[----:B------:R-:W-:Y:S01]  /*b7d10*/  BAR.SYNC.DEFER_BLOCKING 0x0 ;  /* 0x0000000000007b1d */ /* 0x000fe20000010000 */
[----:B------:R-:W-:Y:S02]  /*b7d20*/  PRMT R24, R208, 0x5210, R32 ;  /* 0x00005210d0187816 */ /* 0x000fe40000000020 */
[----:B------:R-:W-:Y:S02]  /*b7d30*/  PRMT R25, R207, 0x5210, R33 ;  /* 0x00005210cf197816 */ /* 0x000fe40000000021 */
[----:B------:R-:W-:Y:S01]  /*b7d40*/  PRMT R26, R206, 0x5210, R34 ;  /* 0x00005210ce1a7816 */ /* 0x000fe20000000022 */
[----:B------:R-:W3:Y:S04]  /*b7d50*/  LDL.LU R211, [R1+0x4cc4] ;  /* 0x004cc40001d37983 */ /* 0x000ee80000300800 */
[----:B------:R-:W3:Y:S04]  /*b7d60*/  LDL.LU R210, [R1+0x4cc0] ;  /* 0x004cc00001d27983 */ /* 0x000ee80000300800 */
[----:B------:R-:W0:Y:S01]  /*b7d70*/  LDS.128 R8, [R6] ;  /* 0x0000000006087984 */ /* 0x000e220000000c00 */
[----:B------:R-:W-:Y:S01]  /*b7d80*/  BAR.SYNC.DEFER_BLOCKING 0x0 ;  /* 0x0000000000007b1d */ /* 0x000fe20000010000 */
[----:B------:R-:W-:-:S05]  /*b7d90*/  LOP3.LUT R32, R203, 0xffff, RZ, 0xc0, !PT ;  /* 0x0000ffffcb207812 */ /* 0x000fca00078ec0ff */
[----:B------:R-:W3:Y:S04]  /*b7da0*/  LDL.LU R209, [R1+0x4b64] ;  /* 0x004b640001d17983 */ /* 0x000ee80000300800 */
[----:B------:R-:W3:Y:S04]  /*b7db0*/  LDL.LU R208, [R1+0x4b60] ;  /* 0x004b600001d07983 */ /* 0x000ee80000300800 */
[----:B------:R-:W3:Y:S04]  /*b7dc0*/  LDL.LU R207, [R1+0x46dc] ;  /* 0x0046dc0001cf7983 */ /* 0x000ee80000300800 */
[----:B------:R-:W3:Y:S04]  /*b7dd0*/  LDL.LU R206, [R1+0x46d4] ;  /* 0x0046d40001ce7983 */ /* 0x000ee80000300800 */
[----:B------:R-:W-:Y:S04]  /*b7de0*/  STSM.16.M88.4 [R222], R24 ;  /* 0x00000018de007844 */ /* 0x000fe80000000200 */
[----:B------:R-:W3:Y:S01]  /*b7df0*/  LDL.LU R203, [R1+0x46d8] ;  /* 0x0046d80001cb7983 */ /* 0x000ee20000300800 */
[----:B0-----:R-:W-:Y:S01]  /*b7e00*/  IMAD.MOV.U32 R242, RZ, RZ, R9 ;  /* 0x000000fffff27224 */ /* 0x001fe200078e0009 */
[----:B--2---:R-:W-:-:S02]  /*b7e10*/  LOP3.LUT R33, R202, 0xffff, RZ, 0xc0, !PT ;  /* 0x0000ffffca217812 */ /* 0x004fc400078ec0ff */
[----:B------:R-:W2:Y:S04]  /*b7e20*/  LDL.LU R202, [R1+0x4638] ;  /* 0x0046380001ca7983 */ /* 0x000ea80000300800 */
[----:B------:R-:W-:Y:S04]  /*b7e30*/  STL [R1+0x270], R8 ;  /* 0x0002700801007387 */ /* 0x000fe80000100800 */
[----:B------:R-:W-:Y:S01]  /*b7e40*/  STL.64 [R1+0x278], R10 ;  /* 0x0002780a01007387 */ /* 0x000fe20000100a00 */
[----:B------:R-:W-:Y:S06]  /*b7e50*/  BAR.SYNC.DEFER_BLOCKING 0x0 ;  /* 0x0000000000007b1d */ /* 0x000fec0000010000 */
[----:B------:R-:W0:Y:S01]  /*b7e60*/  LDS.128 R8, [R6] ;  /* 0x0000000006087984 */ /* 0x000e220000000c00 */
[----:B----4-:R-:W-:-:S04]  /*b7e70*/  LOP3.LUT R35, R39, 0xffff, RZ, 0xc0, !PT ;  /* 0x0000ffff27237812 */ /* 0x010fc800078ec0ff */
[----:B------:R-:W-:Y:S01]  /*b7e80*/  PRMT R31, R199, 0x4210, R35 ;  /* 0x00004210c71f7816 */ /* 0x000fe20000000023 */
[----:B0-----:R-:W-:Y:S01]  /*b7e90*/  IMAD.MOV.U32 R243, RZ, RZ, R11 ;  /* 0x000000fffff37224 */ /* 0x001fe200078e000b */
[----:B------:R-:W-:Y:S04]  /*b7ea0*/  STL.64 [R1+0x260], R8 ;  /* 0x0002600801007387 */ /* 0x000fe80000100a00 */
[----:B------:R-:W-:Y:S04]  /*b7eb0*/  STL [R1+0x268], R10 ;  /* 0x0002680a01007387 */ /* 0x000fe80000100800 */
[----:B------:R-:W-:Y:S04]  /*b7ec0*/  STL.64 [R1+0x5218], R242 ;  /* 0x005218f201007387 */ /* 0x000fe80000100a00 */
[----:B------:R-:W4:Y:S01]  /*b7ed0*/  LDL.LU R199, [R1+0xc80] ;  /* 0x000c800001c77983 */ /* 0x000f220000300800 */
[----:B------:R-:W-:Y:S01]  /*b7ee0*/  BAR.SYNC.DEFER_BLOCKING 0x0 ;  /* 0x0000000000007b1d */ /* 0x000fe20000010000 */
[----:B---3--:R-:W-:-:S05]  /*b7ef0*/  PRMT R24, R195, 0x5210, R32 ;  /* 0x00005210c3187816 */ /* 0x008fca0000000020 */
[----:B------:R-:W3:Y:S01]  /*b7f00*/  LDL.LU R195, [R1+0x34c] ;  /* 0x00034c0001c37983 */ /* 0x000ee20000300800 */
[----:B------:R-:W-:Y:S02]  /*b7f10*/  LOP3.LUT R34, R40, 0xffff, RZ, 0xc0, !PT ;  /* 0x0000ffff28227812 */ /* 0x000fe400078ec0ff */
[----:B------:R-:W-:Y:S01]  /*b7f20*/  PRMT R28, R38, 0x4210, R32 ;  /* 0x00004210261c7816 */ /* 0x000fe20000000020 */
[----:B------:R-:W3:Y:S01]  /*b7f30*/  LDL.LU R44, [R1+0xc84] ;  /* 0x000c8400012c7983 */ /* 0x000ee20000300800 */
[--C-:B------:R-:W-:Y:S02]  /*b7f40*/  PRMT R29, R37, 0x4210, R33.reuse ;  /* 0x00004210251d7816 */ /* 0x100fe40000000021 */
[----:B------:R-:W-:Y:S01]  /*b7f50*/  PRMT R30, R36, 0x4210, R34 ;  /* 0x00004210241e7816 */ /* 0x000fe20000000022 */
[----:B------:R-:W3:Y:S04]  /*b7f60*/  LDL.LU R43, [R1+0x404] ;  /* 0x00040400012b7983 */ /* 0x000ee80000300800 */
[----:B------:R-:W-:Y:S01]  /*b7f70*/  STSM.16.M88.4 [R222], R28 ;  /* 0x0000001cde007844 */ /* 0x000fe20000000200 */
[----:B------:R-:W-:Y:S01]  /*b7f80*/  BAR.SYNC.DEFER_BLOCKING 0x0 ;  /* 0x0000000000007b1d */ /* 0x000fe20000010000 */
[----:B------:R-:W-:-:S02]  /*b7f90*/  PRMT R25, R214, 0x5210, R33 ;  /* 0x00005210d6197816 */ /* 0x000fc40000000021 */
[----:B------:R-:W-:Y:S02]  /*b7fa0*/  PRMT R26, R213, 0x5210, R34 ;  /* 0x00005210d51a7816 */ /* 0x000fe40000000022 */
[----:B------:R-:W-:Y:S01]  /*b7fb0*/  PRMT R27, R212, 0x5210, R35 ;  /* 0x00005210d41b7816 */ /* 0x000fe20000000023 */
[----:B------:R-:W3:Y:S04]  /*b7fc0*/  LDL.LU R42, [R1+0x4cd8] ;  /* 0x004cd800012a7983 */ /* 0x000ee80000300800 */
[----:B------:R-:W3:Y:S04]  /*b7fd0*/  LDL.LU R41, [R1+0x4cd4] ;  /* 0x004cd40001297983 */ /* 0x000ee80000300800 */
[----:B------:R-:W3:Y:S04]  /*b7fe0*/  LDL.LU R40, [R1+0x4b78] ;  /* 0x004b780001287983 */ /* 0x000ee80000300800 */
[----:B------:R-:W3:Y:S04]  /*b7ff0*/  LDL.LU R39, [R1+0x4b74] ;  /* 0x004b740001277983 */ /* 0x000ee80000300800 */
[----:B------:R-:W0:Y:S01]  /*b8000*/  LDS.128 R8, [R6] ;  /* 0x0000000006087984 */ /* 0x000e220000000c00 */
[----:B------:R-:W-:Y:S06]  /*b8010*/  BAR.SYNC.DEFER_BLOCKING 0x0 ;  /* 0x0000000000007b1d */ /* 0x000fec0000010000 */
[----:B------:R-:W3:Y:S04]  /*b8020*/  LDL.LU R38, [R1+0x46e8] ;  /* 0x0046e80001267983 */ /* 0x000ee80000300800 */
[----:B------:R-:W3:Y:S04]  /*b8030*/  LDL.LU R37, [R1+0x46e4] ;  /* 0x0046e40001257983 */ /* 0x000ee80000300800 */
[----:B------:R-:W3:Y:S04]  /*b8040*/  LDL.LU R36, [R1+0x46e0] ;  /* 0x0046e00001247983 */ /* 0x000ee80000300800 */
[----:B------:R-:W3:Y:S04]  /*b8050*/  LDL.LU R214, [R1+0x4640] ;  /* 0x0046400001d67983 */ /* 0x000ee80000300800 */
[----:B------:R-:W-:Y:S04]  /*b8060*/  STSM.16.M88.4 [R222], R24 ;  /* 0x00000018de007844 */ /* 0x000fe80000000200 */
[----:B0-----:R-:W-:Y:S04]  /*b8070*/  STL.64 [R1+0x250], R8 ;  /* 0x0002500801007387 */ /* 0x001fe80000100a00 */
[----:B------:R-:W-:Y:S01]  /*b8080*/  STL.64 [R1+0x258], R10 ;  /* 0x0002580a01007387 */ /* 0x000fe20000100a00 */
[----:B------:R-:W-:Y:S06]  /*b8090*/  BAR.SYNC.DEFER_BLOCKING 0x0 ;  /* 0x0000000000007b1d */ /* 0x000fec0000010000 */
[----:B------:R-:W0:Y:S01]  /*b80a0*/  LDS.128 R8, [R6] ;  /* 0x0000000006087984 */ /* 0x000e220000000c00 */
[----:B------:R-:W-:-:S02]  /*b80b0*/  LOP3.LUT R32, R211, 0xffff, RZ, 0xc0, !PT ;  /* 0x0000ffffd3207812 */ /* 0x000fc400078ec0ff */
[----:B------:R-:W-:Y:S02]  /*b80c0*/  LOP3.LUT R33, R210, 0xffff, RZ, 0xc0, !PT ;  /* 0x0000ffffd2217812 */ /* 0x000fe400078ec0ff */
[----:B------:R-:W-:Y:S02]  /*b80d0*/  LOP3.LUT R34, R209, 0xffff, RZ, 0xc0, !PT ;  /* 0x0000ffffd1227812 */ /* 0x000fe400078ec0ff */
[----:B------:R-:W-:Y:S02]  /*b80e0*/  LOP3.LUT R35, R208, 0xffff, RZ, 0xc0, !PT ;  /* 0x0000ffffd0237812 */ /* 0x000fe400078ec0ff */
[----:B------:R-:W-:Y:S02]  /*b80f0*/  PRMT R28, R207, 0x4210, R32 ;  /* 0x00004210cf1c7816 */ /* 0x000fe40000000020 */
[----:B------:R-:W-:Y:S02]  /*b8100*/  PRMT R29, R206, 0x4210, R33 ;  /* 0x00004210ce1d7816 */ /* 0x000fe40000000021 */
[----:B------:R-:W-:-:S02]  /*b8110*/  PRMT R30, R203, 0x4210, R34 ;  /* 0x00004210cb1e7816 */ /* 0x000fc40000000022 */
[----:B--2---:R-:W-:Y:S01]  /*b8120*/  PRMT R31, R202, 0x4210, R35 ;  /* 0x00004210ca1f7816 */ /* 0x004fe20000000023 */
[----:B------:R-:W-:Y:S06]  /*b8130*/  BAR.SYNC.DEFER_BLOCKING 0x0 ;  /* 0x0000000000007b1d */ /* 0x000fec0000010000 */
[----:B0-----:R-:W-:Y:S04]  /*b8140*/  STL.64 [R1+0x240], R8 ;  /* 0x0002400801007387 */ /* 0x001fe80000100a00 */
[----:B------:R-:W-:Y:S04]  /*b8150*/  STL.64 [R1+0x248], R10 ;  /* 0x0002480a01007387 */ /* 0x000fe80000100a00 */
[----:B------:R-:W2:Y:S04]  /*b8160*/  LDL.LU R213, [R1+0xc94] ;  /* 0x000c940001d57983 */ /* 0x000ea80000300800 */
[----:B------:R-:W2:Y:S04]  /*b8170*/  LDL.LU R212, [R1+0xc90] ;  /* 0x000c900001d47983 */ /* 0x000ea80000300800 */
[----:B------:R-:W2:Y:S04]  /*b8180*/  LDL.LU R211, [R1+0xc8c] ;  /* 0x000c8c0001d37983 */ /* 0x000ea80000300800 */
[----:B------:R-:W2:Y:S04]  /*b8190*/  LDL.LU R210, [R1+0x330] ;  /* 0x0003300001d27983 */ /* 0x000ea80000300800 */
[----:B------:R-:W2:Y:S04]  /*b81a0*/  LDL.LU R209, [R1+0x4cec] ;  /* 0x004cec0001d17983 */ /* 0x000ea80000300800 */
[----:B------:R-:W2:Y:S01]  /*b81b0*/  LDL.LU R208, [R1+0x4ce8] ;  /* 0x004ce80001d07983 */ /* 0x000ea20000300800 */
[----:B----4-:R-:W-:-:S03]  /*b81c0*/  PRMT R24, R199, 0x5210, R32 ;  /* 0x00005210c7187816 */ /* 0x010fc60000000020 */
[----:B------:R-:W4:Y:S04]  /*b81d0*/  LDL.LU R207, [R1+0x4b80] ;  /* 0x004b800001cf7983 */ /* 0x000f280000300800 */
[----:B------:R-:W4:Y:S04]  /*b81e0*/  LDL.LU R206, [R1+0x4b7c] ;  /* 0x004b7c0001ce7983 */ /* 0x000f280000300800 */
[----:B------:R-:W4:Y:S04]  /*b81f0*/  LDL.LU R203, [R1+0x46f8] ;  /* 0x0046f80001cb7983 */ /* 0x000f280000300800 */
[----:B------:R-:W4:Y:S04]  /*b8200*/  LDL.LU R202, [R1+0x46f0] ;  /* 0x0046f00001ca7983 */ /* 0x000f280000300800 */
[----:B------:R-:W4:Y:S01]  /*b8210*/  LDL.LU R199, [R1+0x46f4] ;  /* 0x0046f40001c77983 */ /* 0x000f220000300800 */
[----:B---3--:R-:W-:-:S03]  /*b8220*/  PRMT R25, R195, 0x5210, R33 ;  /* 0x00005210c3197816 */ /* 0x008fc60000000021 */
[----:B------:R-:W3:Y:S04]  /*b8230*/  LDL.LU R195, [R1+0x46ec] ;  /* 0x0046ec0001c37983 */ /* 0x000ee80000300800 */
[----:B------:R-:W-:Y:S01]  /*b8240*/  STSM.16.M88.4 [R222], R28 ;  /* 0x0000001cde007844 */ /* 0x000fe20000000200 */
[----:B------:R-:W-:Y:S01]  /*b8250*/  BAR.SYNC.DEFER_BLOCKING 0x0 ;  /* 0x0000000000007b1d */ /* 0x000fe20000010000 */
[----:B------:R-:W-:Y:S02]  /*b8260*/  PRMT R26, R44, 0x5210, R34 ;  /* 0x000052102c1a7816 */ /* 0x000fe40000000022 */
[----:B------:R-:W-:-:S03]  /*b8270*/  PRMT R27, R43, 0x5210, R35 ;  /* 0x000052102b1b7816 */ /* 0x000fc60000000023 */
[----:B------:R-:W0:Y:S02]  /*b8280*/  LDS.128 R8, [R6] ;  /* 0x0000000006087984 */ /* 0x000e240000000c00 */
[----:B------:R-:W-:Y:S06]  /*b8290*/  BAR.SYNC.DEFER_BLOCKING 0x0 ;  /* 0x0000000000007b1d */ /* 0x000fec0000010000 */
[----:B------:R-:W-:Y:S04]  /*b82a0*/  STSM.16.M88.4 [R222], R24 ;  /* 0x00000018de007844 */ /* 0x000fe80000000200 */
[----:B0-----:R-:W-:Y:S01]  /*b82b0*/  STL [R1+0x234], R9 ;  /* 0x0002340901007387 */ /* 0x001fe20000100800 */
[----:B------:R-:W-:-:S03]  /*b82c0*/  IMAD.MOV.U32 R244, RZ, RZ, R8 ;  /* 0x000000fffff47224 */ /* 0x000fc600078e0008 */
[----:B------:R-:W-:Y:S01]  /*b82d0*/  STL.64 [R1+0x238], R10 ;  /* 0x0002380a01007387 */ /* 0x000fe20000100a00 */
[----:B------:R-:W-:Y:S06]  /*b82e0*/  BAR.SYNC.DEFER_BLOCKING 0x0 ;  /* 0x0000000000007b1d */ /* 0x000fec0000010000 */
[----:B------:R-:W0:Y:S01]  /*b82f0*/  LDS.128 R8, [R6] ;  /* 0x0000000006087984 */ /* 0x000e220000000c00 */
[----:B------:R-:W-:Y:S02]  /*b8300*/  LOP3.LUT R32, R42, 0xffff, RZ, 0xc0, !PT ;  /* 0x0000ffff2a207812 */ /* 0x000fe400078ec0ff */
[----:B------:R-:W-:-:S02]  /*b8310*/  LOP3.LUT R33, R41, 0xffff, RZ, 0xc0, !PT ;  /* 0x0000ffff29217812 */ /* 0x000fc400078ec0ff */
[----:B------:R-:W-:Y:S02]  /*b8320*/  LOP3.LUT R34, R40, 0xffff, RZ, 0xc0, !PT ;  /* 0x0000ffff28227812 */ /* 0x000fe400078ec0ff */
[----:B------:R-:W-:Y:S02]  /*b8330*/  LOP3.LUT R35, R39, 0xffff, RZ, 0xc0, !PT ;  /* 0x0000ffff27237812 */ /* 0x000fe400078ec0ff */
[----:B------:R-:W-:Y:S02]  /*b8340*/  PRMT R28, R38, 0x4210, R32 ;  /* 0x00004210261c7816 */ /* 0x000fe40000000020 */
[----:B------:R-:W-:Y:S02]  /*b8350*/  PRMT R29, R37, 0x4210, R33 ;  /* 0x00004210251d7816 */ /* 0x000fe40000000021 */
[----:B------:R-:W-:Y:S01]  /*b8360*/  PRMT R30, R36, 0x4210, R34 ;  /* 0x00004210241e7816 */ /* 0x000fe20000000022 */
[----:B------:R-:W-:Y:S01]  /*b8370*/  BAR.SYNC.DEFER_BLOCKING 0x0 ;  /* 0x0000000000007b1d */ /* 0x000fe20000010000 */
[----:B------:R-:W-:-:S05]  /*b8380*/  PRMT R31, R214, 0x4210, R35 ;  /* 0x00004210d61f7816 */ /* 0x000fca0000000023 */
[----:B0-----:R-:W-:Y:S04]  /*b8390*/  STL.64 [R1+0x220], R8 ;  /* 0x0002200801007387 */ /* 0x001fe80000100a00 */
[----:B------:R-:W-:Y:S01]  /*b83a0*/  STL.64 [R1+0x228], R10 ;  /* 0x0002280a01007387 */ /* 0x000fe20000100a00 */
[----:B--2---:R-:W-:-:S03]  /*b83b0*/  PRMT R24, R213, 0x5210, R32 ;  /* 0x00005210d5187816 */ /* 0x004fc60000000020 */
[----:B------:R-:W2:Y:S01]  /*b83c0*/  LDL.LU R213, [R1+0xc9c] ;  /* 0x000c9c0001d57983 */ /* 0x000ea20000300800 */
[----:B------:R-:W-:-:S03]  /*b83d0*/  PRMT R25, R212, 0x5210, R33 ;  /* 0x00005210d4197816 */ /* 0x000fc60000000021 */
[----:B------:R-:W2:Y:S01]  /*b83e0*/  LDL.LU R212, [R1+0xc98] ;  /* 0x000c980001d47983 */ /* 0x000ea20000300800 */
[----:B------:R-:W-:-:S03]  /*b83f0*/  PRMT R26, R211, 0x5210, R34 ;  /* 0x00005210d31a7816 */ /* 0x000fc60000000022 */
[----:B------:R-:W2:Y:S01]  /*b8400*/  LDL.LU R211, [R1+0xca0] ;  /* 0x000ca00001d37983 */ /* 0x000ea20000300800 */
[----:B------:R-:W-:-:S03]  /*b8410*/  PRMT R27, R210, 0x5210, R35 ;  /* 0x00005210d21b7816 */ /* 0x000fc60000000023 */
[----:B------:R-:W2:Y:S01]  /*b8420*/  LDL.LU R210, [R1+0x334] ;  /* 0x0003340001d27983 */ /* 0x000ea20000300800 */
[----:B------:R-:W-:-:S03]  /*b8430*/  LOP3.LUT R32, R209, 0xffff, RZ, 0xc0, !PT ;  /* 0x0000ffffd1207812 */ /* 0x000fc600078ec0ff */
[----:B------:R-:W2:Y:S01]  /*b8440*/  LDL.LU R209, [R1+0x4d00] ;  /* 0x004d000001d17983 */ /* 0x000ea20000300800 */
[----:B------:R-:W-:-:S03]  /*b8450*/  LOP3.LUT R33, R208, 0xffff, RZ, 0xc0, !PT ;  /* 0x0000ffffd0217812 */ /* 0x000fc600078ec0ff */
[----:B------:R-:W2:Y:S01]  /*b8460*/  LDL.LU R208, [R1+0x4cfc] ;  /* 0x004cfc0001d07983 */ /* 0x000ea20000300800 */
[----:B----4-:R-:W-:-:S03]  /*b8470*/  LOP3.LUT R34, R207, 0xffff, RZ, 0xc0, !PT ;  /* 0x0000ffffcf227812 */ /* 0x010fc600078ec0ff */
[----:B------:R0:W-:Y:S01]  /*b8480*/  STSM.16.M88.4 [R222], R28 ;  /* 0x0000001cde007844 */ /* 0x0001e20000000200 */
[----:B------:R-:W-:-:S03]  /*b8490*/  LOP3.LUT R35, R206, 0xffff, RZ, 0xc0, !PT ;  /* 0x0000ffffce237812 */ /* 0x000fc600078ec0ff */
[----:B------:R-:W4:Y:S04]  /*b84a0*/  LDL.LU R207, [R1+0x4b98] ;  /* 0x004b980001cf7983 */ /* 0x000f280000300800 */
[----:B------:R-:W4:Y:S01]  /*b84b0*/  LDL.LU R206, [R1+0x4b94] ;  /* 0x004b940001ce7983 */ /* 0x000f220000300800 */
[----:B------:R-:W-:Y:S01]  /*b84c0*/  BAR.SYNC.DEFER_BLOCKING 0x0 ;  /* 0x0000000000007b1d */ /* 0x000fe20000010000 */
[----:B0-----:R-:W-:Y:S02]  /*b84d0*/  PRMT R28, R203, 0x4210, R32 ;  /* 0x00004210cb1c7816 */ /* 0x001fe40000000020 */
[----:B------:R-:W-:-:S03]  /*b84e0*/  PRMT R29, R202, 0x4210, R33 ;  /* 0x00004210ca1d7816 */ /* 0x000fc60000000021 */
[----:B------:R-:W4:Y:S01]  /*b84f0*/  LDL.LU R203, [R1+0x470c] ;  /* 0x00470c0001cb7983 */ /* 0x000f220000300800 */
[----:B------:R-:W-:-:S03]  /*b8500*/  PRMT R30, R199, 0x4210, R34 ;  /* 0x00004210c71e7816 */ /* 0x000fc60000000022 */
[----:B------:R-:W4:Y:S04]  /*b8510*/  LDL.LU R202, [R1+0x4708] ;  /* 0x0047080001ca7983 */ /* 0x000f280000300800 */
[----:B------:R-:W4:Y:S04]  /*b8520*/  LDL.LU R199, [R1+0x4704] ;  /* 0x0047040001c77983 */ /* 0x000f280000300800 */
[----:B------:R-:W0:Y:S01]  /*b8530*/  LDS.128 R8, [R6] ;  /* 0x0000000006087984 */ /* 0x000e220000000c00 */
[----:B------:R-:W-:Y:S01]  /*b8540*/  BAR.SYNC.DEFER_BLOCKING 0x0 ;  /* 0x0000000000007b1d */ /* 0x000fe20000010000 */
[----:B---3--:R-:W-:-:S05]  /*b8550*/  PRMT R31, R195, 0x4210, R35 ;  /* 0x00004210c31f7816 */ /* 0x008fca0000000023 */
[----:B------:R-:W3:Y:S04]  /*b8560*/  LDL.LU R195, [R1+0x46fc] ;  /* 0x0046fc0001c37983 */ /* 0x000ee80000300800 */
[----:B------:R-:W-:Y:S01]  /*b8570*/  STSM.16.M88.4 [R222], R24 ;  /* 0x00000018de007844 */ /* 0x000fe20000000200 */
[----:B------:R-:W-:Y:S06]  /*b8580*/  BAR.SYNC.DEFER_BLOCKING 0x0 ;  /* 0x0000000000007b1d */ /* 0x000fec0000010000 */
[----:B------:R-:W1:Y:S02]  /*b8590*/  LDS.128 R36, [R6] ;  /* 0x0000000006247984 */ /* 0x000e640000000c00 */
[----:B------:R-:W-:Y:S01]  /*b85a0*/  BAR.SYNC.DEFER_BLOCKING 0x0 ;  /* 0x0000000000007b1d */ /* 0x000fe20000010000 */
[----:B0-----:R-:W-:-:S02]  /*b85b0*/  IMAD.MOV.U32 R245, RZ, RZ, R8 ;  /* 0x000000fffff57224 */ /* 0x001fc400078e0008 */
[----:B------:R-:W-:Y:S02]  /*b85c0*/  IMAD.MOV.U32 R2, RZ, RZ, R10 ;  /* 0x000000ffff027224 */ /* 0x000fe400078e000a */
[----:B------:R-:W-:Y:S01]  /*b85d0*/  IMAD.MOV.U32 R247, RZ, RZ, R9 ;  /* 0x000000fffff77224 */ /* 0x000fe200078e0009 */
[----:B------:R-:W-:Y:S04]  /*b85e0*/  STL.64 [R1+0x5240], R244 ;  /* 0x005240f401007387 */ /* 0x000fe80000100a00 */
[----:B------:R0:W-:Y:S01]  /*b85f0*/  STSM.16.M88.4 [R222], R28 ;  /* 0x0000001cde007844 */ /* 0x0001e20000000200 */
[----:B-1----:R-:W-:Y:S02]  /*b8600*/  IMAD.MOV.U32 R3, RZ, RZ, R38 ;  /* 0x000000ffff037224 */ /* 0x002fe400078e0026 */
[----:B------:R-:W-:-:S03]  /*b8610*/  IMAD.MOV.U32 R246, RZ, RZ, R36 ;  /* 0x000000fffff67224 */ /* 0x000fc600078e0024 */
[----:B------:R-:W-:Y:S04]  /*b8620*/  STL.64 [R1+0x5268], R2 ;  /* 0x0052680201007387 */ /* 0x000fe80000100a00 */
[----:B------:R-:W-:Y:S01]  /*b8630*/  STL.64 [R1+0x5258], R246 ;  /* 0x005258f601007387 */ /* 0x000fe20000100a00 */
[----:B------:R-:W-:Y:S01]  /*b8640*/  BAR.SYNC.DEFER_BLOCKING 0x0 ;  /* 0x0000000000007b1d */ /* 0x000fe20000010000 */
[----:B--2---:R-:W-:Y:S02]  /*b8650*/  PRMT R25, R212, 0x5210, R33 ;  /* 0x00005210d4197816 */ /* 0x004fe40000000021 */
[----:B------:R-:W-:Y:S02]  /*b8660*/  PRMT R26, R211, 0x5210, R34 ;  /* 0x00005210d31a7816 */ /* 0x000fe40000000022 */
[----:B------:R-:W-:-:S02]  /*b8670*/  LOP3.LUT R33, R208, 0xffff, RZ, 0xc0, !PT ;  /* 0x0000ffffd0217812 */ /* 0x000fc400078ec0ff */
[----:B----4-:R-:W-:Y:S02]  /*b8680*/  LOP3.LUT R34, R207, 0xffff, RZ, 0xc0, !PT ;  /* 0x0000ffffcf227812 */ /* 0x010fe400078ec0ff */
[----:B------:R-:W-:Y:S02]  /*b8690*/  PRMT R27, R210, 0x5210, R35 ;  /* 0x00005210d21b7816 */ /* 0x000fe40000000023 */
[----:B------:R-:W-:Y:S02]  /*b86a0*/  LOP3.LUT R35, R206, 0xffff, RZ, 0xc0, !PT ;  /* 0x0000ffffce237812 */ /* 0x000fe400078ec0ff */
[----:B0-----:R-:W-:Y:S02]  /*b86b0*/  PRMT R29, R202, 0x4210, R33 ;  /* 0x00004210ca1d7816 */ /* 0x001fe40000000021 */
[----:B------:R-:W2:Y:S01]  /*b86c0*/  LDL.LU R202, [R1+0xcac] ;  /* 0x000cac0001ca7983 */ /* 0x000ea20000300800 */
[----:B------:R-:W-:-:S03]  /*b86d0*/  PRMT R30, R199, 0x4210, R34 ;  /* 0x00004210c71e7816 */ /* 0x000fc60000000022 */
[----:B------:R-:W4:Y:S01]  /*b86e0*/  LDL.LU R199, [R1+0xca8] ;  /* 0x000ca80001c77983 */ /* 0x000f220000300800 */
[----:B---3--:R-:W-:-:S03]  /*b86f0*/  PRMT R31, R195, 0x4210, R35 ;  /* 0x00004210c31f7816 */ /* 0x008fc60000000023 */
[----:B------:R-:W3:Y:S01]  /*b8700*/  LDL.LU R195, [R1+0xcb0] ;  /* 0x000cb00001c37983 */ /* 0x000ee20000300800 */
[----:B------:R-:W-:Y:S02]  /*b8710*/  IMAD.MOV.U32 R248, RZ, RZ, R37 ;  /* 0x000000fffff87224 */ /* 0x000fe400078e0025 */
[----:B------:R-:W-:Y:S02]  /*b8720*/  IMAD.MOV.U32 R13, RZ, RZ, R39 ;  /* 0x000000ffff0d7224 */ /* 0x000fe400078e0027 */
[----:B------:R-:W0:Y:S01]  /*b8730*/  LDS.128 R36, [R6] ;  /* 0x0000000006247984 */ /* 0x000e220000000c00 */
[----:B------:R-:W-:Y:S01]  /*b8740*/  PRMT R24, R213, 0x5210, R32 ;  /* 0x00005210d5187816 */ /* 0x000fe20000000020 */
[----:B------:R-:W-:Y:S01]  /*b8750*/  BAR.SYNC.DEFER_BLOCKING 0x0 ;  /* 0x0000000000007b1d */ /* 0x000fe20000010000 */
[----:B------:R-:W-:-:S05]  /*b8760*/  LOP3.LUT R32, R209, 0xffff, RZ, 0xc0, !PT ;  /* 0x0000ffffd1207812 */ /* 0x000fca00078ec0ff */
[----:B------:R-:W3:Y:S04]  /*b8770*/  LDL.LU R213, [R1+0x338] ;  /* 0x0003380001d57983 */ /* 0x000ee80000300800 */
[----:B------:R-:W3:Y:S04]  /*b8780*/  LDL.LU R212, [R1+0x4d14] ;  /* 0x004d140001d47983 */ /* 0x000ee80000300800 */
[----:B------:R-:W3:Y:S04]  /*b8790*/  LDL.LU R211, [R1+0x4d10] ;  /* 0x004d100001d37983 */ /* 0x000ee80000300800 */
[----:B------:R-:W3:Y:S04]  /*b87a0*/  LDL.LU R210, [R1+0x4ba8] ;  /* 0x004ba80001d27983 */ /* 0x000ee80000300800 */
[----:B------:R-:W3:Y:S01]  /*b87b0*/  LDL.LU R209, [R1+0x4ba4] ;  /* 0x004ba40001d17983 */ /* 0x000ee20000300800 */
[----:B------:R-:W-:-:S03]  /*b87c0*/  PRMT R28, R203, 0x4210, R32 ;  /* 0x00004210cb1c7816 */ /* 0x000fc60000000020 */
[----:B------:R-:W3:Y:S04]  /*b87d0*/  LDL.LU R208, [R1+0x4718] ;  /* 0x0047180001d07983 */ /* 0x000ee80000300800 */
[----:B------:R-:W3:Y:S04]  /*b87e0*/  LDL.LU R207, [R1+0x471c] ;  /* 0x00471c0001cf7983 */ /* 0x000ee80000300800 */
[----:B------:R-:W3:Y:S04]  /*b87f0*/  LDL.LU R206, [R1+0x4714] ;  /* 0x0047140001ce7983 */ /* 0x000ee80000300800 */
[----:B------:R-:W3:Y:S04]  /*b8800*/  LDL.LU R203, [R1+0x4648] ;  /* 0x0046480001cb7983 */ /* 0x000ee80000300800 */
[----:B------:R-:W-:Y:S01]  /*b8810*/  STSM.16.M88.4 [R222], R24 ;  /* 0x00000018de007844 */ /* 0x000fe20000000200 */
[----:B------:R-:W-:Y:S01]  /*b8820*/  BAR.SYNC.DEFER_BLOCKING 0x0 ;  /* 0x0000000000007b1d */ /* 0x000fe20000010000 */
[----:B0-----:R-:W-:-:S02]  /*b8830*/  IMAD.MOV.U32 R249, RZ, RZ, R36 ;  /* 0x000000fffff97224 */ /* 0x001fc400078e0024 */
[----:B------:R-:W-:Y:S02]  /*b8840*/  IMAD.MOV.U32 R251, RZ, RZ, R37 ;  /* 0x000000fffffb7224 */ /* 0x000fe400078e0025 */
[----:B------:R-:W-:Y:S02]  /*b8850*/  IMAD.MOV.U32 R12, RZ, RZ, R38 ;  /* 0x000000ffff0c7224 */ /* 0x000fe400078e0026 */
[----:B------:R-:W-:Y:S02]  /*b8860*/  IMAD.MOV.U32 R10, RZ, RZ, R39 ;  /* 0x000000ffff0a7224 */ /* 0x000fe400078e0027 */
[----:B------:R-:W0:Y:S01]  /*b8870*/  LDS.128 R36, [R6] ;  /* 0x0000000006247984 */ /* 0x000e220000000c00 */
[----:B------:R-:W-:Y:S06]  /*b8880*/  BAR.SYNC.DEFER_BLOCKING 0x0 ;  /* 0x0000000000007b1d */ /* 0x000fec0000010000 */
[----:B------:R-:W-:Y:S04]  /*b8890*/  STL.64 [R1+0x5280], R248 ;  /* 0x005280f801007387 */ /* 0x000fe80000100a00 */
[----:B------:R2:W-:Y:S01]  /*b88a0*/  STSM.16.M88.4 [R222], R28 ;  /* 0x0000001cde007844 */ /* 0x0005e20000000200 */
[----:B------:R-:W-:Y:S01]  /*b88b0*/  IMAD.MOV.U32 R8, RZ, RZ, R11 ;  /* 0x000000ffff087224 */ /* 0x000fe200078e000b */
[----:B------:R-:W-:Y:S01]  /*b88c0*/  BAR.SYNC.DEFER_BLOCKING 0x0 ;  /* 0x0000000000007b1d */ /* 0x000fe20000010000 */
[----:B--2---:R-:W-:-:S02]  /*b88d0*/  PRMT R28, R202, 0x5210, R32 ;  /* 0x00005210ca1c7816 */ /* 0x004fc40000000020 */
[----:B----4-:R-:W-:-:S03]  /*b88e0*/  PRMT R29, R199, 0x5210, R33 ;  /* 0x00005210c71d7816 */ /* 0x010fc60000000021 */
[----:B------:R-:W2:Y:S04]  /*b88f0*/  LDL.LU R202, [R1+0xcc8] ;  /* 0x000cc80001ca7983 */ /* 0x000ea80000300800 */
[----:B------:R-:W4:Y:S01]  /*b8900*/  LDL.LU R199, [R1+0xcc4] ;  /* 0x000cc40001c77983 */ /* 0x000f220000300800 */
[----:B---3--:R-:W-:Y:S01]  /*b8910*/  PRMT R30, R195, 0x5210, R34 ;  /* 0x00005210c31e7816 */ /* 0x008fe20000000022 */
[----:B0-----:R-:W-:Y:S02]  /*b8920*/  IMAD.MOV.U32 R250, RZ, RZ, R36 ;  /* 0x000000fffffa7224 */ /* 0x001fe400078e0024 */
[----:B------:R-:W3:Y:S01]  /*b8930*/  LDL.LU R195, [R1+0xcc0] ;  /* 0x000cc00001c37983 */ /* 0x000ee20000300800 */
[----:B------:R-:W-:-:S03]  /*b8940*/  IMAD.MOV.U32 R252, RZ, RZ, R37 ;  /* 0x000000fffffc7224 */ /* 0x000fc600078e0025 */
[----:B------:R-:W3:Y:S01]  /*b8950*/  LDL.LU R43, [R1+0xcbc] ;  /* 0x000cbc00012b7983 */ /* 0x000ee20000300800 */
[----:B------:R-:W-:Y:S02]  /*b8960*/  IMAD.MOV.U32 R11, RZ, RZ, R38 ;  /* 0x000000ffff0b7224 */ /* 0x000fe400078e0026 */
[----:B------:R-:W-:Y:S01]  /*b8970*/  IMAD.MOV.U32 R9, RZ, RZ, R39 ;  /* 0x000000ffff097224 */ /* 0x000fe200078e0027 */
[----:B------:R-:W3:Y:S04]  /*b8980*/  LDL.LU R42, [R1+0x4d2c] ;  /* 0x004d2c00012a7983 */ /* 0x000ee80000300800 */
[----:B------:R-:W3:Y:S04]  /*b8990*/  LDL.LU R41, [R1+0x4d28] ;  /* 0x004d280001297983 */ /* 0x000ee80000300800 */
[----:B------:R-:W3:Y:S01]  /*b89a0*/  LDL.LU R40, [R1+0x4bb8] ;  /* 0x004bb80001287983 */ /* 0x000ee20000300800 */
[----:B------:R-:W-:-:S03]  /*b89b0*/  LOP3.LUT R36, R212, 0xffff, RZ, 0xc0, !PT ;  /* 0x0000ffffd4247812 */ /* 0x000fc600078ec0ff */
[----:B------:R-:W-:Y:S01]  /*b89c0*/  LDS.128 R24, [R6] ;  /* 0x0000000006187984 */ /* 0x000fe20000000c00 */
[----:B------:R-:W-:Y:S02]  /*b89d0*/  LOP3.LUT R37, R211, 0xffff, RZ, 0xc0, !PT ;  /* 0x0000ffffd3257812 */ /* 0x000fe400078ec0ff */
[----:B------:R-:W-:Y:S02]  /*b89e0*/  LOP3.LUT R38, R210, 0xffff, RZ, 0xc0, !PT ;  /* 0x0000ffffd2267812 */ /* 0x000fe400078ec0ff */
[----:B------:R-:W-:Y:S02]  /*b89f0*/  LOP3.LUT R39, R209, 0xffff, RZ, 0xc0, !PT ;  /* 0x0000ffffd1277812 */ /* 0x000fe400078ec0ff */
[----:B------:R-:W3:Y:S01]  /*b8a00*/  LDL.LU R209, [R1+0x4bb4] ;  /* 0x004bb40001d17983 */ /* 0x000ee20000300800 */
[----:B------:R-:W-:-:S03]  /*b8a10*/  PRMT R32, R208, 0x4210, R36 ;  /* 0x00004210d0207816 */ /* 0x000fc60000000024 */
[----:B------:R-:W3:Y:S01]  /*b8a20*/  LDL.LU R208, [R1+0x4728] ;  /* 0x0047280001d07983 */ /* 0x000ee20000300800 */
[----:B------:R-:W-:Y:S02]  /*b8a30*/  PRMT R31, R213, 0x5210, R35 ;  /* 0x00005210d51f7816 */ /* 0x000fe40000000023 */
[----:B------:R-:W-:Y:S01]  /*b8a40*/  PRMT R33, R207, 0x4210, R37 ;  /* 0x00004210cf217816 */ /* 0x000fe20000000025 */
[----:B------:R-:W3:Y:S01]  /*b8a50*/  LDL.LU R214, [R1+0x4724] ;  /* 0x0047240001d67983 */ /* 0x000ee20000300800 */
[----:B------:R-:W-:-:S03]  /*b8a60*/  PRMT R34, R206, 0x4210, R38 ;  /* 0x00004210ce227816 */ /* 0x000fc60000000026 */
[----:B------:R-:W3:Y:S01]  /*b8a70*/  LDL.LU R207, [R1+0x4720] ;  /* 0x0047200001cf7983 */ /* 0x000ee20000300800 */
[----:B------:R-:W-:-:S03]  /*b8a80*/  PRMT R35, R203, 0x4210, R39 ;  /* 0x00004210cb237816 */ /* 0x000fc60000000027 */
[----:B------:R-:W3:Y:S04]  /*b8a90*/  LDL.LU R206, [R1+0x464c] ;  /* 0x00464c0001ce7983 */ /* 0x000ee80000300800 */
[----:B------:R-:W3:Y:S01]  /*b8aa0*/  LDL.LU R203, [R1+0xcd8] ;  /* 0x000cd80001cb7983 */ /* 0x000ee20000300800 */
[----:B------:R-:W-:Y:S01]  /*b8ab0*/  BAR.SYNC.DEFER_BLOCKING 0x0 ;  /* 0x0000000000007b1d */ /* 0x000fe20000010000 */
[----:B----4-:R-:W-:-:S05]  /*b8ac0*/  PRMT R37, R199, 0x5210, R37 ;  /* 0x00005210c7257816 */ /* 0x010fca0000000025 */
[----:B------:R-:W4:Y:S01]  /*b8ad0*/  LDL.LU R199, [R1+0xcd4] ;  /* 0x000cd40001c77983 */ /* 0x000f220000300800 */
[----:B--2---:R-:W-:-:S03]  /*b8ae0*/  PRMT R36, R202, 0x5210, R36 ;  /* 0x00005210ca247816 */ /* 0x004fc60000000024 */
[----:B------:R-:W2:Y:S04]  /*b8af0*/  LDL.LU R213, [R1+0xcd0] ;  /* 0x000cd00001d57983 */ /* 0x000ea80000300800 */
[----:B------:R-:W2:Y:S04]  /*b8b00*/  LDL.LU R212, [R1+0x344] ;  /* 0x0003440001d47983 */ /* 0x000ea80000300800 */
[----:B------:R-:W2:Y:S04]  /*b8b10*/  LDL.LU R211, [R1+0x4d3c] ;  /* 0x004d3c0001d37983 */ /* 0x000ea80000300800 */
[----:B------:R-:W2:Y:S04]  /*b8b20*/  LDL.LU R210, [R1+0x4d38] ;  /* 0x004d380001d27983 */ /* 0x000ea80000300800 */
[----:B------:R-:W2:Y:S01]  /*b8b30*/  LDL.LU R202, [R1+0x4bd0] ;  /* 0x004bd00001ca7983 */ /* 0x000ea20000300800 */
[----:B---3--:R-:W-:-:S03]  /*b8b40*/  PRMT R38, R195, 0x5210, R38 ;  /* 0x00005210c3267816 */ /* 0x008fc60000000026 */
[----:B------:R-:W3:Y:S01]  /*b8b50*/  LDL.LU R195, [R1+0x4bcc] ;  /* 0x004bcc0001c37983 */ /* 0x000ee20000300800 */
[----:B------:R-:W-:Y:S02]  /*b8b60*/  LOP3.LUT R44, R42, 0xffff, RZ, 0xc0, !PT ;  /* 0x0000ffff2a2c7812 */ /* 0x000fe400078ec0ff */
[----:B------:R-:W-:Y:S02]  /*b8b70*/  PRMT R39, R43, 0x5210, R39 ;  /* 0x000052102b277816 */ /* 0x000fe40000000027 */
        /* <DEDUP_REMOVED lines=11> */
[----:B------:R-:W-:-:S04]  /*b8c30*/  LOP3.LUT R45, R41, 0xffff, RZ, 0xc0, !PT ;  /* 0x0000ffff292d7812 */ /* 0x000fc800078ec0ff */
[--C-:B------:R-:W-:Y:S02]  /*b8c40*/  PRMT R41, R214, 0x4210, R45.reuse ;  /* 0x00004210d6297816 */ /* 0x100fe4000000002d */
[----:B----4-:R-:W-:Y:S02]  /*b8c50*/  PRMT R45, R199, 0x5210, R45 ;  /* 0x00005210c72d7816 */ /* 0x010fe4000000002d */
[----:B------:R-:W4:Y:S04]  /*b8c60*/  LDL.LU R199, [R1+0xce4] ;  /* 0x000ce40001c77983 */ /* 0x000f280000300800 */
[----:B------:R-:W4:Y:S04]  /*b8c70*/  LDL.LU R59, [R1+0xcec] ;  /* 0x000cec00013b7983 */ /* 0x000f280000300800 */
[----:B------:R-:W4:Y:S04]  /*b8c80*/  LDL.LU R58, [R1+0x348] ;  /* 0x00034800013a7983 */ /* 0x000f280000300800 */
[----:B------:R-:W4:Y:S04]  /*b8c90*/  LDL.LU R57, [R1+0x4d4c] ;  /* 0x004d4c0001397983 */ /* 0x000f280000300800 */
[----:B------:R-:W4:Y:S01]  /*b8ca0*/  LDL.LU R56, [R1+0x4d48] ;  /* 0x004d480001387983 */ /* 0x000f220000300800 */
[----:B--2---:R-:W-:-:S03]  /*b8cb0*/  LOP3.LUT R54, R202, 0xffff, RZ, 0xc0, !PT ;  /* 0x0000ffffca367812 */ /* 0x004fc600078ec0ff */
[----:B------:R-:W2:Y:S01]  /*b8cc0*/  LDL.LU R202, [R1+0x4bdc] ;  /* 0x004bdc0001ca7983 */ /* 0x000ea20000300800 */
[----:B---3--:R-:W-:-:S03]  /*b8cd0*/  LOP3.LUT R55, R195, 0xffff, RZ, 0xc0, !PT ;  /* 0x0000ffffc3377812 */ /* 0x008fc600078ec0ff */
[----:B------:R-:W3:Y:S01]  /*b8ce0*/  LDL.LU R195, [R1+0x4bd8] ;  /* 0x004bd80001c37983 */ /* 0x000ee20000300800 */
[----:B------:R-:W-:Y:S02]  /*b8cf0*/  LOP3.LUT R52, R211, 0xffff, RZ, 0xc0, !PT ;  /* 0x0000ffffd3347812 */ /* 0x000fe400078ec0ff */
[----:B------:R-:W-:Y:S01]  /*b8d00*/  LOP3.LUT R53, R210, 0xffff, RZ, 0xc0, !PT ;  /* 0x0000ffffd2357812 */ /* 0x000fe200078ec0ff */
[----:B------:R-:W3:Y:S04]  /*b8d10*/  LDL.LU R214, [R1+0x4798] ;  /* 0x0047980001d67983 */ /* 0x000ee80000300800 */
[----:B------:R-:W3:Y:S04]  /*b8d20*/  LDL.LU R211, [R1+0x475c] ;  /* 0x00475c0001d37983 */ /* 0x000ee80000300800 */
        /* <DEDUP_REMOVED lines=9> */
[----:B------:R-:W-:Y:S01]  /*b8dc0*/  PRMT R50, R207, 0x4210, R54 ;  /* 0x00004210cf327816 */ /* 0x000fe20000000036 */
[----:B------:R-:W3:Y:S01]  /*b8dd0*/  LDL.LU R212, [R1+0xcfc] ;  /* 0x000cfc0001d47983 */ /* 0x000ee20000300800 */
[----:B------:R-:W-:-:S03]  /*b8de0*/  PRMT R51, R206, 0x4210, R55 ;  /* 0x00004210ce337816 */ /* 0x000fc60000000037 */
[----:B------:R-:W3:Y:S04]  /*b8df0*/  LDL.LU R208, [R1+0xc88] ;  /* 0x000c880001d07983 */ /* 0x000ee80000300800 */
[----:B------:R-:W3:Y:S04]  /*b8e00*/  LDL.LU R207, [R1+0x4d5c] ;  /* 0x004d5c0001cf7983 */ /* 0x000ee80000300800 */
[----:B------:R-:W3:Y:S01]  /*b8e10*/  LDL.LU R206, [R1+0x4d58] ;  /* 0x004d580001ce7983 */ /* 0x000ee20000300800 */
[----:B----4-:R-:W-:-:S03]  /*b8e20*/  PRMT R53, R199, 0x5210, R53 ;  /* 0x00005210c7357816 */ /* 0x010fc60000000035 */
[----:B------:R-:W4:Y:S01]  /*b8e30*/  LDL.LU R199, [R1+0x4bf4] ;  /* 0x004bf40001c77983 */ /* 0x000f220000300800 */
[----:B--2---:R-:W-:-:S03]  /*b8e40*/  LOP3.LUT R62, R202, 0xffff, RZ, 0xc0, !PT ;  /* 0x0000ffffca3e7812 */ /* 0x004fc600078ec0ff */
[----:B------:R-:W2:Y:S01]  /*b8e50*/  LDL.LU R202, [R1+0x4be8] ;  /* 0x004be80001ca7983 */ /* 0x000ea20000300800 */
[----:B---3--:R-:W-:-:S03]  /*b8e60*/  LOP3.LUT R63, R195, 0xffff, RZ, 0xc0, !PT ;  /* 0x0000ffffc33f7812 */ /* 0x008fc600078ec0ff */
[----:B------:R-:W3:Y:S01]  /*b8e70*/  LDL.LU R195, [R1+0x47d8] ;  /* 0x0047d80001c37983 */ /* 0x000ee20000300800 */
[----:B------:R-:W-:Y:S02]  /*b8e80*/  LOP3.LUT R61, R56, 0xffff, RZ, 0xc0, !PT ;  /* 0x0000ffff383d7812 */ /* 0x000fe400078ec0ff */
[----:B------:R-:W-:Y:S02]  /*b8e90*/  LOP3.LUT R60, R57, 0xffff, RZ, 0xc0, !PT ;  /* 0x0000ffff393c7812 */ /* 0x000fe400078ec0ff */
[----:B------:R-:W-:Y:S02]  /*b8ea0*/  PRMT R55, R58, 0x5210, R55 ;  /* 0x000052103a377816 */ /* 0x000fe40000000037 */
[----:B------:R-:W-:Y:S02]  /*b8eb0*/  PRMT R57, R211, 0x4210, R61 ;  /* 0x00004210d3397816 */ /* 0x000fe4000000003d */
[----:B------:R-:W-:Y:S01]  /*b8ec0*/  PRMT R54, R59, 0x5210, R54 ;  /* 0x000052103b367816 */ /* 0x000fe20000000036 */
[----:B------:R-:W3:Y:S01]  /*b8ed0*/  LDL.LU R211, [R1+0x47a4] ;  /* 0x0047a40001d37983 */ /* 0x000ee20000300800 */
[----:B------:R-:W-:-:S02]  /*b8ee0*/  PRMT R58, R210, 0x4210, R62 ;  /* 0x00004210d23a7816 */ /* 0x000fc4000000003e */
[----:B------:R-:W-:Y:S01]  /*b8ef0*/  PRMT R56, R214, 0x4210, R60 ;  /* 0x00004210d6387816 */ /* 0x000fe2000000003c */
[----:B------:R-:W3:Y:S01]  /*b8f00*/  LDL.LU R210, [R1+0x47ac] ;  /* 0x0047ac0001d27983 */ /* 0x000ee20000300800 */
[----:B------:R-:W-:-:S03]  /*b8f10*/  PRMT R59, R209, 0x4210, R63 ;  /* 0x00004210d13b7816 */ /* 0x000fc6000000003f */
[----:B------:R-:W3:Y:S01]  /*b8f20*/  LDL.LU R209, [R1+0x4644] ;  /* 0x0046440001d17983 */ /* 0x000ee20000300800 */
[----:B------:R-:W-:-:S03]  /*b8f30*/  PRMT R60, R203, 0x5210, R60 ;  /* 0x00005210cb3c7816 */ /* 0x000fc6000000003c */
[----:B------:R-:W3:Y:S04]  /*b8f40*/  LDL.LU R203, [R1+0xd10] ;  /* 0x000d100001cb7983 */ /* 0x000ee80000300800 */
[----:B------:R-:W3:Y:S04]  /*b8f50*/  LDL.LU R75, [R1+0xd08] ;  /* 0x000d0800014b7983 */ /* 0x000ee80000300800 */
[----:B------:R-:W3:Y:S01]  /*b8f60*/  LDL.LU R74, [R1+0xd14] ;  /* 0x000d1400014a7983 */ /* 0x000ee20000300800 */
[----:B------:R-:W-:-:S03]  /*b8f70*/  PRMT R63, R208, 0x5210, R63 ;  /* 0x00005210d03f7816 */ /* 0x000fc6000000003f */
[----:B------:R-:W3:Y:S04]  /*b8f80*/  LDL.LU R73, [R1+0xd0c] ;  /* 0x000d0c0001497983 */ /* 0x000ee80000300800 */
[----:B------:R-:W3:Y:S01]  /*b8f90*/  LDL.LU R72, [R1+0x4d70] ;  /* 0x004d700001487983 */ /* 0x000ee20000300800 */
[----:B------:R-:W-:-:S03]  /*b8fa0*/  LOP3.LUT R68, R207, 0xffff, RZ, 0xc0, !PT ;  /* 0x0000ffffcf447812 */ /* 0x000fc600078ec0ff */
[----:B------:R-:W3:Y:S01]  /*b8fb0*/  LDL.LU R208, [R1+0x4d6c] ;  /* 0x004d6c0001d07983 */ /* 0x000ee20000300800 */
[----:B------:R-:W-:Y:S02]  /*b8fc0*/  LOP3.LUT R69, R206, 0xffff, RZ, 0xc0, !PT ;  /* 0x0000ffffce457812 */ /* 0x000fe400078ec0ff */
[----:B----4-:R-:W-:Y:S02]  /*b8fd0*/  LOP3.LUT R70, R199, 0xffff, RZ, 0xc0, !PT ;  /* 0x0000ffffc7467812 */ /* 0x010fe400078ec0ff */
[----:B------:R-:W4:Y:S04]  /*b8fe0*/  LDL.LU R199, [R1+0x4c0c] ;  /* 0x004c0c0001c77983 */ /* 0x000f280000300800 */
[----:B------:R-:W4:Y:S04]  /*b8ff0*/  LDL.LU R214, [R1+0x4c08] ;  /* 0x004c080001d67983 */ /* 0x000f280000300800 */
[----:B------:R-:W4:Y:S04]  /*b9000*/  LDL.LU R207, [R1+0x4824] ;  /* 0x0048240001cf7983 */ /* 0x000f280000300800 */
[----:B------:R-:W4:Y:S01]  /*b9010*/  LDL.LU R206, [R1+0x4828] ;  /* 0x0048280001ce7983 */ /* 0x000f220000300800 */
[----:B--2---:R-:W-:-:S03]  /*b9020*/  LOP3.LUT R71, R202, 0xffff, RZ, 0xc0, !PT ;  /* 0x0000ffffca477812 */ /* 0x004fc600078ec0ff */
[----:B------:R-:W2:Y:S01]  /*b9030*/  LDL.LU R202, [R1+0x480c] ;  /* 0x00480c0001ca7983 */ /* 0x000ea20000300800 */
[----:B---3--:R-:W-:-:S03]  /*b9040*/  PRMT R64, R195, 0x4210, R68 ;  /* 0x00004210c3407816 */ /* 0x008fc60000000044 */
        /* <DEDUP_REMOVED lines=9> */
[----:B------:R-:W-:-:S03]  /*b90e0*/  PRMT R67, R209, 0x4210, R71 ;  /* 0x00004210d1437816 */ /* 0x000fc60000000047 */
[----:B------:R-:W3:Y:S01]  /*b90f0*/  LDL.LU R209, [R1+0x4d84] ;  /* 0x004d840001d17983 */ /* 0x000ee20000300800 */
[----:B------:R-:W-:-:S03]  /*b9100*/  PRMT R68, R203, 0x5210, R68 ;  /* 0x00005210cb447816 */ /* 0x000fc60000000044 */
[----:B------:R-:W3:Y:S01]  /*b9110*/  LDL.LU R203, [R1+0x4d80] ;  /* 0x004d800001cb7983 */ /* 0x000ee20000300800 */
[----:B------:R-:W-:Y:S02]  /*b9120*/  PRMT R69, R75, 0x5210, R69 ;  /* 0x000052104b457816 */ /* 0x000fe40000000045 */
[----:B------:R-:W-:Y:S02]  /*b9130*/  PRMT R70, R74, 0x5210, R70 ;  /* 0x000052104a467816 */ /* 0x000fe40000000046 */
[----:B------:R-:W-:Y:S02]  /*b9140*/  PRMT R71, R73, 0x5210, R71 ;  /* 0x0000521049477816 */ /* 0x000fe40000000047 */
[----:B------:R-:W-:Y:S02]  /*b9150*/  LOP3.LUT R76, R72, 0xffff, RZ, 0xc0, !PT ;  /* 0x0000ffff484c7812 */ /* 0x000fe400078ec0ff */
[----:B------:R-:W-:Y:S02]  /*b9160*/  LOP3.LUT R77, R208, 0xffff, RZ, 0xc0, !PT ;  /* 0x0000ffffd04d7812 */ /* 0x000fe400078ec0ff */
[----:B------:R-:W3:Y:S01]  /*b9170*/  LDL.LU R208, [R1+0x4c28] ;  /* 0x004c280001d07983 */ /* 0x000ee20000300800 */
[----:B----4-:R-:W-:-:S03]  /*b9180*/  LOP3.LUT R78, R199, 0xffff, RZ, 0xc0, !PT ;  /* 0x0000ffffc74e7812 */ /* 0x010fc600078ec0ff */
[----:B------:R-:W4:Y:S01]  /*b9190*/  LDL.LU R199, [R1+0x4c24] ;  /* 0x004c240001c77983 */ /* 0x000f220000300800 */
[----:B------:R-:W-:Y:S02]  /*b91a0*/  LOP3.LUT R79, R214, 0xffff, RZ, 0xc0, !PT ;  /* 0x0000ffffd64f7812 */ /* 0x000fe400078ec0ff */
[----:B------:R-:W-:Y:S02]  /*b91b0*/  PRMT R72, R207, 0x4210, R76 ;  /* 0x00004210cf487816 */ /* 0x000fe4000000004c */
[----:B------:R-:W4:Y:S01]  /*b91c0*/  LDL.LU R207, [R1+0x4870] ;  /* 0x0048700001cf7983 */ /* 0x000f220000300800 */
[----:B------:R-:W-:-:S03]  /*b91d0*/  PRMT R73, R206, 0x4210, R77 ;  /* 0x00004210ce497816 */ /* 0x000fc6000000004d */
[----:B------:R-:W4:Y:S01]  /*b91e0*/  LDL.LU R206, [R1+0x4848] ;  /* 0x0048480001ce7983 */ /* 0x000f220000300800 */
[----:B--2---:R-:W-:-:S03]  /*b91f0*/  PRMT R74, R202, 0x4210, R78 ;  /* 0x00004210ca4a7816 */ /* 0x004fc6000000004e */
[----:B------:R-:W2:Y:S01]  /*b9200*/  LDL.LU R202, [R1+0x484c] ;  /* 0x00484c0001ca7983 */ /* 0x000ea20000300800 */
[----:B---3--:R-:W-:-:S03]  /*b9210*/  PRMT R75, R195, 0x4210, R79 ;  /* 0x00004210c34b7816 */ /* 0x008fc6000000004f */
[----:B------:R-:W3:Y:S04]  /*b9220*/  LDL.LU R195, [R1+0x4834] ;  /* 0x0048340001c37983 */ /* 0x000ee80000300800 */
[----:B------:R-:W-:Y:S01]  /*b9230*/  STSM.16.M88.4 [R222], R28 ;  /* 0x0000001cde007844 */ /* 0x000fe20000000200 */
[----:B------:R-:W-:Y:S06]  /*b9240*/  BAR.SYNC.DEFER_BLOCKING 0x0 ;  /* 0x0000000000007b1d */ /* 0x000fec0000010000 */
[----:B------:R-:W3:Y:S04]  /*b9250*/  LDL.LU R91, [R1+0xd34] ;  /* 0x000d3400015b7983 */ /* 0x000ee80000300800 */
[----:B------:R-:W3:Y:S04]  /*b9260*/  LDL.LU R90, [R1+0xd30] ;  /* 0x000d3000015a7983 */ /* 0x000ee80000300800 */
[----:B------:R-:W3:Y:S04]  /*b9270*/  LDL.LU R89, [R1+0xd38] ;  /* 0x000d380001597983 */ /* 0x000ee80000300800 */
[----:B------:R-:W3:Y:S01]  /*b9280*/  LDL.LU R88, [R1+0xcb4] ;  /* 0x000cb40001587983 */ /* 0x000ee20000300800 */
[----:B------:R-:W-:-:S03]  /*b9290*/  LOP3.LUT R84, R209, 0xffff, RZ, 0xc0, !PT ;  /* 0x0000ffffd1547812 */ /* 0x000fc600078ec0ff */
[----:B------:R-:W-:Y:S04]  /*b92a0*/  LDS.128 R28, [R6] ;  /* 0x00000000061c7984 */ /* 0x000fe80000000c00 */
[----:B------:R-:W3:Y:S01]  /*b92b0*/  LDL.LU R209, [R1+0x4d94] ;  /* 0x004d940001d17983 */ /* 0x000ee20000300800 */
[----:B------:R-:W-:Y:S01]  /*b92c0*/  BAR.SYNC.DEFER_BLOCKING 0x0 ;  /* 0x0000000000007b1d */ /* 0x000fe20000010000 */
[----:B------:R-:W-:-:S05]  /*b92d0*/  LOP3.LUT R85, R203, 0xffff, RZ, 0xc0, !PT ;  /* 0x0000ffffcb557812 */ /* 0x000fca00078ec0ff */
        /* <DEDUP_REMOVED lines=8> */
[----:B------:R-:W-:-:S05]  /*b9360*/  LOP3.LUT R86, R208, 0xffff, RZ, 0xc0, !PT ;  /* 0x0000ffffd0567812 */ /* 0x000fca00078ec0ff */
[----:B------:R-:W3:Y:S04]  /*b9370*/  LDL.LU R212, [R1+0x4898] ;  /* 0x0048980001d47983 */ /* 0x000ee80000300800 */
[----:B------:R-:W3:Y:S04]  /*b9380*/  LDL.LU R211, [R1+0x4890] ;  /* 0x0048900001d37983 */ /* 0x000ee80000300800 */
[----:B------:R-:W3:Y:S01]  /*b9390*/  LDL.LU R208, [R1+0x488c] ;  /* 0x00488c0001d07983 */ /* 0x000ee20000300800 */
[----:B------:R-:W-:-:S03]  /*b93a0*/  PRMT R79, R210, 0x5210, R79 ;  /* 0x00005210d24f7816 */ /* 0x000fc6000000004f */
[----:B------:R-:W-:Y:S01]  /*b93b0*/  LDS.128 R32, [R6] ;  /* 0x0000000006207984 */ /* 0x000fe20000000c00 */
[----:B------:R-:W-:Y:S06]  /*b93c0*/  BAR.SYNC.DEFER_BLOCKING 0x0 ;  /* 0x0000000000007b1d */ /* 0x000fec0000010000 */
[----:B------:R-:W-:Y:S02]  /*b93d0*/  STSM.16.M88.4 [R222], R36 ;  /* 0x00000024de007844 */ /* 0x000fe40000000200 */
[----:B------:R-:W-:Y:S06]  /*b93e0*/  BAR.SYNC.DEFER_BLOCKING 0x0 ;  /* 0x0000000000007b1d */ /* 0x000fec0000010000 */
[----:B------:R-:W-:Y:S02]  /*b93f0*/  LDS.128 R36, [R6] ;  /* 0x0000000006247984 */ /* 0x000fe40000000c00 */
[----:B------:R-:W-:Y:S01]  /*b9400*/  BAR.SYNC.DEFER_BLOCKING 0x0 ;  /* 0x0000000000007b1d */ /* 0x000fe20000010000 */
[----:B----4-:R-:W-:-:S05]  /*b9410*/  LOP3.LUT R87, R199, 0xffff, RZ, 0xc0, !PT ;  /* 0x0000ffffc7577812 */ /* 0x010fca00078ec0ff */
[----:B------:R-:W4:Y:S01]  /*b9420*/  LDL.LU R199, [R1+0x487c] ;  /* 0x00487c0001c77983 */ /* 0x000f220000300800 */
[----:B------:R-:W-:-:S03]  /*b9430*/  PRMT R80, R207, 0x4210, R84 ;  /* 0x00004210cf507816 */ /* 0x000fc60000000054 */
[----:B------:R-:W4:Y:S01]  /*b9440*/  LDL.LU R207, [R1+0xd44] ;  /* 0x000d440001cf7983 */ /* 0x000f220000300800 */
[----:B------:R-:W-:-:S03]  /*b9450*/  PRMT R81, R206, 0x4210, R85 ;  /* 0x00004210ce517816 */ /* 0x000fc60000000055 */
[----:B------:R-:W4:Y:S04]  /*b9460*/  LDL.LU R206, [R1+0xd40] ;  /* 0x000d400001ce7983 */ /* 0x000f280000300800 */
[----:B------:R-:W4:Y:S01]  /*b9470*/  LDL.LU R210, [R1+0xd48] ;  /* 0x000d480001d27983 */ /* 0x000f220000300800 */
[----:B--2---:R-:W-:-:S03]  /*b9480*/  PRMT R82, R202, 0x4210, R86 ;  /* 0x00004210ca527816 */ /* 0x004fc60000000056 */
[----:B------:R-:W2:Y:S01]  /*b9490*/  LDL.LU R202, [R1+0xcb8] ;  /* 0x000cb80001ca7983 */ /* 0x000ea20000300800 */
[----:B---3--:R-:W-:-:S03]  /*b94a0*/  PRMT R83, R195, 0x4210, R87 ;  /* 0x00004210c3537816 */ /* 0x008fc60000000057 */
[----:B------:R-:W3:Y:S04]  /*b94b0*/  LDL.LU R195, [R1+0x4c50] ;  /* 0x004c500001c37983 */ /* 0x000ee80000300800 */
[----:B------:R-:W-:Y:S01]  /*b94c0*/  STSM.16.M88.4 [R222], R40 ;  /* 0x00000028de007844 */ /* 0x000fe20000000200 */
[----:B------:R-:W-:Y:S06]  /*b94d0*/  BAR.SYNC.DEFER_BLOCKING 0x0 ;  /* 0x0000000000007b1d */ /* 0x000fec0000010000 */
[----:B------:R-:W-:Y:S02]  /*b94e0*/  LDS.128 R40, [R6] ;  /* 0x0000000006287984 */ /* 0x000fe40000000c00 */
[----:B------:R-:W-:Y:S06]  /*b94f0*/  BAR.SYNC.DEFER_BLOCKING 0x0 ;  /* 0x0000000000007b1d */ /* 0x000fec0000010000 */
[----:B------:R-:W-:Y:S02]  /*b9500*/  STSM.16.M88.4 [R222], R44 ;  /* 0x0000002cde007844 */ /* 0x000fe40000000200 */
[----:B------:R-:W-:Y:S06]  /*b9510*/  BAR.SYNC.DEFER_BLOCKING 0x0 ;  /* 0x0000000000007b1d */ /* 0x000fec0000010000 */
[----:B------:R-:W-:Y:S02]  /*b9520*/  LDS.128 R44, [R6] ;  /* 0x00000000062c7984 */ /* 0x000fe40000000c00 */
[----:B------:R-:W-:Y:S06]  /*b9530*/  BAR.SYNC.DEFER_BLOCKING 0x0 ;  /* 0x0000000000007b1d */ /* 0x000fec0000010000 */
[----:B------:R-:W-:Y:S02]  /*b9540*/  STSM.16.M88.4 [R222], R48 ;  /* 0x00000030de007844 */ /* 0x000fe40000000200 */
[----:B------:R-:W-:Y:S06]  /*b9550*/  BAR.SYNC.DEFER_BLOCKING 0x0 ;  /* 0x0000000000007b1d */ /* 0x000fec0000010000 */
[----:B------:R-:W-:Y:S02]  /*b9560*/  LDS.128 R48, [R6] ;  /* 0x0000000006307984 */ /* 0x000fe40000000c00 */
[----:B------:R-:W-:Y:S01]  /*b9570*/  BAR.SYNC.DEFER_BLOCKING 0x0 ;  /* 0x0000000000007b1d */ /* 0x000fe20000010000 */
[----:B------:R-:W-:-:S02]  /*b9580*/  LOP3.LUT R92, R209, 0xffff, RZ, 0xc0, !PT ;  /* 0x0000ffffd15c7812 */ /* 0x000fc400078ec0ff */
[----:B------:R-:W-:-:S03]  /*b9590*/  LOP3.LUT R93, R203, 0xffff, RZ, 0xc0, !PT ;  /* 0x0000ffffcb5d7812 */ /* 0x000fc600078ec0ff */
[----:B------:R-:W3:Y:S04]  /*b95a0*/  LDL.LU R209, [R1+0x4650] ;  /* 0x0046500001d17983 */ /* 0x000ee80000300800 */
[----:B------:R-:W3:Y:S04]  /*b95b0*/  LDL.LU R203, [R1+0x4c5c] ;  /* 0x004c5c0001cb7983 */ /* 0x000ee80000300800 */
[----:B------:R-:W-:Y:S01]  /*b95c0*/  STSM.16.M88.4 [R222], R52 ;  /* 0x00000034de007844 */ /* 0x000fe20000000200 */
[----:B------:R-:W-:Y:S06]  /*b95d0*/  BAR.SYNC.DEFER_BLOCKING 0x0 ;  /* 0x0000000000007b1d */ /* 0x000fec0000010000 */
[----:B------:R-:W-:Y:S02]  /*b95e0*/  LDS.128 R52, [R6] ;  /* 0x0000000006347984 */ /* 0x000fe40000000c00 */
[----:B------:R-:W-:Y:S01]  /*b95f0*/  BAR.SYNC.DEFER_BLOCKING 0x0 ;  /* 0x0000000000007b1d */ /* 0x000fe20000010000 */
[----:B------:R-:W-:-:S02]  /*b9600*/  LOP3.LUT R94, R214, 0xffff, RZ, 0xc0, !PT ;  /* 0x0000ffffd65e7812 */ /* 0x000fc400078ec0ff */
[----:B------:R-:W-:-:S03]  /*b9610*/  LOP3.LUT R95, R213, 0xffff, RZ, 0xc0, !PT ;  /* 0x0000ffffd55f7812 */ /* 0x000fc600078ec0ff */
[----:B------:R-:W-:Y:S02]  /*b9620*/  STSM.16.M88.4 [R222], R56 ;  /* 0x00000038de007844 */ /* 0x000fe40000000200 */
[----:B------:R-:W-:Y:S01]  /*b9630*/  BAR.SYNC.DEFER_BLOCKING 0x0 ;  /* 0x0000000000007b1d */ /* 0x000fe20000010000 */
[----:B------:R-:W-:Y:S02]  /*b9640*/  PRMT R85, R90, 0x5210, R85 ;  /* 0x000052105a557816 */ /* 0x000fe40000000055 */
[----:B------:R-:W-:Y:S02]  /*b9650*/  PRMT R84, R91, 0x5210, R84 ;  /* 0x000052105b547816 */ /* 0x000fe40000000054 */
[----:B------:R-:W-:Y:S02]  /*b9660*/  PRMT R90, R208, 0x4210, R94 ;  /* 0x00004210d05a7816 */ /* 0x000fe4000000005e */
[----:B----4-:R-:W-:Y:S01]  /*b9670*/  PRMT R91, R199, 0x4210, R95 ;  /* 0x00004210c75b7816 */ /* 0x010fe2000000005f */
[----:B------:R-:W4:Y:S01]  /*b9680*/  LDL.LU R208, [R1+0xd50] ;  /* 0x000d500001d07983 */ /* 0x000f220000300800 */
[----:B------:R-:W-:-:S02]  /*b9690*/  PRMT R87, R88, 0x5210, R87 ;  /* 0x0000521058577816 */ /* 0x000fc40000000057 */
[----:B------:R-:W-:Y:S01]  /*b96a0*/  PRMT R86, R89, 0x5210, R86 ;  /* 0x0000521059567816 */ /* 0x000fe20000000056 */
[----:B------:R-:W4:Y:S01]  /*b96b0*/  LDL.LU R199, [R1+0x4654] ;  /* 0x0046540001c77983 */ /* 0x000f220000300800 */
[--C-:B------:R-:W-:Y:S02]  /*b96c0*/  PRMT R88, R212, 0x4210, R92.reuse ;  /* 0x00004210d4587816 */ /* 0x100fe4000000005c */
[--C-:B------:R-:W-:Y:S02]  /*b96d0*/  PRMT R89, R211, 0x4210, R93.reuse ;  /* 0x00004210d3597816 */ /* 0x100fe4000000005d */
[----:B------:R-:W-:Y:S02]  /*b96e0*/  PRMT R92, R207, 0x5210, R92 ;  /* 0x00005210cf5c7816 */ /* 0x000fe4000000005c */
[----:B------:R-:W-:Y:S01]  /*b96f0*/  PRMT R93, R206, 0x5210, R93 ;  /* 0x00005210ce5d7816 */ /* 0x000fe2000000005d */
[----:B------:R-:W4:Y:S04]  /*b9700*/  LDL.LU R207, [R1+0xccc] ;  /* 0x000ccc0001cf7983 */ /* 0x000f280000300800 */
[----:B------:R-:W-:Y:S01]  /*b9710*/  LDS.128 R56, [R6] ;  /* 0x0000000006387984 */ /* 0x000fe20000000c00 */
[----:B------:R-:W-:Y:S01]  /*b9720*/  BAR.SYNC.DEFER_BLOCKING 0x0 ;  /* 0x0000000000007b1d */ /* 0x000fe20000010000 */
[----:B--2---:R-:W-:-:S05]  /*b9730*/  PRMT R95, R202, 0x5210, R95 ;  /* 0x00005210ca5f7816 */ /* 0x004fca000000005f */
[----:B------:R-:W2:Y:S04]  /*b9740*/  LDL.LU R206, [R1+0x4c6c] ;  /* 0x004c6c0001ce7983 */ /* 0x000ea80000300800 */
[----:B------:R-:W2:Y:S01]  /*b9750*/  LDL.LU R202, [R1+0x48b4] ;  /* 0x0048b40001ca7983 */ /* 0x000ea20000300800 */
[----:B---3--:R-:W-:-:S03]  /*b9760*/  LOP3.LUT R103, R195, 0xffff, RZ, 0xc0, !PT ;  /* 0x0000ffffc3677812 */ /* 0x008fc600078ec0ff */
        /* <DEDUP_REMOVED lines=17> */
[----:B------:R-:W-:-:S02]  /*b9880*/  PRMT R99, R209, 0x4210, R103 ;  /* 0x00004210d1637816 */ /* 0x000fc40000000067 */
[----:B------:R-:W-:-:S03]  /*b9890*/  LOP3.LUT R111, R203, 0xffff, RZ, 0xc0, !PT ;  /* 0x0000ffffcb6f7812 */ /* 0x000fc600078ec0ff */
[----:B------:R-:W3:Y:S04]  /*b98a0*/  LDL.LU R209, [R1+0xcdc] ;  /* 0x000cdc0001d17983 */ /* 0x000ee80000300800 */
[----:B------:R-:W3:Y:S04]  /*b98b0*/  LDL.LU R203, [R1+0x48bc] ;  /* 0x0048bc0001cb7983 */ /* 0x000ee80000300800 */
[----:B------:R-:W-:Y:S01]  /*b98c0*/  STSM.16.M88.4 [R222], R76 ;  /* 0x0000004cde007844 */ /* 0x000fe20000000200 */
[----:B------:R-:W-:Y:S06]  /*b98d0*/  BAR.SYNC.DEFER_BLOCKING 0x0 ;  /* 0x0000000000007b1d */ /* 0x000fec0000010000 */
[----:B------:R-:W-:Y:S02]  /*b98e0*/  LDS.128 R76, [R6] ;  /* 0x00000000064c7984 */ /* 0x000fe40000000c00 */
[----:B------:R-:W-:Y:S01]  /*b98f0*/  BAR.SYNC.DEFER_BLOCKING 0x0 ;  /* 0x0000000000007b1d */ /* 0x000fe20000010000 */
[----:B----4-:R-:W-:-:S02]  /*b9900*/  PRMT R103, R208, 0x5210, R103 ;  /* 0x00005210d0677816 */ /* 0x010fc40000000067 */
[----:B------:R-:W-:-:S03]  /*b9910*/  PRMT R107, R199, 0x4210, R111 ;  /* 0x00004210c76b7816 */ /* 0x000fc6000000006f */
[----:B------:R-:W4:Y:S04]  /*b9920*/  LDL.LU R208, [R1+0xce0] ;  /* 0x000ce00001d07983 */ /* 0x000f280000300800 */
[----:B------:R-:W-:Y:S01]  /*b9930*/  STSM.16.M88.4 [R222], R80 ;  /* 0x00000050de007844 */ /* 0x000fe20000000200 */
[----:B------:R-:W-:Y:S01]  /*b9940*/  BAR.SYNC.DEFER_BLOCKING 0x0 ;  /* 0x0000000000007b1d */ /* 0x000fe20000010000 */
[----:B------:R-:W-:Y:S02]  /*b9950*/  PRMT R111, R207, 0x5210, R111 ;  /* 0x00005210cf6f7816 */ /* 0x000fe4000000006f */
[----:B--2---:R-:W-:-:S03]  /*b9960*/  LOP3.LUT R119, R206, 0xffff, RZ, 0xc0, !PT ;  /* 0x0000ffffce777812 */ /* 0x004fc600078ec0ff */
[----:B------:R-:W2:Y:S01]  /*b9970*/  LDL.LU R199, [R1+0x4c80] ;  /* 0x004c800001c77983 */ /* 0x000ea20000300800 */
[----:B------:R-:W-:-:S03]  /*b9980*/  PRMT R115, R202, 0x4210, R119 ;  /* 0x00004210ca737816 */ /* 0x000fc60000000077 */
[----:B------:R-:W2:Y:S01]  /*b9990*/  LDL.LU R207, [R1+0x4634] ;  /* 0x0046340001cf7983 */ /* 0x000ea20000300800 */
[----:B---3--:R-:W-:-:S03]  /*b99a0*/  LOP3.LUT R127, R195, 0xffff, RZ, 0xc0, !PT ;  /* 0x0000ffffc37f7812 */ /* 0x008fc600078ec0ff */
[----:B------:R-:W3:Y:S04]  /*b99b0*/  LDL.LU R206, [R1+0x4c84] ;  /* 0x004c840001ce7983 */ /* 0x000ee80000300800 */
[----:B------:R-:W3:Y:S04]  /*b99c0*/  LDL.LU R202, [R1+0xd58] ;  /* 0x000d580001ca7983 */ /* 0x000ee80000300800 */
[----:B------:R-:W-:Y:S01]  /*b99d0*/  LDS.128 R80, [R6] ;  /* 0x0000000006507984 */ /* 0x000fe20000000c00 */
[----:B------:R-:W-:Y:S06]  /*b99e0*/  BAR.SYNC.DEFER_BLOCKING 0x0 ;  /* 0x0000000000007b1d */ /* 0x000fec0000010000 */
[----:B------:R-:W3:Y:S04]  /*b99f0*/  LDL.LU R195, [R1+0x4658] ;  /* 0x0046580001c37983 */ /* 0x000ee80000300800 */
[----:B------:R-:W-:Y:S01]  /*b9a00*/  STSM.16.M88.4 [R222], R84 ;  /* 0x00000054de007844 */ /* 0x000fe20000000200 */
[----:B------:R-:W-:Y:S06]  /*b9a10*/  BAR.SYNC.DEFER_BLOCKING 0x0 ;  /* 0x0000000000007b1d */ /* 0x000fec0000010000 */
[----:B------:R-:W-:Y:S02]  /*b9a20*/  LDS.128 R84, [R6] ;  /* 0x0000000006547984 */ /* 0x000fe40000000c00 */
[----:B------:R-:W-:Y:S06]  /*b9a30*/  BAR.SYNC.DEFER_BLOCKING 0x0 ;  /* 0x0000000000007b1d */ /* 0x000fec0000010000 */
[----:B------:R-:W-:Y:S02]  /*b9a40*/  STSM.16.M88.4 [R222], R88 ;  /* 0x00000058de007844 */ /* 0x000fe40000000200 */
[----:B------:R-:W-:Y:S01]  /*b9a50*/  BAR.SYNC.DEFER_BLOCKING 0x0 ;  /* 0x0000000000007b1d */ /* 0x000fe20000010000 */
[----:B------:R-:W-:-:S05]  /*b9a60*/  PRMT R94, R210, 0x5210, R94 ;  /* 0x00005210d25e7816 */ /* 0x000fca000000005e */
        /* <DEDUP_REMOVED lines=11> */
[----:B------:R-:W-:-:S03]  /*b9b20*/  PRMT R123, R203, 0x4210, R127 ;  /* 0x00004210cb7b7816 */ /* 0x000fc6000000007f */
[----:B------:R-:W3:Y:S04]  /*b9b30*/  LDL.LU R209, [R1+0xcf0] ;  /* 0x000cf00001d17983 */ /* 0x000ee80000300800 */
[----:B------:R-:W3:Y:S04]  /*b9b40*/  LDL.LU R203, [R1+0x4c98] ;  /* 0x004c980001cb7983 */ /* 0x000ee80000300800 */
[----:B------:R-:W-:Y:S01]  /*b9b50*/  STSM.16.M88.4 [R222], R100 ;  /* 0x00000064de007844 */ /* 0x000fe20000000200 */
[----:B------:R-:W-:Y:S06]  /*b9b60*/  BAR.SYNC.DEFER_BLOCKING 0x0 ;  /* 0x0000000000007b1d */ /* 0x000fec0000010000 */
[----:B------:R-:W-:Y:S02]  /*b9b70*/  LDS.128 R100, [R6] ;  /* 0x0000000006647984 */ /* 0x000fe40000000c00 */
[----:B------:R-:W-:Y:S06]  /*b9b80*/  BAR.SYNC.DEFER_BLOCKING 0x0 ;  /* 0x0000000000007b1d */ /* 0x000fec0000010000 */
[----:B------:R-:W-:Y:S02]  /*b9b90*/  STSM.16.M88.4 [R222], R104 ;  /* 0x00000068de007844 */ /* 0x000fe40000000200 */
[----:B------:R-:W-:Y:S01]  /*b9ba0*/  BAR.SYNC.DEFER_BLOCKING 0x0 ;  /* 0x0000000000007b1d */ /* 0x000fe20000010000 */
[----:B----4-:R-:W-:-:S02]  /*b9bb0*/  PRMT R127, R208, 0x5210, R127 ;  /* 0x00005210d07f7816 */ /* 0x010fc4000000007f */
[----:B--2---:R-:W-:-:S03]  /*b9bc0*/  LOP3.LUT R135, R199, 0xffff, RZ, 0xc0, !PT ;  /* 0x0000ffffc7877812 */ /* 0x004fc600078ec0ff */
[----:B------:R-:W2:Y:S01]  /*b9bd0*/  LDL.LU R208, [R1+0x4d8c] ;  /* 0x004d8c0001d07983 */ /* 0x000ea20000300800 */
[----:B------:R-:W-:-:S03]  /*b9be0*/  PRMT R131, R207, 0x4210, R135 ;  /* 0x00004210cf837816 */ /* 0x000fc60000000087 */
[----:B------:R-:W4:Y:S01]  /*b9bf0*/  LDL.LU R199, [R1+0x4c94] ;  /* 0x004c940001c77983 */ /* 0x000f220000300800 */
[----:B---3--:R-:W-:-:S03]  /*b9c00*/  LOP3.LUT R143, R206, 0xffff, RZ, 0xc0, !PT ;  /* 0x0000ffffce8f7812 */ /* 0x008fc600078ec0ff */
[----:B------:R-:W3:Y:S01]  /*b9c10*/  LDL.LU R207, [R1+0xd00] ;  /* 0x000d000001cf7983 */ /* 0x000ee20000300800 */
[----:B------:R-:W-:-:S03]  /*b9c20*/  PRMT R135, R202, 0x5210, R135 ;  /* 0x00005210ca877816 */ /* 0x000fc60000000087 */
[----:B------:R-:W3:Y:S04]  /*b9c30*/  LDL.LU R206, [R1+0x4d98] ;  /* 0x004d980001ce7983 */ /* 0x000ee80000300800 */
[----:B------:R-:W-:Y:S01]  /*b9c40*/  LDS.128 R104, [R6] ;  /* 0x0000000006687984 */ /* 0x000fe20000000c00 */
[----:B------:R-:W-:Y:S01]  /*b9c50*/  BAR.SYNC.DEFER_BLOCKING 0x0 ;  /* 0x0000000000007b1d */ /* 0x000fe20000010000 */
[----:B------:R-:W-:-:S05]  /*b9c60*/  PRMT R139, R195, 0x4210, R143 ;  /* 0x00004210c38b7816 */ /* 0x000fca000000008f */
[----:B------:R-:W3:Y:S04]  /*b9c70*/  LDL.LU R202, [R1+0xd04] ;  /* 0x000d040001ca7983 */ /* 0x000ee80000300800 */
        /* <DEDUP_REMOVED lines=27> */
[----:B----4-:R-:W-:-:S02]  /*b9e30*/  LOP3.LUT R159, R199, 0xffff, RZ, 0xc0, !PT ;  /* 0x0000ffffc79f7812 */ /* 0x010fc400078ec0ff */
[--C-:B--2---:R-:W-:Y:S02]  /*b9e40*/  PRMT R147, R208, 0x4210, R151.reuse ;  /* 0x00004210d0937816 */ /* 0x104fe40000000097 */
[----:B---3--:R-:W-:Y:S01]  /*b9e50*/  PRMT R151, R207, 0x5210, R151 ;  /* 0x00005210cf977816 */ /* 0x008fe20000000097 */
[----:B------:R-:W2:Y:S01]  /*b9e60*/  LDL.LU R208, [R1+0xd5c] ;  /* 0x000d5c0001d07983 */ /* 0x000ea20000300800 */
[----:B------:R-:W-:-:S03]  /*b9e70*/  PRMT R155, R206, 0x4210, R159 ;  /* 0x00004210ce9b7816 */ /* 0x000fc6000000009f */
[----:B------:R-:W3:Y:S04]  /*b9e80*/  LDL.LU R199, [R1+0x4660] ;  /* 0x0046600001c77983 */ /* 0x000ee80000300800 */
[----:B------:R-:W4:Y:S01]  /*b9e90*/  LDL.LU R207, [R1+0xd18] ;  /* 0x000d180001cf7983 */ /* 0x000f220000300800 */
[----:B------:R-:W-:-:S03]  /*b9ea0*/  LOP3.LUT R167, R195, 0xffff, RZ, 0xc0, !PT ;  /* 0x0000ffffc3a77812 */ /* 0x000fc600078ec0ff */
[----:B------:R-:W2:Y:S04]  /*b9eb0*/  LDL.LU R206, [R1+0x4cc8] ;  /* 0x004cc80001ce7983 */ /* 0x000ea80000300800 */
[----:B------:R-:W-:Y:S01]  /*b9ec0*/  LDS.128 R128, [R6] ;  /* 0x0000000006807984 */ /* 0x000fe20000000c00 */
[----:B------:R-:W-:Y:S06]  /*b9ed0*/  BAR.SYNC.DEFER_BLOCKING 0x0 ;  /* 0x0000000000007b1d */ /* 0x000fec0000010000 */
[----:B------:R-:W4:Y:S04]  /*b9ee0*/  LDL.LU R195, [R1+0x50a8] ;  /* 0x0050a80001c37983 */ /* 0x000f280000300800 */
        /* <DEDUP_REMOVED lines=18> */
[----:B------:R-:W4:Y:S04]  /*ba010*/  LDL.LU R202, [R1+0x4ccc] ;  /* 0x004ccc0001ca7983 */ /* 0x000f280000300800 */
[----:B------:R-:W4:Y:S04]  /*ba020*/  LDL.LU R210, [R1+0xd28] ;  /* 0x000d280001d27983 */ /* 0x000f280000300800 */
[----:B------:R-:W4:Y:S04]  /*ba030*/  LDL.LU R203, [R1+0x50bc] ;  /* 0x0050bc0001cb7983 */ /* 0x000f280000300800 */
[----:B------:R-:W-:Y:S01]  /*ba040*/  STSM.16.M88.4 [R222], R148 ;  /* 0x00000094de007844 */ /* 0x000fe20000000200 */
[----:B------:R-:W-:Y:S06]  /*ba050*/  BAR.SYNC.DEFER_BLOCKING 0x0 ;  /* 0x0000000000007b1d */ /* 0x000fec0000010000 */
[----:B------:R-:W-:Y:S02]  /*ba060*/  LDS.128 R148, [R6] ;  /* 0x0000000006947984 */ /* 0x000fe40000000c00 */
[----:B------:R-:W-:Y:S06]  /*ba070*/  BAR.SYNC.DEFER_BLOCKING 0x0 ;  /* 0x0000000000007b1d */ /* 0x000fec0000010000 */
[----:B------:R-:W-:Y:S02]  /*ba080*/  STSM.16.M88.4 [R222], R152 ;  /* 0x00000098de007844 */ /* 0x000fe40000000200 */
[----:B------:R-:W-:Y:S01]  /*ba090*/  BAR.SYNC.DEFER_BLOCKING 0x0 ;  /* 0x0000000000007b1d */ /* 0x000fe20000010000 */
[----:B------:R-:W-:-:S02]  /*ba0a0*/  PRMT R163, R209, 0x4210, R167 ;  /* 0x00004210d1a37816 */ /* 0x000fc400000000a7 */
[----:B--2---:R-:W-:Y:S02]  /*ba0b0*/  LOP3.LUT R183, R206, 0xffff, RZ, 0xc0, !PT ;  /* 0x0000ffffceb77812 */ /* 0x004fe400078ec0ff */
[----:B---3--:R-:W-:Y:S01]  /*ba0c0*/  PRMT R171, R199, 0x4210, R175 ;  /* 0x00004210c7ab7816 */ /* 0x008fe200000000af */
[----:B------:R-:W2:Y:S01]  /*ba0d0*/  LDL.LU R209, [R1+0xd2c] ;  /* 0x000d2c0001d17983 */ /* 0x000ea20000300800 */
[----:B----4-:R-:W-:-:S03]  /*ba0e0*/  PRMT R179, R195, 0x4210, R183 ;  /* 0x00004210c3b37816 */ /* 0x010fc600000000b7 */
[----:B------:R-:W3:Y:S01]  /*ba0f0*/  LDL.LU R199, [R1+0x4d64] ;  /* 0x004d640001c77983 */ /* 0x000ee20000300800 */
[----:B------:R-:W-:-:S03]  /*ba100*/  PRMT R175, R207, 0x5210, R175 ;  /* 0x00005210cfaf7816 */ /* 0x000fc600000000af */
[----:B------:R-:W4:Y:S04]  /*ba110*/  LDL.LU R206, [R1+0x4d9c] ;  /* 0x004d9c0001ce7983 */ /* 0x000f280000300800 */
[----:B------:R-:W-:Y:S01]  /*ba120*/  LDS.128 R152, [R6] ;  /* 0x0000000006987984 */ /* 0x000fe20000000c00 */
[----:B------:R-:W-:Y:S01]  /*ba130*/  BAR.SYNC.DEFER_BLOCKING 0x0 ;  /* 0x0000000000007b1d */ /* 0x000fe20000010000 */
[----:B------:R-:W-:-:S05]  /*ba140*/  PRMT R167, R208, 0x5210, R167 ;  /* 0x00005210d0a77816 */ /* 0x000fca00000000a7 */
        /* <DEDUP_REMOVED lines=19> */
[----:B------:R-:W-:-:S04]  /*ba280*/  LOP3.LUT R191, R202, 0xffff, RZ, 0xc0, !PT ;  /* 0x0000ffffcabf7812 */ /* 0x000fc800078ec0ff */
[----:B------:R-:W-:Y:S01]  /*ba290*/  PRMT R187, R203, 0x4210, R191 ;  /* 0x00004210cbbb7816 */ /* 0x000fe200000000bf */
[----:B------:R-:W4:Y:S04]  /*ba2a0*/  LDL.LU R202, [R1+0x50f0] ;  /* 0x0050f00001ca7983 */ /* 0x000f280000300800 */
[----:B------:R-:W4:Y:S04]  /*ba2b0*/  LDL.LU R203, [R1+0x4668] ;  /* 0x0046680001cb7983 */ /* 0x000f280000300800 */
[----:B------:R-:W4:Y:S04]  /*ba2c0*/  LDL.LU R224, [R1+0xd64] ;  /* 0x000d640001e07983 */ /* 0x000f280000300800 */
[----:B------:R-:W4:Y:S04]  /*ba2d0*/  LDL.LU R225, [R1+0xd3c] ;  /* 0x000d3c0001e17983 */ /* 0x000f280000300800 */
[----:B------:R-:W-:Y:S01]  /*ba2e0*/  STSM.16.M88.4 [R222], R172 ;  /* 0x000000acde007844 */ /* 0x000fe20000000200 */
[----:B------:R-:W-:Y:S01]  /*ba2f0*/  BAR.SYNC.DEFER_BLOCKING 0x0 ;  /* 0x0000000000007b1d */ /* 0x000fe20000010000 */
[----:B------:R-:W-:-:S05]  /*ba300*/  PRMT R183, R210, 0x5210, R183 ;  /* 0x00005210d2b77816 */ /* 0x000fca00000000b7 */
[----:B------:R-:W4:Y:S04]  /*ba310*/  LDL.LU R212, [R1+0x4ddc] ;  /* 0x004ddc0001d47983 */ /* 0x000f280000300800 */
[----:B------:R-:W4:Y:S04]  /*ba320*/  LDL.LU R213, [R1+0x4dd8] ;  /* 0x004dd80001d57983 */ /* 0x000f280000300800 */
[----:B------:R-:W4:Y:S04]  /*ba330*/  LDL.LU R214, [R1+0x4dbc] ;  /* 0x004dbc0001d67983 */ /* 0x000f280000300800 */
[----:B------:R-:W4:Y:S04]  /*ba340*/  LDL.LU R7, [R1+0x4d04] ;  /* 0x004d040001077983 */ /* 0x000f280000300800 */
[----:B------:R-:W-:Y:S01]  /*ba350*/  LDS.128 R172, [R6] ;  /* 0x0000000006ac7984 */ /* 0x000fe20000000c00 */
[----:B------:R-:W-:Y:S06]  /*ba360*/  BAR.SYNC.DEFER_BLOCKING 0x0 ;  /* 0x0000000000007b1d */ /* 0x000fec0000010000 */
[----:B------:R-:W-:Y:S02]  /*ba370*/  STSM.16.M88.4 [R222], R176 ;  /* 0x000000b0de007844 */ /* 0x000fe40000000200 */
[----:B------:R-:W-:Y:S01]  /*ba380*/  BAR.SYNC.DEFER_BLOCKING 0x0 ;  /* 0x0000000000007b1d */ /* 0x000fe20000010000 */
[----:B---3--:R-:W-:-:S02]  /*ba390*/  LOP3.LUT R199, R199, 0xffff, RZ, 0xc0, !PT ;  /* 0x0000ffffc7c77812 */ /* 0x008fc400078ec0ff */
[----:B--2---:R-:W-:Y:S02]  /*ba3a0*/  PRMT R191, R209, 0x5210, R191 ;  /* 0x00005210d1bf7816 */ /* 0x004fe400000000bf */
[--C-:B----4-:R-:W-:Y:S02]  /*ba3b0*/  PRMT R195, R195, 0x4210, R199.reuse ;  /* 0x00004210c3c37816 */ /* 0x110fe400000000c7 */
[----:B------:R-:W-:Y:S02]  /*ba3c0*/  PRMT R199, R208, 0x5210, R199 ;  /* 0x00005210d0c77816 */ /* 0x000fe400000000c7 */
[----:B------:R-:W2:Y:S04]  /*ba3d0*/  LDL.LU R208, [R1+0x511c] ;  /* 0x00511c0001d07983 */ /* 0x000ea80000300800 */
[----:B------:R-:W3:Y:S04]  /*ba3e0*/  LDL.LU R209, [R1+0x5118] ;  /* 0x0051180001d17983 */ /* 0x000ee80000300800 */
[----:B------:R-:W4:Y:S04]  /*ba3f0*/  LDL.LU R210, [R1+0x5114] ;  /* 0x0051140001d27983 */ /* 0x000f280000300800 */
[----:B------:R-:W2:Y:S04]  /*ba400*/  LDL.LU R211, [R1+0x5108] ;  /* 0x0051080001d37983 */ /* 0x000ea80000300800 */
[----:B------:R-:W-:Y:S01]  /*ba410*/  LDS.128 R176, [R6] ;  /* 0x0000000006b07984 */ /* 0x000fe20000000c00 */
[----:B------:R-:W-:Y:S06]  /*ba420*/  BAR.SYNC.DEFER_BLOCKING 0x0 ;  /* 0x0000000000007b1d */ /* 0x000fec0000010000 */
[----:B------:R-:W3:Y:S04]  /*ba430*/  LDL.LU R238, [R1+0xd70] ;  /* 0x000d700001ee7983 */ /* 0x000ee80000300800 */
[----:B------:R-:W3:Y:S04]  /*ba440*/  LDL.LU R239, [R1+0xd6c] ;  /* 0x000d6c0001ef7983 */ /* 0x000ee80000300800 */
[----:B------:R-:W3:Y:S04]  /*ba450*/  LDL.LU R236, [R1+0xd68] ;  /* 0x000d680001ec7983 */ /* 0x000ee80000300800 */
[----:B------:R-:W3:Y:S04]  /*ba460*/  LDL.LU R234, [R1+0xd4c] ;  /* 0x000d4c0001ea7983 */ /* 0x000ee80000300800 */
[----:B------:R-:W3:Y:S04]  /*ba470*/  LDL.LU R235, [R1+0x4dec] ;  /* 0x004dec0001eb7983 */ /* 0x000ee80000300800 */
[----:B------:R-:W-:Y:S01]  /*ba480*/  STSM.16.M88.4 [R222], R180 ;  /* 0x000000b4de007844 */ /* 0x000fe20000000200 */
[----:B------:R-:W-:Y:S06]  /*ba490*/  BAR.SYNC.DEFER_BLOCKING 0x0 ;  /* 0x0000000000007b1d */ /* 0x000fec0000010000 */
[----:B------:R-:W3:Y:S04]  /*ba4a0*/  LDL.LU R226, [R1+0x4de8] ;  /* 0x004de80001e27983 */ /* 0x000ee80000300800 */
[----:B------:R-:W3:Y:S04]  /*ba4b0*/  LDL.LU R232, [R1+0x4de0] ;  /* 0x004de00001e87983 */ /* 0x000ee80000300800 */
[----:B------:R-:W3:Y:S04]  /*ba4c0*/  LDL.LU R233, [R1+0x4d18] ;  /* 0x004d180001e97983 */ /* 0x000ee80000300800 */
[----:B------:R-:W3:Y:S04]  /*ba4d0*/  LDL.LU R230, [R1+0x5148] ;  /* 0x0051480001e67983 */ /* 0x000ee80000300800 */
[----:B------:R-:W-:Y:S01]  /*ba4e0*/  LDS.128 R180, [R6] ;  /* 0x0000000006b47984 */ /* 0x000fe20000000c00 */
[----:B------:R-:W-:Y:S06]  /*ba4f0*/  BAR.SYNC.DEFER_BLOCKING 0x0 ;  /* 0x0000000000007b1d */ /* 0x000fec0000010000 */
[----:B------:R-:W3:Y:S04]  /*ba500*/  LDL.LU R231, [R1+0x5140] ;  /* 0x0051400001e77983 */ /* 0x000ee80000300800 */
[----:B------:R-:W3:Y:S04]  /*ba510*/  LDL.LU R228, [R1+0x5134] ;  /* 0x0051340001e47983 */ /* 0x000ee80000300800 */
[----:B------:R-:W3:Y:S04]  /*ba520*/  LDL.LU R229, [R1+0x512c] ;  /* 0x00512c0001e57983 */ /* 0x000ee80000300800 */
[----:B------:R-:W3:Y:S04]  /*ba530*/  LDL.LU R237, [R1+0x4628] ;  /* 0x0046280001ed7983 */ /* 0x000ee80000300800 */
[----:B------:R-:W-:Y:S01]  /*ba540*/  STSM.16.M88.4 [R222], R184 ;  /* 0x000000b8de007844 */ /* 0x000fe20000000200 */
[----:B------:R-:W-:Y:S01]  /*ba550*/  BAR.SYNC.DEFER_BLOCKING 0x0 ;  /* 0x0000000000007b1d */ /* 0x000fe20000010000 */
[----:B------:R-:W-:-:S05]  /*ba560*/  LOP3.LUT R206, R206, 0xffff, RZ, 0xc0, !PT ;  /* 0x0000ffffcece7812 */ /* 0x000fca00078ec0ff */
[----:B------:R-:W3:Y:S04]  /*ba570*/  LDL.LU R227, [R1+0x1634] ;  /* 0x0016340001e37983 */ /* 0x000ee80000300800 */
[----:B------:R-:W-:Y:S01]  /*ba580*/  LDS.128 R184, [R6] ;  /* 0x0000000006b87984 */ /* 0x000fe20000000c00 */
        /* <DEDUP_REMOVED lines=10> */
[--C-:B------:R-:W-:Y:S02]  /*ba630*/  PRMT R202, R202, 0x4210, R206.reuse ;  /* 0x00004210caca7816 */ /* 0x100fe400000000ce */
[--C-:B------:R-:W-:Y:S02]  /*ba640*/  PRMT R203, R203, 0x4210, R207.reuse ;  /* 0x00004210cbcb7816 */ /* 0x100fe400000000cf */
[----:B------:R-:W-:Y:S02]  /*ba650*/  PRMT R206, R224, 0x5210, R206 ;  /* 0x00005210e0ce7816 */ /* 0x000fe400000000ce */
[----:B------:R-:W-:Y:S01]  /*ba660*/  PRMT R207, R225, 0x5210, R207 ;  /* 0x00005210e1cf7816 */ /* 0x000fe200000000cf */
        /* <DEDUP_REMOVED lines=8> */
[----:B------:R-:W-:-:S02]  /*ba6f0*/  LOP3.LUT R214, R214, 0xffff, RZ, 0xc0, !PT ;  /* 0x0000ffffd6d67812 */ /* 0x000fc400078ec0ff */
[----:B------:R-:W-:-:S03]  /*ba700*/  LOP3.LUT R215, R7, 0xffff, RZ, 0xc0, !PT ;  /* 0x0000ffff07d77812 */ /* 0x000fc600078ec0ff */
[----:B------:R-:W-:Y:S02]  /*ba710*/  LDS.128 R200, [R6] ;  /* 0x0000000006c87984 */ /* 0x000fe40000000c00 */
[----:B------:R-:W-:Y:S01]  /*ba720*/  BAR.SYNC.DEFER_BLOCKING 0x0 ;  /* 0x0000000000007b1d */ /* 0x000fe20000010000 */
[--C-:B----4-:R-:W-:Y:S02]  /*ba730*/  PRMT R210, R210, 0x4210, R214.reuse ;  /* 0x00004210d2d27816 */ /* 0x110fe400000000d6 */
[--C-:B--2---:R-:W-:Y:S02]  /*ba740*/  PRMT R211, R211, 0x4210, R215.reuse ;  /* 0x00004210d3d37816 */ /* 0x104fe400000000d7 */
[----:B---3--:R-:W-:Y:S01]  /*ba750*/  PRMT R214, R236, 0x5210, R214 ;  /* 0x00005210ecd67816 */ /* 0x008fe200000000d6 */
[----:B------:R-:W2:Y:S01]  /*ba760*/  LDL.LU R7, [R1+0xc60] ;  /* 0x000c600001077983 */ /* 0x000ea20000300800 */
[----:B------:R-:W-:Y:S02]  /*ba770*/  PRMT R215, R234, 0x5210, R215 ;  /* 0x00005210ead77816 */ /* 0x000fe400000000d7 */
[----:B------:R-:W-:-:S02]  /*ba780*/  LOP3.LUT R236, R235, 0xffff, RZ, 0xc0, !PT ;  /* 0x0000ffffebec7812 */ /* 0x000fc400078ec0ff */
[----:B------:R-:W3:Y:S01]  /*ba790*/  LDL.LU.64 R234, [R1+0x1638] ;  /* 0x0016380001ea7983 */ /* 0x000ee20000300a00 */
[----:B------:R-:W-:Y:S02]  /*ba7a0*/  LOP3.LUT R3, R232, 0xffff, RZ, 0xc0, !PT ;  /* 0x0000ffffe8037812 */ /* 0x000fe400078ec0ff */
[----:B------:R-:W-:Y:S02]  /*ba7b0*/  LOP3.LUT R2, R233, 0xffff, RZ, 0xc0, !PT ;  /* 0x0000ffffe9027812 */ /* 0x000fe400078ec0ff */
[----:B------:R-:W4:Y:S04]  /*ba7c0*/  LDL.LU.64 R232, [R1+0x1648] ;  /* 0x0016480001e87983 */ /* 0x000f280000300a00 */
[----:B------:R-:W-:Y:S01]  /*ba7d0*/  STSM.16.M88.4 [R222], R204 ;  /* 0x000000ccde007844 */ /* 0x000fe20000000200 */
[----:B------:R-:W-:Y:S01]  /*ba7e0*/  BAR.SYNC.DEFER_BLOCKING 0x0 ;  /* 0x0000000000007b1d */ /* 0x000fe20000010000 */
[----:B------:R-:W-:-:S02]  /*ba7f0*/  LOP3.LUT R212, R212, 0xffff, RZ, 0xc0, !PT ;  /* 0x0000ffffd4d47812 */ /* 0x000fc400078ec0ff */
[----:B------:R-:W-:-:S03]  /*ba800*/  LOP3.LUT R213, R213, 0xffff, RZ, 0xc0, !PT ;  /* 0x0000ffffd5d57812 */ /* 0x000fc600078ec0ff */
[----:B------:R-:W-:Y:S01]  /*ba810*/  LDS.128 R204, [R6] ;  /* 0x0000000006cc7984 */ /* 0x000fe20000000c00 */
[--C-:B------:R-:W-:Y:S02]  /*ba820*/  PRMT R208, R208, 0x4210, R212.reuse ;  /* 0x00004210d0d07816 */ /* 0x100fe400000000d4 */
[----:B------:R-:W-:Y:S01]  /*ba830*/  PRMT R209, R209, 0x4210, R213 ;  /* 0x00004210d1d17816 */ /* 0x000fe200000000d5 */
[----:B------:R-:W-:Y:S06]  /*ba840*/  BAR.SYNC.DEFER_BLOCKING 0x0 ;  /* 0x0000000000007b1d */ /* 0x000fec0000010000 */
[----:B------:R-:W-:Y:S02]  /*ba850*/  STSM.16.M88.4 [R222], R208 ;  /* 0x000000d0de007844 */ /* 0x000fe40000000200 */
[----:B------:R-:W-:Y:S01]  /*ba860*/  BAR.SYNC.DEFER_BLOCKING 0x0 ;  /* 0x0000000000007b1d */ /* 0x000fe20000010000 */
[----:B------:R-:W-:-:S02]  /*ba870*/  PRMT R212, R238, 0x5210, R212 ;  /* 0x00005210eed47816 */ /* 0x000fc400000000d4 */
[----:B------:R-:W-:-:S03]  /*ba880*/  PRMT R213, R239, 0x5210, R213 ;  /* 0x00005210efd57816 */ /* 0x000fc600000000d5 */
[----:B------:R-:W-:Y:S02]  /*ba890*/  LDS.128 R208, [R6] ;  /* 0x0000000006d07984 */ /* 0x000fe40000000c00 */
[----:B------:R-:W-:Y:S06]  /*ba8a0*/  BAR.SYNC.DEFER_BLOCKING 0x0 ;  /* 0x0000000000007b1d */ /* 0x000fec0000010000 */
[----:B------:R-:W-:Y:S02]  /*ba8b0*/  STSM.16.M88.4 [R222], R212 ;  /* 0x000000d4de007844 */ /* 0x000fe40000000200 */
[----:B------:R-:W-:Y:S01]  /*ba8c0*/  BAR.SYNC.DEFER_BLOCKING 0x0 ;  /* 0x0000000000007b1d */ /* 0x000fe20000010000 */
[----:B------:R-:W-:-:S02]  /*ba8d0*/  LOP3.LUT R226, R226, 0xffff, RZ, 0xc0, !PT ;  /* 0x0000ffffe2e27812 */ /* 0x000fc400078ec0ff */
[----:B------:R-:W-:-:S03]  /*ba8e0*/  PRMT R240, R230, 0x4210, R236 ;  /* 0x00004210e6f07816 */ /* 0x000fc600000000ec */
[----:B------:R-:W-:Y:S01]  /*ba8f0*/  LDS.128 R212, [R6] ;  /* 0x0000000006d47984 */ /* 0x000fe20000000c00 */
[----:B------:R-:W-:Y:S02]  /*ba900*/  PRMT R241, R231, 0x4210, R226 ;  /* 0x00004210e7f17816 */ /* 0x000fe400000000e2 */
[----:B------:R-:W-:Y:S01]  /*ba910*/  PRMT R242, R228, 0x4210, R3 ;  /* 0x00004210e4f27816 */ /* 0x000fe20000000003 */
[----:B------:R-:W4:Y:S01]  /*ba920*/  LDL.LU.64 R230, [R1+0x1640] ;  /* 0x0016400001e67983 */ /* 0x000f220000300a00 */
[----:B------:R-:W-:Y:S01]  /*ba930*/  PRMT R243, R229, 0x4210, R2 ;  /* 0x00004210e5f37816 */ /* 0x000fe20000000002 */
[----:B------:R-:W-:Y:S06]  /*ba940*/  BAR.SYNC.DEFER_BLOCKING 0x0 ;  /* 0x0000000000007b1d */ /* 0x000fec0000010000 */
[----:B------:R-:W4:Y:S04]  /*ba950*/  LDL.LU.64 R228, [R1+0x1658] ;  /* 0x0016580001e47983 */ /* 0x000f280000300a00 */
[----:B------:R-:W4:Y:S04]  /*ba960*/  LDL.LU R238, [R1+0xc50] ;  /* 0x000c500001ee7983 */ /* 0x000f280000300800 */
[----:B------:R0:W-:Y:S01]  /*ba970*/  STSM.16.M88.4 [R222], R240 ;  /* 0x000000f0de007844 */ /* 0x0001e20000000200 */
[----:B------:R-:W-:Y:S06]  /*ba980*/  BAR.SYNC.DEFER_BLOCKING 0x0 ;  /* 0x0000000000007b1d */ /* 0x000fec0000010000 */
[----:B------:R-:W1:Y:S01]  /*ba990*/  LDS.128 R244, [R6] ;  /* 0x0000000006f47984 */ /* 0x000e620000000c00 */
[----:B0-----:R-:W-:-:S03]  /*ba9a0*/  PRMT R241, R227, 0x5210, R226 ;  /* 0x00005210e3f17816 */ /* 0x001fc600000000e2 */
[----:B------:R-:W4:Y:S01]  /*ba9b0*/  LDL.LU.64 R226, [R1+0x1650] ;  /* 0x0016500001e27983 */ /* 0x000f220000300a00 */
[----:B------:R-:W-:Y:S02]  /*ba9c0*/  PRMT R242, R224, 0x5210, R3 ;  /* 0x00005210e0f27816 */ /* 0x000fe40000000003 */
[----:B------:R-:W-:Y:S01]  /*ba9d0*/  PRMT R243, R225, 0x5210, R2 ;  /* 0x00005210e1f37816 */ /* 0x000fe20000000002 */
[----:B-1----:R-:W-:Y:S04]  /*ba9e0*/  STL.64 [R1+0x330], R244 ;  /* 0x000330f401007387 */ /* 0x002fe80000100a00 */
[----:B------:R0:W-:Y:S04]  /*ba9f0*/  STL.64 [R1+0x338], R246 ;  /* 0x000338f601007387 */ /* 0x0001e80000100a00 */
[----:B------:R-:W4:Y:S04]  /*baa00*/  LDL.LU.64 R224, [R1+0x1670] ;  /* 0x0016700001e07983 */ /* 0x000f280000300a00 */
[----:B------:R-:W4:Y:S04]  /*baa10*/  LDL.LU.64 R248, [R1+0x1668] ;  /* 0x0016680001f87983 */ /* 0x000f280000300a00 */
[----:B0-----:R-:W4:Y:S04]  /*baa20*/  LDL.LU.64 R246, [R1+0x1660] ;  /* 0x0016600001f67983 */ /* 0x001f280000300a00 */
[----:B------:R-:W4:Y:S04]  /*baa30*/  LDL.LU R239, [R1+0xc64] ;  /* 0x000c640001ef7983 */ /* 0x000f280000300800 */
[----:B------:R-:W4:Y:S01]  /*baa40*/  LDL.LU.64 R244, [R1+0x1800] ;  /* 0x0018000001f47983 */ /* 0x000f220000300a00 */
[----:B------:R-:W-:Y:S01]  /*baa50*/  PRMT R240, R237, 0x5210, R236 ;  /* 0x00005210edf07816 */ /* 0x000fe200000000ec */
[----:B------:R-:W-:Y:S06]  /*baa60*/  BAR.SYNC.DEFER_BLOCKING 0x0 ;  /* 0x0000000000007b1d */ /* 0x000fec0000010000 */
[----:B------:R0:W-:Y:S04]  /*baa70*/  STSM.16.M88.4 [R222], R240 ;  /* 0x000000f0de007844 */ /* 0x0001e80000000200 */
[----:B0-----:R-:W4:Y:S04]  /*baa80*/  LDL.LU.64 R242, [R1+0x1810] ;  /* 0x0018100001f27983 */ /* 0x001f280000300a00 */
[----:B------:R-:W4:Y:S01]  /*baa90*/  LDL.LU.64 R240, [R1+0x1808] ;  /* 0x0018080001f07983 */ /* 0x000f220000300a00 */
[C---:B--2---:R-:W-:Y:S01]  /*baaa0*/  PRMT R2, R7.reuse, 0x7770, RZ ;  /* 0x0000777007027816 */ /* 0x044fe200000000ff */
[----:B------:R-:W-:Y:S06]  /*baab0*/  BAR.SYNC.DEFER_BLOCKING 0x0 ;  /* 0x0000000000007b1d */ /* 0x000fec0000010000 */
[----:B------:R-:W2:Y:S04]  /*baac0*/  LDL.LU R6, [R1+0xc54] ;  /* 0x000c540001067983 */ /* 0x000ea80000300800 */
[----:B------:R-:W2:Y:S04]  /*baad0*/  LDL.LU.64 R236, [R1+0x1818] ;  /* 0x0018180001ec7983 */ /* 0x000ea80000300a00 */
[----:B---3--:R0:W-:Y:S02]  /*baae0*/  @P3 STG.E.U8 desc[UR52][R234.64], R2 ;  /* 0x00000002ea003986 */ /* 0x0081e4000c101134 */
[----:B0-----:R-:W-:-:S02]  /*baaf0*/  PRMT R2, R7, 0x7771, RZ ;  /* 0x0000777107027816 */ /* 0x001fc400000000ff */
[----:B------:R-:W3:Y:S04]  /*bab00*/  LDL.LU.64 R234, [R1+0x1820] ;  /* 0x0018200001ea7983 */ /* 0x000ee80000300a00 */
[----:B----4-:R0:W-:Y:S04]  /*bab10*/  @P4 STG.E.U8 desc[UR52][R232.64], R2 ;  /* 0x00000002e8004986 */ /* 0x0101e8000c101134 */
[----:B0-----:R-:W4:Y:S01]  /*bab20*/  LDL.LU.64 R232, [R1+0x1828] ;  /* 0x0018280001e87983 */ /* 0x001f220000300a00 */
[----:B------:R-:W-:-:S05]  /*bab30*/  PRMT R2, R7, 0x7772, RZ ;  /* 0x0000777207027816 */ /* 0x000fca00000000ff */
[----:B------:R0:W-:Y:S02]  /*bab40*/  @P5 STG.E.U8 desc[UR52][R230.64], R2 ;  /* 0x00000002e6005986 */ /* 0x0001e4000c101134 */
[----:B0-----:R-:W-:Y:S02]  /*bab50*/  PRMT R2, R7, 0x7773, RZ ;  /* 0x0000777307027816 */ /* 0x001fe400000000ff */
[----:B------:R-:W4:Y:S04]  /*bab60*/  LDL.LU.64 R230, [R1+0x1830] ;  /* 0x0018300001e67983 */ /* 0x000f280000300a00 */
[----:B------:R0:W-:Y:S01]  /*bab70*/  @P1 STG.E.U8 desc[UR52][R228.64], R2 ;  /* 0x00000002e4001986 */ /* 0x0001e2000c101134 */
[----:B------:R-:W-:-:S03]  /*bab80*/  LOP3.LUT P1, RZ, R0, 0x40000000, RZ, 0xc0, !PT ;  /* 0x4000000000ff7812 */ /* 0x000fc6000782c0ff */
[----:B------:R-:W4:Y:S01]  /*bab90*/  LDL.LU R7, [R1+0xc68] ;  /* 0x000c680001077983 */ /* 0x000f220000300800 */
[----:B0-----:R-:W-:-:S03]  /*baba0*/  PRMT R2, R238, 0x7770, RZ ;  /* 0x00007770ee027816 */ /* 0x001fc600000000ff */
[----:B------:R-:W4:Y:S06]  /*babb0*/  LDL.LU.64 R228, [R1+0x1838] ;  /* 0x0018380001e47983 */ /* 0x000f2c0000300a00 */
[----:B------:R0:W-:Y:S01]  /*babc0*/  @P1 STG.E.U8 desc[UR52][R226.64], R2 ;  /* 0x00000002e2001986 */ /* 0x0001e2000c101134 */
[----:B------:R-:W-:Y:S02]  /*babd0*/  LOP3.LUT P1, RZ, R0, 0x20000000, RZ, 0xc0, !PT ;  /* 0x2000000000ff7812 */ /* 0x000fe4000782c0ff */
[----:B0-----:R-:W-:Y:S01]  /*babe0*/  PRMT R2, R238, 0x7771, RZ ;  /* 0x00007771ee027816 */ /* 0x001fe200000000ff */
[----:B------:R-:W4:Y:S10]  /*babf0*/  LDL.LU.64 R226, [R1+0x1840] ;  /* 0x0018400001e27983 */ /* 0x000f340000300a00 */
[----:B------:R0:W-:Y:S01]  /*bac00*/  @P1 STG.E.U8 desc[UR52][R224.64], R2 ;  /* 0x00000002e0001986 */ /* 0x0001e2000c101134 */
[----:B------:R-:W-:-:S02]  /*bac10*/  LOP3.LUT P1, RZ, R0, 0x10000000, RZ, 0xc0, !PT ;  /* 0x1000000000ff7812 */ /* 0x000fc4000782c0ff */
[----:B0-----:R-:W-:Y:S01]  /*bac20*/  PRMT R2, R238, 0x7772, RZ ;  /* 0x00007772ee027816 */ /* 0x001fe200000000ff */
[----:B------:R-:W4:Y:S10]  /*bac30*/  LDL.LU.64 R224, [R1+0x1848] ;  /* 0x0018480001e07983 */ /* 0x000f340000300a00 */
[----:B------:R0:W-:Y:S01]  /*bac40*/  @P1 STG.E.U8 desc[UR52][R248.64], R2 ;  /* 0x00000002f8001986 */ /* 0x0001e2000c101134 */
[----:B------:R-:W-:-:S02]  /*bac50*/  LOP3.LUT P1, RZ, R0, 0x8000000, RZ, 0xc0, !PT ;  /* 0x0800000000ff7812 */ /* 0x000fc4000782c0ff */
[----:B0-----:R-:W-:-:S11]  /*bac60*/  PRMT R2, R238, 0x7773, RZ ;  /* 0x00007773ee027816 */ /* 0x001fd600000000ff */
[----:B------:R0:W-:Y:S01]  /*bac70*/  @P1 STG.E.U8 desc[UR52][R246.64], R2 ;  /* 0x00000002f6001986 */ /* 0x0001e2000c101134 */
[----:B------:R-:W-:Y:S02]  /*bac80*/  LOP3.LUT P1, RZ, R0, 0x4000000, RZ, 0xc0, !PT ;  /* 0x0400000000ff7812 */ /* 0x000fe4000782c0ff */
        /* <DEDUP_REMOVED lines=9> */
[----:B0-----:R-:W-:-:S05]  /*bad20*/  PRMT R2, R239, 0x7773, RZ ;  /* 0x00007773ef027816 */ /* 0x001fca00000000ff */
[----:B--2---:R0:W-:Y:S02]  /*bad30*/  @P6 STG.E.U8 desc[UR52][R236.64], R2 ;  /* 0x00000002ec006986 */ /* 0x0041e4000c101134 */
[----:B0-----:R-:W-:-:S05]  /*bad40*/  PRMT R2, R6, 0x7770, RZ ;  /* 0x0000777006027816 */ /* 0x001fca00000000ff */
[----:B---3--:R0:W-:Y:S02]  /*bad50*/  @P0 STG.E.U8 desc[UR52][R234.64], R2 ;  /* 0x00000002ea000986 */ /* 0x0081e4000c101134 */
[----:B0-----:R-:W-:-:S05]  /*bad60*/  PRMT R2, R6, 0x7771, RZ ;  /* 0x0000777106027816 */ /* 0x001fca00000000ff */
[----:B----4-:R0:W-:Y:S04]  /*bad70*/  @P1 STG.E.U8 desc[UR52][R232.64], R2 ;  /* 0x00000002e8001986 */ /* 0x0101e8000c101134 */
[----:B0-----:R-:W2:Y:S01]  /*bad80*/  LDL.LU.64 R232, [R1+0x1850] ;  /* 0x0018500001e87983 */ /* 0x001ea20000300a00 */
[C---:B------:R-:W-:Y:S02]  /*bad90*/  LOP3.LUT P2, RZ, R14.reuse, 0x20000000, RZ, 0xc0, !PT ;  /* 0x200000000eff7812 */ /* 0x040fe4000784c0ff */
[----:B------:R-:W-:Y:S01]  /*bada0*/  LOP3.LUT P3, RZ, R14, 0x40000000, RZ, 0xc0, !PT ;  /* 0x400000000eff7812 */ /* 0x000fe2000786c0ff */
[----:B------:R-:W3:Y:S01]  /*badb0*/  LDL.LU.64 R236, [R1+0x1858] ;  /* 0x0018580001ec7983 */ /* 0x000ee20000300a00 */
[----:B------:R-:W-:Y:S02]  /*badc0*/  PRMT R2, R6, 0x7772, RZ ;  /* 0x0000777206027816 */ /* 0x000fe400000000ff */
[----:B------:R-:W-:-:S07]  /*badd0*/  LOP3.LUT P4, RZ, R14, 0x80000000, RZ, 0xc0, !PT ;  /* 0x800000000eff7812 */ /* 0x000fce000788c0ff */
[----:B------:R0:W-:Y:S02]  /*bade0*/  @P2 STG.E.U8 desc[UR52][R230.64], R2 ;  /* 0x00000002e6002986 */ /* 0x0001e4000c101134 */
[----:B0-----:R-:W-:-:S05]  /*badf0*/  PRMT R2, R6, 0x7773, RZ ;  /* 0x0000777306027816 */ /* 0x001fca00000000ff */
[----:B------:R0:W-:Y:S02]  /*bae00*/  @P3 STG.E.U8 desc[UR52][R228.64], R2 ;  /* 0x00000002e4003986 */ /* 0x0001e4000c101134 */
[----:B0-----:R-:W-:-:S05]  /*bae10*/  PRMT R2, R7, 0x7770, RZ ;  /* 0x0000777007027816 */ /* 0x001fca00000000ff */
[----:B------:R0:W-:Y:S04]  /*bae20*/  @P4 STG.E.U8 desc[UR52][R226.64], R2 ;  /* 0x00000002e2004986 */ /* 0x0001e8000c101134 */
[----:B0-----:R-:W4:Y:S04]  /*bae30*/  LDL.LU.64 R226, [R1+0x1860] ;  /* 0x0018600001e27983 */ /* 0x001f280000300a00 */
[----:B------:R-:W4:Y:S04]  /*bae40*/  LDL.LU.64 R234, [R1+0x1868] ;  /* 0x0018680001ea7983 */ /* 0x000f280000300a00 */
[----:B------:R-:W4:Y:S04]  /*bae50*/  LDL.LU.64 R230, [R1+0x1870] ;  /* 0x0018700001e67983 */ /* 0x000f280000300a00 */
[----:B------:R-:W4:Y:S01]  /*bae60*/  LDL.LU R229, [R1+0xc58] ;  /* 0x000c580001e57983 */ /* 0x000f220000300800 */
[----:B------:R-:W-:-:S02]  /*bae70*/  LOP3.LUT P5, RZ, R15, 0x1, RZ, 0xc0, !PT ;  /* 0x000000010fff7812 */ /* 0x000fc400078ac0ff */
[----:B------:R-:W-:Y:S02]  /*bae80*/  PRMT R2, R7, 0x7771, RZ ;  /* 0x0000777107027816 */ /* 0x000fe400000000ff */
[----:B------:R-:W-:-:S09]  /*bae90*/  LOP3.LUT P2, RZ, R15, 0x2, RZ, 0xc0, !PT ;  /* 0x000000020fff7812 */ /* 0x000fd2000784c0ff */
[----:B------:R0:W-:Y:S04]  /*baea0*/  @P5 STG.E.U8 desc[UR52][R224.64], R2 ;  /* 0x00000002e0005986 */ /* 0x0001e8000c101134 */
[----:B0-----:R-:W4:Y:S01]  /*baeb0*/  LDL.LU.64 R224, [R1+0x1878] ;  /* 0x0018780001e07983 */ /* 0x001f220000300a00 */
[----:B------:R-:W-:-:S05]  /*baec0*/  PRMT R2, R7, 0x7772, RZ ;  /* 0x0000777207027816 */ /* 0x000fca00000000ff */
[----:B--2---:R0:W-:Y:S04]  /*baed0*/  @P2 STG.E.U8 desc[UR52][R232.64], R2 ;  /* 0x00000002e8002986 */ /* 0x0041e8000c101134 */
[----:B0-----:R-:W2:Y:S01]  /*baee0*/  LDL.LU R232, [R1+0xc6c] ;  /* 0x000c6c0001e87983 */ /* 0x001ea20000300800 */
[----:B------:R-:W-:-:S03]  /*baef0*/  PRMT R2, R7, 0x7773, RZ ;  /* 0x0000777307027816 */ /* 0x000fc600000000ff */
[----:B------:R-:W2:Y:S01]  /*baf00*/  LDL.LU.64 R6, [R1+0x1880] ;  /* 0x0018800001067983 */ /* 0x000ea20000300a00 */
[C---:B------:R-:W-:Y:S02]  /*baf10*/  LOP3.LUT P6, RZ, R15.reuse, 0x2000, RZ, 0xc0, !PT ;  /* 0x000020000fff7812 */ /* 0x040fe400078cc0ff */
[----:B------:R-:W-:Y:S01]  /*baf20*/  LOP3.LUT R0, R0, 0xffff7fff, RZ, 0xc0, !PT ;  /* 0xffff7fff00007812 */ /* 0x000fe200078ec0ff */
[----:B------:R-:W2:Y:S01]  /*baf30*/  LDL.LU.64 R248, [R1+0x1888] ;  /* 0x0018880001f87983 */ /* 0x000ea20000300a00 */
[----:B------:R-:W-:-:S03]  /*baf40*/  LOP3.LUT P3, RZ, R15, 0x4, RZ, 0xc0, !PT ;  /* 0x000000040fff7812 */ /* 0x000fc6000786c0ff */
[----:B------:R-:W2:Y:S01]  /*baf50*/  LDL.LU.64 R246, [R1+0x1890] ;  /* 0x0018900001f67983 */ /* 0x000ea20000300a00 */
[----:B------:R-:W-:-:S03]  /*baf60*/  LOP3.LUT P4, RZ, R15, 0x8, RZ, 0xc0, !PT ;  /* 0x000000080fff7812 */ /* 0x000fc6000788c0ff */
[----:B------:R-:W2:Y:S02]  /*baf70*/  LDL.LU.64 R244, [R1+0x1898] ;  /* 0x0018980001f47983 */ /* 0x000ea40000300a00 */
[----:B------:R-:W-:Y:S02]  /*baf80*/  @P6 LOP3.LUT R0, R0, 0x8000, RZ, 0xfc, !PT ;  /* 0x0000800000006812 */ /* 0x000fe400078efcff */
[----:B------:R-:W-:Y:S02]  /*baf90*/  LOP3.LUT P6, RZ, R15, 0x1000, RZ, 0xc0, !PT ;  /* 0x000010000fff7812 */ /* 0x000fe400078cc0ff */
[----:B------:R-:W-:-:S11]  /*bafa0*/  LOP3.LUT R0, R0, 0xfffeffff, RZ, 0xc0, !PT ;  /* 0xfffeffff00007812 */ /* 0x000fd600078ec0ff */
        /* <DEDUP_REMOVED lines=8> */
[----:B------:R-:W-:Y:S01]  /*bb030*/  LOP3.LUT R0, R0, 0xfff7ffff, RZ, 0xc0, !PT ;  /* 0xfff7ffff00007812 */ /* 0x000fe200078ec0ff */
[----:B---3--:R4:W-:Y:S10]  /*bb040*/  @P3 STG.E.U8 desc[UR52][R236.64], R2 ;  /* 0x00000002ec003986 */ /* 0x0089f4000c101134 */
[----:B------:R-:W-:-:S02]  /*bb050*/  @P6 LOP3.LUT R0, R0, 0x80000, RZ, 0xfc, !PT ;  /* 0x0008000000006812 */ /* 0x000fc400078efcff */
[----:B------:R-:W-:Y:S02]  /*bb060*/  LOP3.LUT P6, RZ, R15, 0x100, RZ, 0xc0, !PT ;  /* 0x000001000fff7812 */ /* 0x000fe400078cc0ff */
[----:B------:R-:W-:-:S11]  /*bb070*/  LOP3.LUT R0, R0, 0xffefffff, RZ, 0xc0, !PT ;  /* 0xffefffff00007812 */ /* 0x000fd600078ec0ff */
[----:B------:R-:W-:Y:S02]  /*bb080*/  @P6 LOP3.LUT R0, R0, 0x100000, RZ, 0xfc, !PT ;  /* 0x0010000000006812 */ /* 0x000fe400078efcff */
[C---:B------:R-:W-:Y:S02]  /*bb090*/  LOP3.LUT P6, RZ, R15.reuse, 0x80, RZ, 0xc0, !PT ;  /* 0x000000800fff7812 */ /* 0x040fe400078cc0ff */
[----:B------:R-:W-:Y:S02]  /*bb0a0*/  LOP3.LUT R0, R0, 0xffdfffff, RZ, 0xc0, !PT ;  /* 0xffdfffff00007812 */ /* 0x000fe400078ec0ff */
[----:B------:R-:W-:-:S09]  /*bb0b0*/  LOP3.LUT P5, RZ, R15, 0x10, RZ, 0xc0, !PT ;  /* 0x000000100fff7812 */ /* 0x000fd200078ac0ff */
[----:B------:R-:W-:Y:S02]  /*bb0c0*/  @P6 LOP3.LUT R0, R0, 0x200000, RZ, 0xfc, !PT ;  /* 0x0020000000006812 */ /* 0x000fe400078efcff */
[----:B------:R-:W-:Y:S02]  /*bb0d0*/  LOP3.LUT P6, RZ, R15, 0x40, RZ, 0xc0, !PT ;  /* 0x000000400fff7812 */ /* 0x000fe400078cc0ff */
[----:B----4-:R-:W-:-:S05]  /*bb0e0*/  PRMT R2, R229, 0x7770, RZ ;  /* 0x00007770e5027816 */ /* 0x010fca00000000ff */
[----:B------:R0:W-:Y:S04]  /*bb0f0*/  @P4 STG.E.U8 desc[UR52][R226.64], R2 ;  /* 0x00000002e2004986 */ /* 0x0001e8000c101134 */
[----:B0-----:R-:W3:Y:S04]  /*bb100*/  LDL.LU R226, [R1+0xc5c] ;  /* 0x000c5c0001e27983 */ /* 0x001ee80000300800 */
[----:B------:R-:W4:Y:S01]  /*bb110*/  LDL.LU.64 R242, [R1+0x18a0] ;  /* 0x0018a00001f27983 */ /* 0x000f220000300a00 */
[----:B------:R-:W-:-:S03]  /*bb120*/  LOP3.LUT R0, R0, 0xffbfffff, RZ, 0xc0, !PT ;  /* 0xffbfffff00007812 */ /* 0x000fc600078ec0ff */
[----:B------:R-:W4:Y:S01]  /*bb130*/  LDL.LU.64 R240, [R1+0x18a8] ;  /* 0x0018a80001f07983 */ /* 0x000f220000300a00 */
[----:B------:R-:W-:Y:S02]  /*bb140*/  @P6 LOP3.LUT R0, R0, 0x400000, RZ, 0xfc, !PT ;  /* 0x0040000000006812 */ /* 0x000fe400078efcff */
[----:B------:R-:W-:Y:S01]  /*bb150*/  LOP3.LUT P6, RZ, R15, 0x20, RZ, 0xc0, !PT ;  /* 0x000000200fff7812 */ /* 0x000fe200078cc0ff */
[----:B------:R-:W4:Y:S01]  /*bb160*/  LDL.LU R227, [R1+0xc40] ;  /* 0x000c400001e37983 */ /* 0x000f220000300800 */
[----:B------:R-:W-:-:S03]  /*bb170*/  PRMT R2, R229, 0x7771, RZ ;  /* 0x00007771e5027816 */ /* 0x000fc600000000ff */
[----:B------:R-:W4:Y:S04]  /*bb180*/  LDL.LU.64 R238, [R1+0x18b0] ;  /* 0x0018b00001ee7983 */ /* 0x000f280000300a00 */
[----:B------:R0:W-:Y:S04]  /*bb190*/  @P5 STG.E.U8 desc[UR52][R234.64], R2 ;  /* 0x00000002ea005986 */ /* 0x0001e8000c101134 */
[----:B------:R-:W4:Y:S01]  /*bb1a0*/  LDL.LU.64 R236, [R1+0x18b8] ;  /* 0x0018b80001ec7983 */ /* 0x000f220000300a00 */
[----:B0-----:R-:W-:-:S03]  /*bb1b0*/  PRMT R2, R229, 0x7772, RZ ;  /* 0x00007772e5027816 */ /* 0x001fc600000000ff */
[----:B------:R-:W4:Y:S04]  /*bb1c0*/  LDL.LU.64 R234, [R1+0x18c0] ;  /* 0x0018c00001ea7983 */ /* 0x000f280000300a00 */
[----:B------:R0:W-:Y:S01]  /*bb1d0*/  @P6 STG.E.U8 desc[UR52][R230.64], R2 ;  /* 0x00000002e6006986 */ /* 0x0001e2000c101134 */
[C---:B------:R-:W-:Y:S02]  /*bb1e0*/  LOP3.LUT P6, RZ, R0.reuse, 0x400000, RZ, 0xc0, !PT ;  /* 0x0040000000ff7812 */ /* 0x040fe400078cc0ff */
[----:B0-----:R-:W-:Y:S01]  /*bb1f0*/  PRMT R2, R229, 0x7773, RZ ;  /* 0x00007773e5027816 */ /* 0x001fe200000000ff */
[----:B------:R-:W4:Y:S10]  /*bb200*/  LDL.LU.64 R230, [R1+0x18c8] ;  /* 0x0018c80001e67983 */ /* 0x000f340000300a00 */
[----:B------:R0:W-:Y:S01]  /*bb210*/  @P6 STG.E.U8 desc[UR52][R224.64], R2 ;  /* 0x00000002e0006986 */ /* 0x0001e2000c101134 */
[----:B------:R-:W-:-:S03]  /*bb220*/  LOP3.LUT P6, RZ, R0, 0x200000, RZ, 0xc0, !PT ;  /* 0x0020000000ff7812 */ /* 0x000fc600078cc0ff */
[----:B------:R-:W4:Y:S04]  /*bb230*/  LDL.LU.64 R228, [R1+0x18d0] ;  /* 0x0018d00001e47983 */ /* 0x000f280000300a00 */
[----:B0-----:R-:W4:Y:S04]  /*bb240*/  LDL.LU.64 R224, [R1+0x18d8] ;  /* 0x0018d80001e07983 */ /* 0x001f280000300a00 */
[----:B------:R-:W4:Y:S01]  /*bb250*/  LDL.LU R233, [R1+0xc30] ;  /* 0x000c300001e97983 */ /* 0x000f220000300800 */
[----:B--2---:R-:W-:-:S05]  /*bb260*/  PRMT R2, R232, 0x7770, RZ ;  /* 0x00007770e8027816 */ /* 0x004fca00000000ff */
[----:B------:R0:W-:Y:S04]  /*bb270*/  @P6 STG.E.U8 desc[UR52][R6.64], R2 ;  /* 0x0000000206006986 */ /* 0x0001e8000c101134 */
[----:B0-----:R-:W2:Y:S01]  /*bb280*/  LDL.LU.64 R6, [R1+0x18e0] ;  /* 0x0018e00001067983 */ /* 0x001ea20000300a00 */
[----:B------:R-:W-:Y:S02]  /*bb290*/  LOP3.LUT P6, RZ, R0, 0x100000, RZ, 0xc0, !PT ;  /* 0x0010000000ff7812 */ /* 0x000fe400078cc0ff */
[----:B------:R-:W-:-:S11]  /*bb2a0*/  PRMT R2, R232, 0x7771, RZ ;  /* 0x00007771e8027816 */ /* 0x000fd600000000ff */
        /* <DEDUP_REMOVED lines=8> */
[C---:B------:R-:W-:Y:S02]  /*bb330*/  LOP3.LUT P0, RZ, R15.reuse, 0x4000, RZ, 0xc0, !PT ;  /* 0x000040000fff7812 */ /* 0x040fe4000780c0ff */
[C---:B------:R-:W-:Y:S02]  /*bb340*/  LOP3.LUT P1, RZ, R15.reuse, 0x8000, RZ, 0xc0, !PT ;  /* 0x000080000fff7812 */ /* 0x040fe4000782c0ff */
[C---:B------:R-:W-:Y:S02]  /*bb350*/  LOP3.LUT P2, RZ, R15.reuse, 0x10000, RZ, 0xc0, !PT ;  /* 0x000100000fff7812 */ /* 0x040fe4000784c0ff */
[C---:B------:R-:W-:Y:S02]  /*bb360*/  LOP3.LUT P3, RZ, R15.reuse, 0x20000, RZ, 0xc0, !PT ;  /* 0x000200000fff7812 */ /* 0x040fe4000786c0ff */
[----:B------:R-:W-:-:S02]  /*bb370*/  LOP3.LUT P4, RZ, R15, 0x40000, RZ, 0xc0, !PT ;  /* 0x000400000fff7812 */ /* 0x000fc4000788c0ff */
[----:B------:R-:W-:Y:S02]  /*bb380*/  LOP3.LUT P5, RZ, R15, 0x80000, RZ, 0xc0, !PT ;  /* 0x000800000fff7812 */ /* 0x000fe400078ac0ff */
[----:B---3--:R-:W-:-:S05]  /*bb390*/  PRMT R2, R226, 0x7770, RZ ;  /* 0x00007770e2027816 */ /* 0x008fca00000000ff */
[----:B----4-:R0:W-:Y:S01]  /*bb3a0*/  @P6 STG.E.U8 desc[UR52][R242.64], R2 ;  /* 0x00000002f2006986 */ /* 0x0101e2000c101134 */
[----:B------:R-:W-:Y:S02]  /*bb3b0*/  LOP3.LUT P6, RZ, R0, 0x10000, RZ, 0xc0, !PT ;  /* 0x0001000000ff7812 */ /* 0x000fe400078cc0ff */
[----:B0-----:R-:W-:-:S11]  /*bb3c0*/  PRMT R2, R226, 0x7771, RZ ;  /* 0x00007771e2027816 */ /* 0x001fd600000000ff */
[----:B------:R0:W-:Y:S01]  /*bb3d0*/  @P6 STG.E.U8 desc[UR52][R240.64], R2 ;  /* 0x00000002f0006986 */ /* 0x0001e2000c101134 */
[----:B------:R-:W-:Y:S02]  /*bb3e0*/  LOP3.LUT P6, RZ, R0, 0x8000, RZ, 0xc0, !PT ;  /* 0x0000800000ff7812 */ /* 0x000fe400078cc0ff */
[----:B0-----:R-:W-:-:S11]  /*bb3f0*/  PRMT R2, R226, 0x7772, RZ ;  /* 0x00007772e2027816 */ /* 0x001fd600000000ff */
[----:B------:R0:W-:Y:S02]  /*bb400*/  @P6 STG.E.U8 desc[UR52][R238.64], R2 ;  /* 0x00000002ee006986 */ /* 0x0001e4000c101134 */
[----:B0-----:R-:W-:-:S05]  /*bb410*/  PRMT R2, R226, 0x7773, RZ ;  /* 0x00007773e2027816 */ /* 0x001fca00000000ff */
        /* <DEDUP_REMOVED lines=10> */
[----:B--2---:R0:W-:Y:S04]  /*bb4c0*/  @P5 STG.E.U8 desc[UR52][R6.64], R2 ;  /* 0x0000000206005986 */ /* 0x0041e8000c101134 */
[----:B0-----:R-:W2:Y:S04]  /*bb4d0*/  LDL.LU.64 R6, [R1+0x18e8] ;  /* 0x0018e80001067983 */ /* 0x001ea80000300a00 */
[----:B------:R-:W3:Y:S04]  /*bb4e0*/  LDL.LU.64 R234, [R1+0x18f0] ;  /* 0x0018f00001ea7983 */ /* 0x000ee80000300a00 */
[----:B------:R-:W4:Y:S04]  /*bb4f0*/  LDL.LU.64 R224, [R1+0x18f8] ;  /* 0x0018f80001e07983 */ /* 0x000f280000300a00 */
[----:B------:R-:W4:Y:S04]  /*bb500*/  LDL.LU.64 R230, [R1+0x1900] ;  /* 0x0019000001e67983 */ /* 0x000f280000300a00 */
[----:B------:R-:W4:Y:S04]  /*bb510*/  LDL.LU.64 R228, [R1+0x1908] ;  /* 0x0019080001e47983 */ /* 0x000f280000300a00 */
[----:B------:R-:W4:Y:S04]  /*bb520*/  LDL.LU.64 R226, [R1+0x1910] ;  /* 0x0019100001e27983 */ /* 0x000f280000300a00 */
[----:B------:R-:W4:Y:S01]  /*bb530*/  LDL.LU R242, [R1+0xc44] ;  /* 0x000c440001f27983 */ /* 0x000f220000300800 */
[----:B------:R-:W-:-:S02]  /*bb540*/  LOP3.LUT P2, RZ, R15, 0x100000, RZ, 0xc0, !PT ;  /* 0x001000000fff7812 */ /* 0x000fc4000784c0ff */
[----:B------:R-:W-:Y:S02]  /*bb550*/  PRMT R2, R233, 0x7771, RZ ;  /* 0x00007771e9027816 */ /* 0x000fe400000000ff */
        /* <DEDUP_REMOVED lines=12> */
[----:B------:R-:W-:Y:S01]  /*bb620*/  LOP3.LUT P6, RZ, R15, 0x10000000, RZ, 0xc0, !PT ;  /* 0x100000000fff7812 */ /* 0x000fe200078cc0ff */
[----:B--2---:R0:W-:Y:S04]  /*bb630*/  @P2 STG.E.U8 desc[UR52][R6.64], R2 ;  /* 0x0000000206002986 */ /* 0x0041e8000c101134 */
[----:B0-----:R-:W2:Y:S04]  /*bb640*/  LDL.LU.64 R6, [R1+0x1918] ;  /* 0x0019180001067983 */ /* 0x001ea80000300a00 */
[----:B------:R-:W2:Y:S04]  /*bb650*/  LDL.LU R243, [R1+0xc34] ;  /* 0x000c340001f37983 */ /* 0x000ea80000300800 */
[----:B------:R-:W2:Y:S01]  /*bb660*/  LDL.LU.64 R248, [R1+0x1920] ;  /* 0x0019200001f87983 */ /* 0x000ea20000300a00 */
[----:B------:R-:W-:-:S03]  /*bb670*/  LOP3.LUT R0, R0, 0xfffff7ff, RZ, 0xc0, !PT ;  /* 0xfffff7ff00007812 */ /* 0x000fc600078ec0ff */
[----:B------:R-:W2:Y:S01]  /*bb680*/  LDL.LU.64 R246, [R1+0x1928] ;  /* 0x0019280001f67983 */ /* 0x000ea20000300a00 */
[----:B------:R-:W-:Y:S02]  /*bb690*/  @P6 LOP3.LUT R0, R0, 0x800, RZ, 0xfc, !PT ;  /* 0x0000080000006812 */ /* 0x000fe400078efcff */
[C---:B------:R-:W-:Y:S01]  /*bb6a0*/  LOP3.LUT P6, RZ, R15.reuse, 0x8000000, RZ, 0xc0, !PT ;  /* 0x080000000fff7812 */ /* 0x040fe200078cc0ff */
[----:B------:R-:W2:Y:S01]  /*bb6b0*/  LDL.LU.64 R244, [R1+0x1930] ;  /* 0x0019300001f47983 */ /* 0x000ea20000300a00 */
[C---:B------:R-:W-:Y:S02]  /*bb6c0*/  LOP3.LUT P3, RZ, R15.reuse, 0x200000, RZ, 0xc0, !PT ;  /* 0x002000000fff7812 */ /* 0x040fe4000786c0ff */
[----:B------:R-:W-:Y:S01]  /*bb6d0*/  LOP3.LUT R0, R0, 0xffffefff, RZ, 0xc0, !PT ;  /* 0xffffefff00007812 */ /* 0x000fe200078ec0ff */
[----:B------:R-:W2:Y:S01]  /*bb6e0*/  LDL.LU.64 R240, [R1+0x1938] ;  /* 0x0019380001f07983 */ /* 0x000ea20000300a00 */
[----:B------:R-:W-:Y:S02]  /*bb6f0*/  LOP3.LUT P4, RZ, R15, 0x400000, RZ, 0xc0, !PT ;  /* 0x004000000fff7812 */ /* 0x000fe4000788c0ff */
[----:B------:R-:W-:-:S05]  /*bb700*/  PRMT R2, R233, 0x7772, RZ ;  /* 0x00007772e9027816 */ /* 0x000fca00000000ff */
[----:B------:R-:W-:Y:S02]  /*bb710*/  @P6 LOP3.LUT R0, R0, 0x1000, RZ, 0xfc, !PT ;  /* 0x0000100000006812 */ /* 0x000fe400078efcff */
[----:B------:R-:W-:Y:S01]  /*bb720*/  LOP3.LUT P6, RZ, R15, 0x4000000, RZ, 0xc0, !PT ;  /* 0x040000000fff7812 */ /* 0x000fe200078cc0ff */
[----:B---3--:R0:W-:Y:S01]  /*bb730*/  @P3 STG.E.U8 desc[UR52][R234.64], R2 ;  /* 0x00000002ea003986 */ /* 0x0081e2000c101134 */
[----:B------:R-:W-:Y:S02]  /*bb740*/  LOP3.LUT R0, R0, 0xffffdfff, RZ, 0xc0, !PT ;  /* 0xffffdfff00007812 */ /* 0x000fe400078ec0ff */
[----:B0-----:R-:W-:-:S09]  /*bb750*/  PRMT R2, R233, 0x7773, RZ ;  /* 0x00007773e9027816 */ /* 0x001fd200000000ff */
[----:B------:R-:W-:Y:S02]  /*bb760*/  @P6 LOP3.LUT R0, R0, 0x2000, RZ, 0xfc, !PT ;  /* 0x0000200000006812 */ /* 0x000fe400078efcff */
[C---:B------:R-:W-:Y:S01]  /*bb770*/  LOP3.LUT P6, RZ, R15.reuse, 0x2000000, RZ, 0xc0, !PT ;  /* 0x020000000fff7812 */ /* 0x040fe200078cc0ff */
[----:B----4-:R0:W-:Y:S01]  /*bb780*/  @P4 STG.E.U8 desc[UR52][R224.64], R2 ;  /* 0x00000002e0004986 */ /* 0x0101e2000c101134 */
[----:B------:R-:W-:Y:S02]  /*bb790*/  LOP3.LUT P5, RZ, R15, 0x800000, RZ, 0xc0, !PT ;  /* 0x008000000fff7812 */ /* 0x000fe400078ac0ff */
[----:B------:R-:W-:Y:S01]  /*bb7a0*/  LOP3.LUT R0, R0, 0xffffbfff, RZ, 0xc0, !PT ;  /* 0xffffbfff00007812 */ /* 0x000fe200078ec0ff */
[----:B0-----:R-:W3:Y:S04]  /*bb7b0*/  LDL.LU R224, [R1+0xc48] ;  /* 0x000c480001e07983 */ /* 0x001ee80000300800 */
[----:B------:R-:W4:Y:S04]  /*bb7c0*/  LDL.LU.64 R238, [R1+0x1940] ;  /* 0x0019400001ee7983 */ /* 0x000f280000300a00 */
[----:B------:R-:W-:-:S02]  /*bb7d0*/  @P6 LOP3.LUT R0, R0, 0x4000, RZ, 0xfc, !PT ;  /* 0x0000400000006812 */ /* 0x000fc400078efcff */
[----:B------:R-:W-:Y:S01]  /*bb7e0*/  LOP3.LUT P6, RZ, R15, 0x1000000, RZ, 0xc0, !PT ;  /* 0x010000000fff7812 */ /* 0x000fe200078cc0ff */
[----:B------:R-:W4:Y:S01]  /*bb7f0*/  LDL.LU.64 R236, [R1+0x1948] ;  /* 0x0019480001ec7983 */ /* 0x000f220000300a00 */
[----:B------:R-:W-:-:S03]  /*bb800*/  PRMT R2, R242, 0x7770, RZ ;  /* 0x00007770f2027816 */ /* 0x000fc600000000ff */
[----:B------:R-:W4:Y:S04]  /*bb810*/  LDL.LU R225, [R1+0xc38] ;  /* 0x000c380001e17983 */ /* 0x000f280000300800 */
[----:B------:R0:W-:Y:S04]  /*bb820*/  @P5 STG.E.U8 desc[UR52][R230.64], R2 ;  /* 0x00000002e6005986 */ /* 0x0001e8000c101134 */
[----:B------:R-:W4:Y:S04]  /*bb830*/  LDL.LU.64 R234, [R1+0x1950] ;  /* 0x0019500001ea7983 */ /* 0x000f280000300a00 */
[----:B------:R-:W4:Y:S01]  /*bb840*/  LDL.LU.64 R232, [R1+0x1958] ;  /* 0x0019580001e87983 */ /* 0x000f220000300a00 */
[----:B0-----:R-:W-:-:S03]  /*bb850*/  PRMT R2, R242, 0x7771, RZ ;  /* 0x00007771f2027816 */ /* 0x001fc600000000ff */
[----:B------:R-:W4:Y:S04]  /*bb860*/  LDL.LU.64 R230, [R1+0x1960] ;  /* 0x0019600001e67983 */ /* 0x000f280000300a00 */
[----:B------:R0:W-:Y:S01]  /*bb870*/  @P6 STG.E.U8 desc[UR52][R228.64], R2 ;  /* 0x00000002e4006986 */ /* 0x0001e2000c101134 */
[----:B------:R-:W-:Y:S02]  /*bb880*/  LOP3.LUT P6, RZ, R0, 0x4000, RZ, 0xc0, !PT ;  /* 0x0000400000ff7812 */ /* 0x000fe400078cc0ff */
[----:B0-----:R-:W-:Y:S01]  /*bb890*/  PRMT R2, R242, 0x7772, RZ ;  /* 0x00007772f2027816 */ /* 0x001fe200000000ff */
[----:B------:R-:W4:Y:S10]  /*bb8a0*/  LDL.LU.64 R228, [R1+0x1968] ;  /* 0x0019680001e47983 */ /* 0x000f340000300a00 */
[----:B------:R0:W-:Y:S01]  /*bb8b0*/  @P6 STG.E.U8 desc[UR52][R226.64], R2 ;  /* 0x00000002e2006986 */ /* 0x0001e2000c101134 */
[----:B------:R-:W-:-:S03]  /*bb8c0*/  LOP3.LUT P6, RZ, R0, 0x2000, RZ, 0xc0, !PT ;  /* 0x0000200000ff7812 */ /* 0x000fc600078cc0ff */
[----:B0-----:R-:W4:Y:S01]  /*bb8d0*/  LDL.LU.64 R226, [R1+0x1970] ;  /* 0x0019700001e27983 */ /* 0x001f220000300a00 */
[----:B------:R-:W-:-:S09]  /*bb8e0*/  PRMT R2, R242, 0x7773, RZ ;  /* 0x00007773f2027816 */ /* 0x000fd200000000ff */
[----:B--2---:R0:W-:Y:S04]  /*bb8f0*/  @P6 STG.E.U8 desc[UR52][R6.64], R2 ;  /* 0x0000000206006986 */ /* 0x0041e8000c101134 */
        /* <DEDUP_REMOVED lines=14> */
[----:B---3--:R-:W-:-:S11]  /*bb9e0*/  PRMT R2, R224, 0x7770, RZ ;  /* 0x00007770e0027816 */ /* 0x008fd600000000ff */
[----:B----4-:R0:W-:Y:S01]  /*bb9f0*/  @P6 STG.E.U8 desc[UR52][R238.64], R2 ;  /* 0x00000002ee006986 */ /* 0x0101e2000c101134 */
[----:B------:R-:W-:Y:S02]  /*bba00*/  LOP3.LUT P6, RZ, R0, 0x80, RZ, 0xc0, !PT ;  /* 0x0000008000ff7812 */ /* 0x000fe400078cc0ff */
[C---:B------:R-:W-:Y:S02]  /*bba10*/  LOP3.LUT P0, RZ, R16.reuse, 0x2, RZ, 0xc0, !PT ;  /* 0x0000000210ff7812 */ /* 0x040fe4000780c0ff */
[----:B------:R-:W-:Y:S02]  /*bba20*/  LOP3.LUT P1, RZ, R16, 0x4, RZ, 0xc0, !PT ;  /* 0x0000000410ff7812 */ /* 0x000fe4000782c0ff */
[----:B0-----:R-:W-:-:S07]  /*bba30*/  PRMT R2, R224, 0x7771, RZ ;  /* 0x00007771e0027816 */ /* 0x001fce00000000ff */
[----:B------:R0:W-:Y:S01]  /*bba40*/  @P6 STG.E.U8 desc[UR52][R236.64], R2 ;  /* 0x00000002ec006986 */ /* 0x0001e2000c101134 */
[----:B------:R-:W-:Y:S02]  /*bba50*/  LOP3.LUT P2, RZ, R16, 0x8, RZ, 0xc0, !PT ;  /* 0x0000000810ff7812 */ /* 0x000fe4000784c0ff */
[----:B0-----:R-:W-:-:S05]  /*bba60*/  PRMT R2, R224, 0x7772, RZ ;  /* 0x00007772e0027816 */ /* 0x001fca00000000ff */
        /* <DEDUP_REMOVED lines=9> */
[----:B------:R0:W-:Y:S02]  /*bbb00*/  @P3 STG.E.U8 desc[UR52][R228.64], R2 ;  /* 0x00000002e4003986 */ /* 0x0001e4000c101134 */
[----:B0-----:R-:W-:-:S05]  /*bbb10*/  PRMT R2, R225, 0x7772, RZ ;  /* 0x00007772e1027816 */ /* 0x001fca00000000ff */
[----:B------:R0:W-:Y:S02]  /*bbb20*/  @P4 STG.E.U8 desc[UR52][R226.64], R2 ;  /* 0x00000002e2004986 */ /* 0x0001e4000c101134 */
[----:B0-----:R-:W-:Y:S02]  /*bbb30*/  PRMT R2, R225, 0x7773, RZ ;  /* 0x00007773e1027816 */ /* 0x001fe400000000ff */
[----:B------:R-:W3:Y:S04]  /*bbb40*/  LDL.LU.64 R226, [R1+0x1980] ;  /* 0x0019800001e27983 */ /* 0x000ee80000300a00 */
[----:B--2---:R0:W-:Y:S04]  /*bbb50*/  @P5 STG.E.U8 desc[UR52][R6.64], R2 ;  /* 0x0000000206005986 */ /* 0x0041e8000c101134 */
[----:B0-----:R-:W2:Y:S04]  /*bbb60*/  LDL.LU.64 R6, [R1+0x1988] ;  /* 0x0019880001067983 */ /* 0x001ea80000300a00 */
[----:B------:R-:W4:Y:S04]  /*bbb70*/  LDL.LU.64 R234, [R1+0x1990] ;  /* 0x0019900001ea7983 */ /* 0x000f280000300a00 */
[----:B------:R-:W3:Y:S04]  /*bbb80*/  LDL.LU R233, [R1+0xc4c] ;  /* 0x000c4c0001e97983 */ /* 0x000ee80000300800 */
[----:B------:R-:W4:Y:S04]  /*bbb90*/  LDL.LU.64 R224, [R1+0x1998] ;  /* 0x0019980001e07983 */ /* 0x000f280000300a00 */
[----:B------:R-:W4:Y:S04]  /*bbba0*/  LDL.LU.64 R230, [R1+0x19a0] ;  /* 0x0019a00001e67983 */ /* 0x000f280000300a00 */
[----:B------:R-:W4:Y:S04]  /*bbbb0*/  LDL.LU.64 R228, [R1+0x19a8] ;  /* 0x0019a80001e47983 */ /* 0x000f280000300a00 */
[----:B------:R-:W4:Y:S01]  /*bbbc0*/  LDL.LU R242, [R1+0xc3c] ;  /* 0x000c3c0001f27983 */ /* 0x000f220000300800 */
[----:B------:R-:W-:-:S02]  /*bbbd0*/  LOP3.LUT P2, RZ, R16, 0x80, RZ, 0xc0, !PT ;  /* 0x0000008010ff7812 */ /* 0x000fc4000784c0ff */
[----:B------:R-:W-:Y:S02]  /*bbbe0*/  LOP3.LUT P6, RZ, R16, 0x80000, RZ, 0xc0, !PT ;  /* 0x0008000010ff7812 */ /* 0x000fe400078cc0ff */
[----:B------:R-:W-:-:S11]  /*bbbf0*/  LOP3.LUT R15, R15, 0x7fffffff, RZ, 0xc0, !PT ;  /* 0x7fffffff0f0f7812 */ /* 0x000fd600078ec0ff */
[----:B------:R-:W-:Y:S02]  /*bbc00*/  @P6 LOP3.LUT R15, R15, 0x80000000, RZ, 0xfc, !PT ;  /* 0x800000000f0f6812 */ /* 0x000fe400078efcff */
[----:B------:R-:W-:Y:S02]  /*bbc10*/  LOP3.LUT P6, RZ, R16, 0x40000, RZ, 0xc0, !PT ;  /* 0x0004000010ff7812 */ /* 0x000fe400078cc0ff */
[----:B------:R-:W-:Y:S02]  /*bbc20*/  LOP3.LUT R0, R0, 0xfffffffe, RZ, 0xc0, !PT ;  /* 0xfffffffe00007812 */ /* 0x000fe400078ec0ff */
[----:B------:R-:W-:-:S09]  /*bbc30*/  LOP3.LUT P3, RZ, R16, 0x100, RZ, 0xc0, !PT ;  /* 0x0000010010ff7812 */ /* 0x000fd2000786c0ff */
        /* <DEDUP_REMOVED lines=8> */
[----:B------:R-:W-:Y:S02]  /*bbcc0*/  LOP3.LUT R0, R0, 0xfffffff7, RZ, 0xc0, !PT ;  /* 0xfffffff700007812 */ /* 0x000fe400078ec0ff */
[----:B---3--:R-:W-:-:S05]  /*bbcd0*/  PRMT R2, R233, 0x7770, RZ ;  /* 0x00007770e9027816 */ /* 0x008fca00000000ff */
[----:B------:R0:W-:Y:S04]  /*bbce0*/  @P2 STG.E.U8 desc[UR52][R226.64], R2 ;  /* 0x00000002e2002986 */ /* 0x0001e8000c101134 */
[----:B0-----:R-:W3:Y:S01]  /*bbcf0*/  LDL.LU.64 R226, [R1+0x19b0] ;  /* 0x0019b00001e27983 */ /* 0x001ee20000300a00 */
[----:B------:R-:W-:-:S05]  /*bbd00*/  PRMT R2, R233, 0x7771, RZ ;  /* 0x00007771e9027816 */ /* 0x000fca00000000ff */
[----:B--2---:R0:W-:Y:S04]  /*bbd10*/  @P3 STG.E.U8 desc[UR52][R6.64], R2 ;  /* 0x0000000206003986 */ /* 0x0041e8000c101134 */
[----:B0-----:R-:W2:Y:S04]  /*bbd20*/  LDL.LU.64 R6, [R1+0x19b8] ;  /* 0x0019b80001067983 */ /* 0x001ea80000300a00 */
[----:B------:R-:W2:Y:S04]  /*bbd30*/  LDL.LU.64 R248, [R1+0x19c0] ;  /* 0x0019c00001f87983 */ /* 0x000ea80000300a00 */
[----:B------:R-:W2:Y:S01]  /*bbd40*/  LDL.LU R243, [R1+0xc20] ;  /* 0x000c200001f37983 */ /* 0x000ea20000300800 */
[----:B------:R-:W-:-:S02]  /*bbd50*/  @P6 LOP3.LUT R0, R0, 0x8, RZ, 0xfc, !PT ;  /* 0x0000000800006812 */ /* 0x000fc400078efcff */
[----:B------:R-:W-:Y:S01]  /*bbd60*/  LOP3.LUT P6, RZ, R16, 0x4000, RZ, 0xc0, !PT ;  /* 0x0000400010ff7812 */ /* 0x000fe200078cc0ff */
[----:B------:R-:W2:Y:S01]  /*bbd70*/  LDL.LU.64 R246, [R1+0x19c8] ;  /* 0x0019c80001f67983 */ /* 0x000ea20000300a00 */
[----:B------:R-:W-:-:S03]  /*bbd80*/  LOP3.LUT R0, R0, 0xffffffef, RZ, 0xc0, !PT ;  /* 0xffffffef00007812 */ /* 0x000fc600078ec0ff */
[----:B------:R-:W2:Y:S01]  /*bbd90*/  LDL.LU.64 R244, [R1+0x19d0] ;  /* 0x0019d00001f47983 */ /* 0x000ea20000300a00 */
[C---:B------:R-:W-:Y:S02]  /*bbda0*/  LOP3.LUT P4, RZ, R16.reuse, 0x200, RZ, 0xc0, !PT ;  /* 0x0000020010ff7812 */ /* 0x040fe4000788c0ff */
[----:B------:R-:W-:Y:S01]  /*bbdb0*/  LOP3.LUT P5, RZ, R16, 0x400, RZ, 0xc0, !PT ;  /* 0x0000040010ff7812 */ /* 0x000fe200078ac0ff */
[----:B------:R-:W2:Y:S04]  /*bbdc0*/  LDL.LU.64 R240, [R1+0x19d8] ;  /* 0x0019d80001f07983 */ /* 0x000ea80000300a00 */
[----:B------:R-:W-:Y:S02]  /*bbdd0*/  @P6 LOP3.LUT R0, R0, 0x10, RZ, 0xfc, !PT ;  /* 0x0000001000006812 */ /* 0x000fe400078efcff */
[----:B------:R-:W-:-:S02]  /*bbde0*/  LOP3.LUT P6, RZ, R16, 0x2000, RZ, 0xc0, !PT ;  /* 0x0000200010ff7812 */ /* 0x000fc400078cc0ff */
[----:B------:R-:W-:Y:S02]  /*bbdf0*/  LOP3.LUT R0, R0, 0xffffffdf, RZ, 0xc0, !PT ;  /* 0xffffffdf00007812 */ /* 0x000fe400078ec0ff */
[----:B------:R-:W-:-:S09]  /*bbe00*/  PRMT R2, R233, 0x7772, RZ ;  /* 0x00007772e9027816 */ /* 0x000fd200000000ff */
[----:B------:R-:W-:Y:S02]  /*bbe10*/  @P6 LOP3.LUT R0, R0, 0x20, RZ, 0xfc, !PT ;  /* 0x0000002000006812 */ /* 0x000fe400078efcff */
[----:B------:R-:W-:Y:S01]  /*bbe20*/  LOP3.LUT P6, RZ, R16, 0x1000, RZ, 0xc0, !PT ;  /* 0x0000100010ff7812 */ /* 0x000fe200078cc0ff */
[----:B----4-:R0:W-:Y:S01]  /*bbe30*/  @P4 STG.E.U8 desc[UR52][R234.64], R2 ;  /* 0x00000002ea004986 */ /* 0x0101e2000c101134 */
[----:B------:R-:W-:Y:S02]  /*bbe40*/  LOP3.LUT R0, R0, 0xffffffbf, RZ, 0xc0, !PT ;  /* 0xffffffbf00007812 */ /* 0x000fe400078ec0ff */
[----:B0-----:R-:W-:-:S09]  /*bbe50*/  PRMT R2, R233, 0x7773, RZ ;  /* 0x00007773e9027816 */ /* 0x001fd200000000ff */
[----:B------:R-:W-:Y:S02]  /*bbe60*/  @P6 LOP3.LUT R0, R0, 0x40, RZ, 0xfc, !PT ;  /* 0x0000004000006812 */ /* 0x000fe400078efcff */
[----:B------:R-:W-:Y:S01]  /*bbe70*/  LOP3.LUT P6, RZ, R16, 0x800, RZ, 0xc0, !PT ;  /* 0x0000080010ff7812 */ /* 0x000fe200078cc0ff */
[----:B------:R0:W-:Y:S04]  /*bbe80*/  @P5 STG.E.U8 desc[UR52][R224.64], R2 ;  /* 0x00000002e0005986 */ /* 0x0001e8000c101134 */
[----:B0-----:R-:W4:Y:S01]  /*bbe90*/  LDL.LU R225, [R1+0xc10] ;  /* 0x000c100001e17983 */ /* 0x001f220000300800 */
[----:B------:R-:W-:-:S03]  /*bbea0*/  PRMT R2, R242, 0x7770, RZ ;  /* 0x00007770f2027816 */ /* 0x000fc600000000ff */
[----:B------:R-:W4:Y:S04]  /*bbeb0*/  LDL.LU.64 R238, [R1+0x19e0] ;  /* 0x0019e00001ee7983 */ /* 0x000f280000300a00 */
[----:B------:R-:W4:Y:S04]  /*bbec0*/  LDL.LU.64 R236, [R1+0x19e8] ;  /* 0x0019e80001ec7983 */ /* 0x000f280000300a00 */
[----:B------:R0:W-:Y:S01]  /*bbed0*/  @P6 STG.E.U8 desc[UR52][R230.64], R2 ;  /* 0x00000002e6006986 */ /* 0x0001e2000c101134 */
[----:B------:R-:W-:-:S03]  /*bbee0*/  LOP3.LUT P6, RZ, R0, 0x40, RZ, 0xc0, !PT ;  /* 0x0000004000ff7812 */ /* 0x000fc600078cc0ff */
[----:B------:R-:W4:Y:S04]  /*bbef0*/  LDL.LU.64 R234, [R1+0x19f0] ;  /* 0x0019f00001ea7983 */ /* 0x000f280000300a00 */
[----:B------:R-:W4:Y:S01]  /*bbf00*/  LDL.LU.64 R232, [R1+0x19f8] ;  /* 0x0019f80001e87983 */ /* 0x000f220000300a00 */
[----:B0-----:R-:W-:-:S03]  /*bbf10*/  PRMT R2, R242, 0x7771, RZ ;  /* 0x00007771f2027816 */ /* 0x001fc600000000ff */
[----:B------:R-:W4:Y:S04]  /*bbf20*/  LDL.LU R224, [R1+0xc24] ;  /* 0x000c240001e07983 */ /* 0x000f280000300800 */
[----:B------:R0:W-:Y:S01]  /*bbf30*/  @P6 STG.E.U8 desc[UR52][R228.64], R2 ;  /* 0x00000002e4006986 */ /* 0x0001e2000c101134 */
[----:B------:R-:W-:-:S03]  /*bbf40*/  LOP3.LUT P6, RZ, R0, 0x20, RZ, 0xc0, !PT ;  /* 0x0000002000ff7812 */ /* 0x000fc600078cc0ff */
[----:B------:R-:W4:Y:S04]  /*bbf50*/  LDL.LU.64 R230, [R1+0x1a00] ;  /* 0x001a000001e67983 */ /* 0x000f280000300a00 */
[----:B0-----:R-:W4:Y:S01]  /*bbf60*/  LDL.LU.64 R228, [R1+0x1a08] ;  /* 0x001a080001e47983 */ /* 0x001f220000300a00 */
[----:B------:R-:W-:-:S05]  /*bbf70*/  PRMT R2, R242, 0x7772, RZ ;  /* 0x00007772f2027816 */ /* 0x000fca00000000ff */
[----:B---3--:R0:W-:Y:S04]  /*bbf80*/  @P6 STG.E.U8 desc[UR52][R226.64], R2 ;  /* 0x00000002e2006986 */ /* 0x0081e8000c101134 */
[----:B0-----:R-:W3:Y:S01]  /*bbf90*/  LDL.LU.64 R226, [R1+0x1a10] ;  /* 0x001a100001e27983 */ /* 0x001ee20000300a00 */
[----:B------:R-:W-:Y:S02]  /*bbfa0*/  LOP3.LUT P6, RZ, R0, 0x10, RZ, 0xc0, !PT ;  /* 0x0000001000ff7812 */ /* 0x000fe400078cc0ff */
[----:B------:R-:W-:-:S11]  /*bbfb0*/  PRMT R2, R242, 0x7773, RZ ;  /* 0x00007773f2027816 */ /* 0x000fd600000000ff */
[----:B--2---:R0:W-:Y:S01]  /*bbfc0*/  @P6 STG.E.U8 desc[UR52][R6.64], R2 ;  /* 0x0000000206006986 */ /* 0x0041e2000c101134 */
[C---:B------:R-:W-:Y:S02]  /*bbfd0*/  LOP3.LUT P6, RZ, R0.reuse, 0x8, RZ, 0xc0, !PT ;  /* 0x0000000800ff7812 */ /* 0x040fe400078cc0ff */
[----:B0-----:R-:W-:Y:S01]  /*bbfe0*/  PRMT R2, R243, 0x7770, RZ ;  /* 0x00007770f3027816 */ /* 0x001fe200000000ff */
[----:B------:R-:W2:Y:S10]  /*bbff0*/  LDL.LU.64 R6, [R1+0x52a0] ;  /* 0x0052a00001067983 */ /* 0x000eb40000300a00 */
[----:B------:R0:W-:Y:S01]  /*bc000*/  @P6 STG.E.U8 desc[UR52][R248.64], R2 ;  /* 0x00000002f8006986 */ /* 0x0001e2000c101134 */
[----:B------:R-:W-:-:S02]  /*bc010*/  LOP3.LUT P6, RZ, R0, 0x4, RZ, 0xc0, !PT ;  /* 0x0000000400ff7812 */ /* 0x000fc400078cc0ff */
[----:B0-----:R-:W-:-:S11]  /*bc020*/  PRMT R2, R243, 0x7771, RZ ;  /* 0x00007771f3027816 */ /* 0x001fd600000000ff */
[----:B------:R0:W-:Y:S01]  /*bc030*/  @P6 STG.E.U8 desc[UR52][R246.64], R2 ;  /* 0x00000002f6006986 */ /* 0x0001e2000c101134 */
[----:B------:R-:W-:Y:S02]  /*bc040*/  LOP3.LUT P6, RZ, R0, 0x2, RZ, 0xc0, !PT ;  /* 0x0000000200ff7812 */ /* 0x000fe400078cc0ff */
[----:B0-----:R-:W-:-:S11]  /*bc050*/  PRMT R2, R243, 0x7772, RZ ;  /* 0x00007772f3027816 */ /* 0x001fd600000000ff */
[----:B------:R-:W-:Y:S01]  /*bc060*/  @P6 STG.E.U8 desc[UR52][R244.64], R2 ;  /* 0x00000002f4006986 */ /* 0x000fe2000c101134 */
[----:B------:R-:W-:Y:S02]  /*bc070*/  LOP3.LUT P6, RZ, R0, 0x1, RZ, 0xc0, !PT ;  /* 0x0000000100ff7812 */ /* 0x000fe400078cc0ff */
[----:B------:R-:W-:Y:S02]  /*bc080*/  PRMT R0, R243, 0x7773, RZ ;  /* 0x00007773f3007816 */ /* 0x000fe400000000ff */
[----:B------:R-:W-:-:S09]  /*bc090*/  LOP3.LUT P0, RZ, R16, 0x100000, RZ, 0xc0, !PT ;  /* 0x0010000010ff7812 */ /* 0x000fd2000780c0ff */
[----:B------:R4:W-:Y:S01]  /*bc0a0*/  @P6 STG.E.U8 desc[UR52][R240.64], R0 ;  /* 0x00000000f0006986 */ /* 0x0009e2000c101134 */
[----:B------:R-:W-:Y:S02]  /*bc0b0*/  LOP3.LUT P6, RZ, R15, 0x80000000, RZ, 0xc0, !PT ;  /* 0x800000000fff7812 */ /* 0x000fe400078cc0ff */
[----:B------:R-:W-:Y:S02]  /*bc0c0*/  LOP3.LUT P1, RZ, R16, 0x200000, RZ, 0xc0, !PT ;  /* 0x0020000010ff7812 */ /* 0x000fe4000782c0ff */
[----:B----4-:R-:W-:-:S09]  /*bc0d0*/  PRMT R0, R225, 0x7770, RZ ;  /* 0x00007770e1007816 */ /* 0x010fd200000000ff */
        /* <DEDUP_REMOVED lines=15> */
[----:B0-----:R-:W-:-:S05]  /*bc1d0*/  PRMT R0, R224, 0x7772, RZ ;  /* 0x00007772e0007816 */ /* 0x001fca00000000ff */
[----:B---3--:R0:W-:Y:S04]  /*bc1e0*/  @P5 STG.E.U8 desc[UR52][R226.64], R0 ;  /* 0x00000000e2005986 */ /* 0x0081e8000c101134 */
[----:B0-----:R-:W3:Y:S04]  /*bc1f0*/  LDL.LU.64 R226, [R1+0x1a18] ;  /* 0x001a180001e27983 */ /* 0x001ee80000300a00 */
[----:B------:R-:W4:Y:S04]  /*bc200*/  LDL.LU.64 R236, [R1+0x1a20] ;  /* 0x001a200001ec7983 */ /* 0x000f280000300a00 */
[----:B------:R-:W2:Y:S04]  /*bc210*/  LDL.LU.64 R234, [R1+0x1a28] ;  /* 0x001a280001ea7983 */ /* 0x000ea80000300a00 */
[----:B------:R-:W2:Y:S04]  /*bc220*/  LDL.LU.64 R232, [R1+0x1a30] ;  /* 0x001a300001e87983 */ /* 0x000ea80000300a00 */
[----:B------:R-:W4:Y:S04]  /*bc230*/  LDL.LU R225, [R1+0xc14] ;  /* 0x000c140001e17983 */ /* 0x000f280000300800 */
[----:B------:R-:W2:Y:S04]  /*bc240*/  LDL.LU.64 R230, [R1+0x1a38] ;  /* 0x001a380001e67983 */ /* 0x000ea80000300a00 */
[----:B------:R-:W2:Y:S01]  /*bc250*/  LDL.LU R240, [R1+0xc28] ;  /* 0x000c280001f07983 */ /* 0x000ea20000300800 */
[----:B------:R-:W-:-:S03]  /*bc260*/  LOP3.LUT P2, RZ, R16, 0x4000000, RZ, 0xc0, !PT ;  /* 0x0400000010ff7812 */ /* 0x000fc6000784c0ff */
[----:B------:R-:W2:Y:S01]  /*bc270*/  LDL.LU.64 R228, [R1+0x1a40] ;  /* 0x001a400001e47983 */ /* 0x000ea20000300a00 */
[----:B------:R-:W-:Y:S02]  /*bc280*/  PRMT R0, R224, 0x7773, RZ ;  /* 0x00007773e0007816 */ /* 0x000fe400000000ff */
[C---:B------:R-:W-:Y:S02]  /*bc290*/  LOP3.LUT P3, RZ, R16.reuse, 0x8000000, RZ, 0xc0, !PT ;  /* 0x0800000010ff7812 */ /* 0x040fe4000786c0ff */
[----:B------:R-:W-:Y:S02]  /*bc2a0*/  LOP3.LUT P4, RZ, R16, 0x10000000, RZ, 0xc0, !PT ;  /* 0x1000000010ff7812 */ /* 0x000fe4000788c0ff */
        /* <DEDUP_REMOVED lines=13> */
[----:B---3--:R0:W-:Y:S04]  /*bc380*/  @P2 STG.E.U8 desc[UR52][R226.64], R0 ;  /* 0x00000000e2002986 */ /* 0x0081e8000c101134 */
[----:B0-----:R-:W3:Y:S04]  /*bc390*/  LDL.LU.64 R226, [R1+0x1a48] ;  /* 0x001a480001e27983 */ /* 0x001ee80000300a00 */
[----:B------:R-:W3:Y:S04]  /*bc3a0*/  LDL.LU.64 R248, [R1+0x1a50] ;  /* 0x001a500001f87983 */ /* 0x000ee80000300a00 */
[----:B------:R-:W3:Y:S04]  /*bc3b0*/  LDL.LU.64 R246, [R1+0x1a58] ;  /* 0x001a580001f67983 */ /* 0x000ee80000300a00 */
[----:B------:R-:W3:Y:S04]  /*bc3c0*/  LDL.LU R241, [R1+0xc18] ;  /* 0x000c180001f17983 */ /* 0x000ee80000300800 */
[----:B------:R-:W3:Y:S04]  /*bc3d0*/  LDL.LU.64 R2, [R1+0x1a60] ;  /* 0x001a600001027983 */ /* 0x000ee80000300a00 */
[----:B------:R-:W3:Y:S04]  /*bc3e0*/  LDL.LU.64 R244, [R1+0x1a68] ;  /* 0x001a680001f47983 */ /* 0x000ee80000300a00 */
[----:B------:R-:W3:Y:S01]  /*bc3f0*/  LDL.LU.64 R242, [R1+0x1a70] ;  /* 0x001a700001f27983 */ /* 0x000ee20000300a00 */
[----:B----4-:R-:W-:-:S03]  /*bc400*/  PRMT R0, R225, 0x7770, RZ ;  /* 0x00007770e1007816 */ /* 0x010fc600000000ff */
[----:B------:R-:W4:Y:S04]  /*bc410*/  LDL.LU R224, [R1+0xc2c] ;  /* 0x000c2c0001e07983 */ /* 0x000f280000300800 */
[----:B------:R-:W4:Y:S04]  /*bc420*/  LDL.LU.64 R238, [R1+0x1a78] ;  /* 0x001a780001ee7983 */ /* 0x000f280000300a00 */
[----:B------:R0:W-:Y:S02]  /*bc430*/  @P3 STG.E.U8 desc[UR52][R236.64], R0 ;  /* 0x00000000ec003986 */ /* 0x0001e4000c101134 */
[----:B0-----:R-:W-:-:S02]  /*bc440*/  PRMT R0, R225, 0x7771, RZ ;  /* 0x00007771e1007816 */ /* 0x001fc400000000ff */
[----:B------:R-:W4:Y:S04]  /*bc450*/  LDL.LU.64 R236, [R1+0x1a80] ;  /* 0x001a800001ec7983 */ /* 0x000f280000300a00 */
[----:B--2---:R0:W-:Y:S04]  /*bc460*/  @P4 STG.E.U8 desc[UR52][R234.64], R0 ;  /* 0x00000000ea004986 */ /* 0x0041e8000c101134 */
[----:B0-----:R-:W2:Y:S01]  /*bc470*/  LDL.LU.64 R234, [R1+0x1a88] ;  /* 0x001a880001ea7983 */ /* 0x001ea20000300a00 */
[----:B------:R-:W-:-:S04]  /*bc480*/  LOP3.LUT R15, R15, 0xf7ffffff, RZ, 0xc0, !PT ;  /* 0xf7ffffff0f0f7812 */ /* 0x000fc800078ec0ff */
[----:B------:R-:W-:Y:S02]  /*bc490*/  @P6 LOP3.LUT R15, R15, 0x8000000, RZ, 0xfc, !PT ;  /* 0x080000000f0f6812 */ /* 0x000fe400078efcff */
        /* <DEDUP_REMOVED lines=8> */
[----:B------:R-:W-:Y:S02]  /*bc520*/  LOP3.LUT R15, R15, 0xbfffffff, RZ, 0xc0, !PT ;  /* 0xbfffffff0f0f7812 */ /* 0x000fe400078ec0ff */
[----:B------:R-:W-:-:S09]  /*bc530*/  PRMT R0, R225, 0x7772, RZ ;  /* 0x00007772e1007816 */ /* 0x000fd200000000ff */
[----:B------:R-:W-:Y:S02]  /*bc540*/  @P6 LOP3.LUT R15, R15, 0x40000000, RZ, 0xfc, !PT ;  /* 0x400000000f0f6812 */ /* 0x000fe400078efcff */
[----:B------:R-:W-:Y:S01]  /*bc550*/  LOP3.LUT P6, RZ, R16, 0x40000000, RZ, 0xc0, !PT ;  /* 0x4000000010ff7812 */ /* 0x000fe200078cc0ff */
[----:B------:R0:W-:Y:S02]  /*bc560*/  @P5 STG.E.U8 desc[UR52][R232.64], R0 ;  /* 0x00000000e8005986 */ /* 0x0001e4000c101134 */
[----:B0-----:R-:W-:Y:S02]  /*bc570*/  PRMT R0, R225, 0x7773, RZ ;  /* 0x00007773e1007816 */ /* 0x001fe400000000ff */
[----:B------:R-:W2:Y:S08]  /*bc580*/  LDL.LU.64 R232, [R1+0x1a90] ;  /* 0x001a900001e87983 */ /* 0x000eb00000300a00 */
[----:B------:R0:W-:Y:S01]  /*bc590*/  @P6 STG.E.U8 desc[UR52][R230.64], R0 ;  /* 0x00000000e6006986 */ /* 0x0001e2000c101134 */
[----:B------:R-:W-:-:S03]  /*bc5a0*/  LOP3.LUT P6, RZ, R15, 0x40000000, RZ, 0xc0, !PT ;  /* 0x400000000fff7812 */ /* 0x000fc600078cc0ff */
[----:B------:R-:W2:Y:S01]  /*bc5b0*/  LDL.LU R225, [R1+0xc1c] ;  /* 0x000c1c0001e17983 */ /* 0x000ea20000300800 */
[----:B0-----:R-:W-:-:S03]  /*bc5c0*/  PRMT R0, R240, 0x7770, RZ ;  /* 0x00007770f0007816 */ /* 0x001fc600000000ff */
[----:B------:R-:W2:Y:S06]  /*bc5d0*/  LDL.LU.64 R230, [R1+0x1a98] ;  /* 0x001a980001e67983 */ /* 0x000eac0000300a00 */
[----:B------:R0:W-:Y:S01]  /*bc5e0*/  @P6 STG.E.U8 desc[UR52][R228.64], R0 ;  /* 0x00000000e4006986 */ /* 0x0001e2000c101134 */
[----:B------:R-:W-:Y:S02]  /*bc5f0*/  LOP3.LUT P6, RZ, R15, 0x20000000, RZ, 0xc0, !PT ;  /* 0x200000000fff7812 */ /* 0x000fe400078cc0ff */
[----:B0-----:R-:W-:Y:S01]  /*bc600*/  PRMT R0, R240, 0x7771, RZ ;  /* 0x00007771f0007816 */ /* 0x001fe200000000ff */
[----:B------:R-:W2:Y:S01]  /*bc610*/  LDL.LU.64 R228, [R1+0x1aa0] ;  /* 0x001aa00001e47983 */ /* 0x000ea20000300a00 */
[----:B------:R-:W-:-:S02]  /*bc620*/  LOP3.LUT P0, RZ, R17, 0x80, RZ, 0xc0, !PT ;  /* 0x0000008011ff7812 */ /* 0x000fc4000780c0ff */
[----:B------:R-:W-:-:S07]  /*bc630*/  LOP3.LUT P1, RZ, R17, 0x100, RZ, 0xc0, !PT ;  /* 0x0000010011ff7812 */ /* 0x000fce000782c0ff */
[----:B---3--:R0:W-:Y:S01]  /*bc640*/  @P6 STG.E.U8 desc[UR52][R226.64], R0 ;  /* 0x00000000e2006986 */ /* 0x0081e2000c101134 */
[C---:B------:R-:W-:Y:S02]  /*bc650*/  LOP3.LUT P6, RZ, R15.reuse, 0x10000000, RZ, 0xc0, !PT ;  /* 0x100000000fff7812 */ /* 0x040fe400078cc0ff */
[----:B0-----:R-:W-:Y:S01]  /*bc660*/  PRMT R0, R240, 0x7772, RZ ;  /* 0x00007772f0007816 */ /* 0x001fe200000000ff */
[----:B------:R-:W3:Y:S10]  /*bc670*/  LDL.LU.64 R226, [R1+0x1aa8] ;  /* 0x001aa80001e27983 */ /* 0x000ef40000300a00 */
        /* <DEDUP_REMOVED lines=15> */
[----:B----4-:R0:W-:Y:S02]  /*bc770*/  @P6 STG.E.U8 desc[UR52][R238.64], R0 ;  /* 0x00000000ee006986 */ /* 0x0101e4000c101134 */
[----:B0-----:R-:W-:-:S05]  /*bc780*/  PRMT R0, R224, 0x7770, RZ ;  /* 0x00007770e0007816 */ /* 0x001fca00000000ff */
[----:B------:R0:W-:Y:S02]  /*bc790*/  @P0 STG.E.U8 desc[UR52][R236.64], R0 ;  /* 0x00000000ec000986 */ /* 0x0001e4000c101134 */
[----:B0-----:R-:W-:-:S05]  /*bc7a0*/  PRMT R0, R224, 0x7771, RZ ;  /* 0x00007771e0007816 */ /* 0x001fca00000000ff */
[----:B--2---:R0:W-:Y:S04]  /*bc7b0*/  @P1 STG.E.U8 desc[UR52][R234.64], R0 ;  /* 0x00000000ea001986 */ /* 0x0041e8000c101134 */
[----:B0-----:R-:W2:Y:S01]  /*bc7c0*/  LDL.LU.64 R234, [R1+0x1ab0] ;  /* 0x001ab00001ea7983 */ /* 0x001ea20000300a00 */
[C---:B------:R-:W-:Y:S02]  /*bc7d0*/  LOP3.LUT P2, RZ, R17.reuse, 0x200, RZ, 0xc0, !PT ;  /* 0x0000020011ff7812 */ /* 0x040fe4000784c0ff */
[C---:B------:R-:W-:Y:S01]  /*bc7e0*/  LOP3.LUT P3, RZ, R17.reuse, 0x400, RZ, 0xc0, !PT ;  /* 0x0000040011ff7812 */ /* 0x040fe2000786c0ff */
[----:B------:R-:W4:Y:S01]  /*bc7f0*/  LDL.LU.64 R238, [R1+0x1ab8] ;  /* 0x001ab80001ee7983 */ /* 0x000f220000300a00 */
        /* <DEDUP_REMOVED lines=14> */
[----:B---3--:R0:W-:Y:S04]  /*bc8e0*/  @P5 STG.E.U8 desc[UR52][R226.64], R0 ;  /* 0x00000000e2005986 */ /* 0x0081e8000c101134 */
[----:B0-----:R-:W3:Y:S01]  /*bc8f0*/  LDL.LU.64 R226, [R1+0x1ad8] ;  /* 0x001ad80001e27983 */ /* 0x001ee20000300a00 */
[----:B------:R-:W-:-:S05]  /*bc900*/  PRMT R0, R225, 0x7772, RZ ;  /* 0x00007772e1007816 */ /* 0x000fca00000000ff */
[----:B--2---:R0:W-:Y:S04]  /*bc910*/  @P2 STG.E.U8 desc[UR52][R234.64], R0 ;  /* 0x00000000ea002986 */ /* 0x0041e8000c101134 */
[----:B0-----:R-:W2:Y:S01]  /*bc920*/  LDL.LU R234, [R1+0xa20] ;  /* 0x000a200001ea7983 */ /* 0x001ea20000300800 */
[----:B------:R-:W-:-:S03]  /*bc930*/  PRMT R0, R225, 0x7773, RZ ;  /* 0x00007773e1007816 */ /* 0x000fc600000000ff */
[----:B------:R-:W2:Y:S01]  /*bc940*/  LDL.LU.64 R224, [R1+0x1ae0] ;  /* 0x001ae00001e07983 */ /* 0x000ea20000300a00 */
[----:B------:R-:W-:Y:S02]  /*bc950*/  LOP3.LUT P6, RZ, R17, 0x2000000, RZ, 0xc0, !PT ;  /* 0x0200000011ff7812 */ /* 0x000fe400078cc0ff */
        /* <DEDUP_REMOVED lines=18> */
[----:B----4-:R0:W-:Y:S10]  /*bca80*/  @P3 STG.E.U8 desc[UR52][R238.64], R0 ;  /* 0x00000000ee003986 */ /* 0x0101f4000c101134 */
[----:B------:R-:W-:-:S02]  /*bca90*/  @P6 LOP3.LUT R15, R15, 0x80000, RZ, 0xfc, !PT ;  /* 0x000800000f0f6812 */ /* 0x000fc400078efcff */
[----:B------:R-:W-:Y:S02]  /*bcaa0*/  LOP3.LUT P6, RZ, R17, 0x100000, RZ, 0xc0, !PT ;  /* 0x0010000011ff7812 */ /* 0x000fe400078cc0ff */
[----:B------:R-:W-:Y:S02]  /*bcab0*/  LOP3.LUT R15, R15, 0xffefffff, RZ, 0xc0, !PT ;  /* 0xffefffff0f0f7812 */ /* 0x000fe400078ec0ff */
[----:B0-----:R-:W-:-:S05]  /*bcac0*/  PRMT R0, R231, 0x7770, RZ ;  /* 0x00007770e7007816 */ /* 0x001fca00000000ff */
[----:B------:R0:W-:Y:S04]  /*bcad0*/  @P4 STG.E.U8 desc[UR52][R228.64], R0 ;  /* 0x00000000e4004986 */ /* 0x0001e8000c101134 */
[----:B------:R-:W-:Y:S02]  /*bcae0*/  @P6 LOP3.LUT R15, R15, 0x100000, RZ, 0xfc, !PT ;  /* 0x001000000f0f6812 */ /* 0x000fe400078efcff */
[----:B------:R-:W-:Y:S01]  /*bcaf0*/  LOP3.LUT P6, RZ, R17, 0x80000, RZ, 0xc0, !PT ;  /* 0x0008000011ff7812 */ /* 0x000fe200078cc0ff */
[----:B0-----:R-:W4:Y:S01]  /*bcb00*/  LDL.LU R228, [R1+0xc04] ;  /* 0x000c040001e47983 */ /* 0x001f220000300800 */
[----:B------:R-:W-:-:S03]  /*bcb10*/  LOP3.LUT R15, R15, 0xffdfffff, RZ, 0xc0, !PT ;  /* 0xffdfffff0f0f7812 */ /* 0x000fc600078ec0ff */
[----:B------:R-:W4:Y:S08]  /*bcb20*/  LDL.LU.64 R244, [R1+0x1b00] ;  /* 0x001b000001f47983 */ /* 0x000f300000300a00 */
[----:B------:R-:W-:Y:S01]  /*bcb30*/  @P6 LOP3.LUT R15, R15, 0x200000, RZ, 0xfc, !PT ;  /* 0x002000000f0f6812 */ /* 0x000fe200078efcff */
[----:B------:R-:W4:Y:S01]  /*bcb40*/  LDL.LU.64 R242, [R1+0x1b08] ;  /* 0x001b080001f27983 */ /* 0x000f220000300a00 */
[----:B------:R-:W-:-:S02]  /*bcb50*/  LOP3.LUT P6, RZ, R17, 0x40000, RZ, 0xc0, !PT ;  /* 0x0004000011ff7812 */ /* 0x000fc400078cc0ff */
[----:B------:R-:W-:Y:S01]  /*bcb60*/  LOP3.LUT P5, RZ, R17, 0x10000, RZ, 0xc0, !PT ;  /* 0x0001000011ff7812 */ /* 0x000fe200078ac0ff */
[----:B------:R-:W4:Y:S01]  /*bcb70*/  LDL.LU R229, [R1+0xa24] ;  /* 0x000a240001e57983 */ /* 0x000f220000300800 */
[----:B------:R-:W-:Y:S02]  /*bcb80*/  LOP3.LUT R15, R15, 0xffbfffff, RZ, 0xc0, !PT ;  /* 0xffbfffff0f0f7812 */ /* 0x000fe400078ec0ff */
[----:B------:R-:W-:Y:S01]  /*bcb90*/  PRMT R0, R231, 0x7771, RZ ;  /* 0x00007771e7007816 */ /* 0x000fe200000000ff */
[----:B------:R-:W4:Y:S04]  /*bcba0*/  LDL.LU.64 R240, [R1+0x1b10] ;  /* 0x001b100001f07983 */ /* 0x000f280000300a00 */
[----:B------:R-:W4:Y:S02]  /*bcbb0*/  LDL.LU.64 R238, [R1+0x1b18] ;  /* 0x001b180001ee7983 */ /* 0x000f240000300a00 */
[----:B------:R-:W-:-:S02]  /*bcbc0*/  @P6 LOP3.LUT R15, R15, 0x400000, RZ, 0xfc, !PT ;  /* 0x004000000f0f6812 */ /* 0x000fc400078efcff */
[----:B------:R-:W-:Y:S01]  /*bcbd0*/  LOP3.LUT P6, RZ, R17, 0x20000, RZ, 0xc0, !PT ;  /* 0x0002000011ff7812 */ /* 0x000fe200078cc0ff */
[----:B------:R0:W-:Y:S02]  /*bcbe0*/  @P5 STG.E.U8 desc[UR52][R236.64], R0 ;  /* 0x00000000ec005986 */ /* 0x0001e4000c101134 */
[----:B0-----:R-:W-:Y:S02]  /*bcbf0*/  PRMT R0, R231, 0x7772, RZ ;  /* 0x00007772e7007816 */ /* 0x001fe400000000ff */
[----:B------:R-:W4:Y:S08]  /*bcc00*/  LDL.LU.64 R236, [R1+0x1b20] ;  /* 0x001b200001ec7983 */ /* 0x000f300000300a00 */
[----:B------:R0:W-:Y:S01]  /*bcc10*/  @P6 STG.E.U8 desc[UR52][R232.64], R0 ;  /* 0x00000000e8006986 */ /* 0x0001e2000c101134 */
[----:B------:R-:W-:-:S02]  /*bcc20*/  LOP3.LUT P6, RZ, R15, 0x400000, RZ, 0xc0, !PT ;  /* 0x004000000fff7812 */ /* 0x000fc400078cc0ff */
[----:B0-----:R-:W-:Y:S01]  /*bcc30*/  PRMT R0, R231, 0x7773, RZ ;  /* 0x00007773e7007816 */ /* 0x001fe200000000ff */
[----:B------:R-:W4:Y:S04]  /*bcc40*/  LDL.LU.64 R232, [R1+0x1b28] ;  /* 0x001b280001e87983 */ /* 0x000f280000300a00 */
[----:B------:R-:W4:Y:S06]  /*bcc50*/  LDL.LU.64 R230, [R1+0x1b30] ;  /* 0x001b300001e67983 */ /* 0x000f2c0000300a00 */
[----:B---3--:R0:W-:Y:S01]  /*bcc60*/  @P6 STG.E.U8 desc[UR52][R226.64], R0 ;  /* 0x00000000e2006986 */ /* 0x0081e2000c101134 */
[----:B------:R-:W-:-:S03]  /*bcc70*/  LOP3.LUT P6, RZ, R15, 0x200000, RZ, 0xc0, !PT ;  /* 0x002000000fff7812 */ /* 0x000fc600078cc0ff */
[----:B0-----:R-:W3:Y:S04]  /*bcc80*/  LDL.LU.64 R226, [R1+0x1b38] ;  /* 0x001b380001e27983 */ /* 0x001ee80000300a00 */
[----:B------:R-:W3:Y:S01]  /*bcc90*/  LDL.LU R235, [R1+0xc08] ;  /* 0x000c080001eb7983 */ /* 0x000ee20000300800 */
        /* <DEDUP_REMOVED lines=13> */
[----:B------:R-:W-:Y:S02]  /*bcd70*/  LOP3.LUT P0, RZ, R17, 0x4000000, RZ, 0xc0, !PT ;  /* 0x0400000011ff7812 */ /* 0x000fe4000780c0ff */
[----:B----4-:R-:W-:-:S09]  /*bcd80*/  PRMT R0, R228, 0x7770, RZ ;  /* 0x00007770e4007816 */ /* 0x010fd200000000ff */
[----:B------:R0:W-:Y:S01]  /*bcd90*/  @P6 STG.E.U8 desc[UR52][R244.64], R0 ;  /* 0x00000000f4006986 */ /* 0x0001e2000c101134 */
[----:B------:R-:W-:Y:S02]  /*bcda0*/  LOP3.LUT P6, RZ, R15, 0x10000, RZ, 0xc0, !PT ;  /* 0x000100000fff7812 */ /* 0x000fe400078cc0ff */
[----:B0-----:R-:W-:-:S11]  /*bcdb0*/  PRMT R0, R228, 0x7771, RZ ;  /* 0x00007771e4007816 */ /* 0x001fd600000000ff */
[----:B------:R0:W-:Y:S01]  /*bcdc0*/  @P6 STG.E.U8 desc[UR52][R242.64], R0 ;  /* 0x00000000f2006986 */ /* 0x0001e2000c101134 */
[----:B------:R-:W-:Y:S02]  /*bcdd0*/  LOP3.LUT P6, RZ, R15, 0x8000, RZ, 0xc0, !PT ;  /* 0x000080000fff7812 */ /* 0x000fe400078cc0ff */
[----:B------:R-:W-:Y:S02]  /*bcde0*/  LOP3.LUT P1, RZ, R17, 0x8000000, RZ, 0xc0, !PT ;  /* 0x0800000011ff7812 */ /* 0x000fe4000782c0ff */
[----:B0-----:R-:W-:-:S09]  /*bcdf0*/  PRMT R0, R228, 0x7772, RZ ;  /* 0x00007772e4007816 */ /* 0x001fd200000000ff */
        /* <DEDUP_REMOVED lines=14> */
[----:B---3--:R0:W-:Y:S02]  /*bcee0*/  @P4 STG.E.U8 desc[UR52][R226.64], R0 ;  /* 0x00000000e2004986 */ /* 0x0081e4000c101134 */
        /* <DEDUP_REMOVED lines=10> */
[----:B------:R-:W-:Y:S02]  /*bcf90*/  LOP3.LUT R15, R15, 0xffffff7f, RZ, 0xc0, !PT ;  /* 0xffffff7f0f0f7812 */ /* 0x000fe400078ec0ff */
[----:B------:R-:W-:Y:S02]  /*bcfa0*/  LOP3.LUT P2, RZ, R18, 0x1, RZ, 0xc0, !PT ;  /* 0x0000000112ff7812 */ /* 0x000fe4000784c0ff */
[----:B------:R-:W-:-:S07]  /*bcfb0*/  PRMT R0, R235, 0x7771, RZ ;  /* 0x00007771eb007816 */ /* 0x000fce00000000ff */
        /* <DEDUP_REMOVED lines=10> */
[C---:B------:R-:W-:Y:S02]  /*bd060*/  LOP3.LUT P6, RZ, R18.reuse, 0x100, RZ, 0xc0, !PT ;  /* 0x0000010012ff7812 */ /* 0x040fe400078cc0ff */
[----:B------:R-:W-:Y:S02]  /*bd070*/  LOP3.LUT R15, R15, 0xfffff7ff, RZ, 0xc0, !PT ;  /* 0xfffff7ff0f0f7812 */ /* 0x000fe400078ec0ff */
[----:B------:R-:W-:-:S09]  /*bd080*/  LOP3.LUT P3, RZ, R18, 0x2, RZ, 0xc0, !PT ;  /* 0x0000000212ff7812 */ /* 0x000fd2000786c0ff */
[----:B------:R-:W-:Y:S02]  /*bd090*/  @P6 LOP3.LUT R15, R15, 0x800, RZ, 0xfc, !PT ;  /* 0x000008000f0f6812 */ /* 0x000fe400078efcff */
[C---:B------:R-:W-:Y:S02]  /*bd0a0*/  LOP3.LUT P6, RZ, R18.reuse, 0x80, RZ, 0xc0, !PT ;  /* 0x0000008012ff7812 */ /* 0x040fe400078cc0ff */
[----:B------:R-:W-:Y:S02]  /*bd0b0*/  LOP3.LUT P4, RZ, R18, 0x4, RZ, 0xc0, !PT ;  /* 0x0000000412ff7812 */ /* 0x000fe4000788c0ff */
[----:B------:R-:W-:-:S09]  /*bd0c0*/  LOP3.LUT R15, R15, 0xffffefff, RZ, 0xc0, !PT ;  /* 0xffffefff0f0f7812 */ /* 0x000fd200078ec0ff */
[----:B------:R-:W-:Y:S02]  /*bd0d0*/  @P6 LOP3.LUT R15, R15, 0x1000, RZ, 0xfc, !PT ;  /* 0x000010000f0f6812 */ /* 0x000fe400078efcff */
[C---:B------:R-:W-:Y:S02]  /*bd0e0*/  LOP3.LUT P6, RZ, R18.reuse, 0x40, RZ, 0xc0, !PT ;  /* 0x0000004012ff7812 */ /* 0x040fe400078cc0ff */
[----:B------:R-:W-:Y:S02]  /*bd0f0*/  LOP3.LUT R15, R15, 0xffffdfff, RZ, 0xc0, !PT ;  /* 0xffffdfff0f0f7812 */ /* 0x000fe400078ec0ff */
[----:B------:R-:W-:-:S09]  /*bd100*/  LOP3.LUT P5, RZ, R18, 0x8, RZ, 0xc0, !PT ;  /* 0x0000000812ff7812 */ /* 0x000fd200078ac0ff */
        /* <DEDUP_REMOVED lines=8> */
[----:B------:R-:W2:Y:S04]  /*bd190*/  LDL.LU.64 R248, [R1+0x1b80] ;  /* 0x001b800001f87983 */ /* 0x000ea80000300a00 */
[----:B------:R-:W2:Y:S04]  /*bd1a0*/  LDL.LU.64 R246, [R1+0x1b88] ;  /* 0x001b880001f67983 */ /* 0x000ea80000300a00 */
[----:B------:R-:W2:Y:S01]  /*bd1b0*/  LDL.LU.64 R2, [R1+0x1b90] ;  /* 0x001b900001027983 */ /* 0x000ea20000300a00 */
[----:B------:R-:W-:-:S03]  /*bd1c0*/  PRMT R0, R235, 0x7772, RZ ;  /* 0x00007772eb007816 */ /* 0x000fc600000000ff */
[----:B------:R-:W2:Y:S04]  /*bd1d0*/  LDL.LU.64 R242, [R1+0x1b98] ;  /* 0x001b980001f27983 */ /* 0x000ea80000300a00 */
[----:B---3--:R0:W-:Y:S02]  /*bd1e0*/  @P3 STG.E.U8 desc[UR52][R236.64], R0 ;  /* 0x00000000ec003986 */ /* 0x0081e4000c101134 */
[----:B0-----:R-:W-:-:S05]  /*bd1f0*/  PRMT R0, R235, 0x7773, RZ ;  /* 0x00007773eb007816 */ /* 0x001fca00000000ff */
[----:B----4-:R0:W-:Y:S04]  /*bd200*/  @P4 STG.E.U8 desc[UR52][R226.64], R0 ;  /* 0x00000000e2004986 */ /* 0x0101e8000c101134 */
[----:B0-----:R-:W3:Y:S04]  /*bd210*/  LDL.LU R226, [R1+0xa2c] ;  /* 0x000a2c0001e27983 */ /* 0x001ee80000300800 */
[----:B------:R-:W4:Y:S04]  /*bd220*/  LDL.LU.64 R240, [R1+0x1ba0] ;  /* 0x001ba00001f07983 */ /* 0x000f280000300a00 */
[----:B------:R-:W4:Y:S01]  /*bd230*/  LDL.LU.64 R238, [R1+0x1ba8] ;  /* 0x001ba80001ee7983 */ /* 0x000f220000300a00 */
[----:B------:R-:W-:-:S03]  /*bd240*/  PRMT R0, R244, 0x7770, RZ ;  /* 0x00007770f4007816 */ /* 0x000fc600000000ff */
[----:B------:R-:W4:Y:S04]  /*bd250*/  LDL.LU R227, [R1+0xa10] ;  /* 0x000a100001e37983 */ /* 0x000f280000300800 */
        /* <DEDUP_REMOVED lines=9> */
[----:B------:R0:W-:Y:S04]  /*bd2f0*/  @P6 STG.E.U8 desc[UR52][R228.64], R0 ;  /* 0x00000000e4006986 */ /* 0x0001e8000c101134 */
[----:B0-----:R-:W4:Y:S01]  /*bd300*/  LDL.LU.64 R228, [R1+0x1bd0] ;  /* 0x001bd00001e47983 */ /* 0x001f220000300a00 */
[----:B------:R-:W-:-:S02]  /*bd310*/  LOP3.LUT P6, RZ, R15, 0x2000, RZ, 0xc0, !PT ;  /* 0x000020000fff7812 */ /* 0x000fc400078cc0ff */
[----:B------:R-:W-:Y:S02]  /*bd320*/  PRMT R0, R244, 0x7773, RZ ;  /* 0x00007773f4007816 */ /* 0x000fe400000000ff */
[C---:B------:R-:W-:Y:S02]  /*bd330*/  LOP3.LUT P0, RZ, R18.reuse, 0x2000, RZ, 0xc0, !PT ;  /* 0x0000200012ff7812 */ /* 0x040fe4000780c0ff */
[C---:B------:R-:W-:Y:S02]  /*bd340*/  LOP3.LUT P1, RZ, R18.reuse, 0x4000, RZ, 0xc0, !PT ;  /* 0x0000400012ff7812 */ /* 0x040fe4000782c0ff */
[C---:B------:R-:W-:Y:S02]  /*bd350*/  LOP3.LUT P2, RZ, R18.reuse, 0x8000, RZ, 0xc0, !PT ;  /* 0x0000800012ff7812 */ /* 0x040fe4000784c0ff */
[C---:B------:R-:W-:Y:S02]  /*bd360*/  LOP3.LUT P3, RZ, R18.reuse, 0x10000, RZ, 0xc0, !PT ;  /* 0x0001000012ff7812 */ /* 0x040fe4000786c0ff */
[----:B------:R-:W-:Y:S01]  /*bd370*/  LOP3.LUT P4, RZ, R18, 0x20000, RZ, 0xc0, !PT ;  /* 0x0002000012ff7812 */ /* 0x000fe2000788c0ff */
[----:B--2---:R0:W-:Y:S01]  /*bd380*/  @P6 STG.E.U8 desc[UR52][R224.64], R0 ;  /* 0x00000000e0006986 */ /* 0x0041e2000c101134 */
[----:B------:R-:W-:-:S02]  /*bd390*/  LOP3.LUT P6, RZ, R15, 0x1000, RZ, 0xc0, !PT ;  /* 0x000010000fff7812 */ /* 0x000fc400078cc0ff */
        /* <DEDUP_REMOVED lines=28> */
[----:B0-----:R-:W-:Y:S02]  /*bd560*/  PRMT R0, R227, 0x7773, RZ ;  /* 0x00007773e3007816 */ /* 0x001fe400000000ff */
[----:B------:R-:W3:Y:S04]  /*bd570*/  LDL.LU.64 R226, [R1+0x1be0] ;  /* 0x001be00001e27983 */ /* 0x000ee80000300a00 */
[----:B------:R-:W4:Y:S04]  /*bd580*/  LDL.LU.64 R236, [R1+0x1be8] ;  /* 0x001be80001ec7983 */ /* 0x000f280000300a00 */
[----:B------:R-:W4:Y:S04]  /*bd590*/  LDL.LU.64 R234, [R1+0x1bf0] ;  /* 0x001bf00001ea7983 */ /* 0x000f280000300a00 */
[----:B------:R-:W3:Y:S01]  /*bd5a0*/  LDL.LU R233, [R1+0xa00] ;  /* 0x000a000001e97983 */ /* 0x000ee20000300800 */
[----:B------:R-:W-:-:S02]  /*bd5b0*/  LOP3.LUT P5, RZ, R18, 0x40000, RZ, 0xc0, !PT ;  /* 0x0004000012ff7812 */ /* 0x000fc400078ac0ff */
[----:B------:R-:W-:-:S11]  /*bd5c0*/  LOP3.LUT P2, RZ, R18, 0x80000, RZ, 0xc0, !PT ;  /* 0x0008000012ff7812 */ /* 0x000fd6000784c0ff */
[----:B--2---:R0:W-:Y:S04]  /*bd5d0*/  @P5 STG.E.U8 desc[UR52][R224.64], R0 ;  /* 0x00000000e0005986 */ /* 0x0041e8000c101134 */
[----:B0-----:R-:W2:Y:S04]  /*bd5e0*/  LDL.LU.64 R224, [R1+0x1bf8] ;  /* 0x001bf80001e07983 */ /* 0x001ea80000300a00 */
[----:B------:R-:W2:Y:S04]  /*bd5f0*/  LDL.LU.64 R230, [R1+0x1c00] ;  /* 0x001c000001e67983 */ /* 0x000ea80000300a00 */
[----:B------:R-:W2:Y:S04]  /*bd600*/  LDL.LU.64 R228, [R1+0x1c08] ;  /* 0x001c080001e47983 */ /* 0x000ea80000300a00 */
[----:B------:R-:W2:Y:S01]  /*bd610*/  LDL.LU R242, [R1+0xa14] ;  /* 0x000a140001f27983 */ /* 0x000ea20000300800 */
[----:B------:R-:W-:-:S02]  /*bd620*/  LOP3.LUT P6, RZ, R18, 0x80000000, RZ, 0xc0, !PT ;  /* 0x8000000012ff7812 */ /* 0x000fc400078cc0ff */
[----:B------:R-:W-:Y:S02]  /*bd630*/  LOP3.LUT R16, R16, 0x7fffffff, RZ, 0xc0, !PT ;  /* 0x7fffffff10107812 */ /* 0x000fe400078ec0ff */
[----:B---3--:R-:W-:-:S05]  /*bd640*/  PRMT R0, R233, 0x7770, RZ ;  /* 0x00007770e9007816 */ /* 0x008fca00000000ff */
[----:B------:R0:W-:Y:S04]  /*bd650*/  @P2 STG.E.U8 desc[UR52][R226.64], R0 ;  /* 0x00000000e2002986 */ /* 0x0001e8000c101134 */
[----:B0-----:R-:W3:Y:S01]  /*bd660*/  LDL.LU.64 R226, [R1+0x1c10] ;  /* 0x001c100001e27983 */ /* 0x001ee20000300a00 */
[----:B------:R-:W-:Y:S02]  /*bd670*/  @P6 LOP3.LUT R16, R16, 0x80000000, RZ, 0xfc, !PT ;  /* 0x8000000010106812 */ /* 0x000fe400078efcff */
[----:B------:R-:W-:Y:S01]  /*bd680*/  LOP3.LUT P6, RZ, R18, 0x40000000, RZ, 0xc0, !PT ;  /* 0x4000000012ff7812 */ /* 0x000fe200078cc0ff */
[----:B------:R-:W3:Y:S01]  /*bd690*/  LDL.LU.64 R248, [R1+0x1c18] ;  /* 0x001c180001f87983 */ /* 0x000ee20000300a00 */
[----:B------:R-:W-:-:S03]  /*bd6a0*/  LOP3.LUT R15, R15, 0xfffffffe, RZ, 0xc0, !PT ;  /* 0xfffffffe0f0f7812 */ /* 0x000fc600078ec0ff */
[----:B------:R-:W3:Y:S04]  /*bd6b0*/  LDL.LU.64 R246, [R1+0x1c20] ;  /* 0x001c200001f67983 */ /* 0x000ee80000300a00 */
[----:B------:R-:W3:Y:S04]  /*bd6c0*/  LDL.LU R243, [R1+0xa04] ;  /* 0x000a040001f37983 */ /* 0x000ee80000300800 */
[----:B------:R-:W-:Y:S01]  /*bd6d0*/  @P6 LOP3.LUT R15, R15, 0x1, RZ, 0xfc, !PT ;  /* 0x000000010f0f6812 */ /* 0x000fe200078efcff */
[----:B------:R-:W3:Y:S01]  /*bd6e0*/  LDL.LU.64 R2, [R1+0x1c28] ;  /* 0x001c280001027983 */ /* 0x000ee20000300a00 */
[----:B------:R-:W-:-:S02]  /*bd6f0*/  LOP3.LUT P6, RZ, R18, 0x20000000, RZ, 0xc0, !PT ;  /* 0x2000000012ff7812 */ /* 0x000fc400078cc0ff */
[----:B------:R-:W-:Y:S01]  /*bd700*/  LOP3.LUT R15, R15, 0xfffffffd, RZ, 0xc0, !PT ;  /* 0xfffffffd0f0f7812 */ /* 0x000fe200078ec0ff */
[----:B------:R-:W3:Y:S01]  /*bd710*/  LDL.LU.64 R244, [R1+0x1c30] ;  /* 0x001c300001f47983 */ /* 0x000ee20000300a00 */
[C---:B------:R-:W-:Y:S02]  /*bd720*/  LOP3.LUT P3, RZ, R18.reuse, 0x100000, RZ, 0xc0, !PT ;  /* 0x0010000012ff7812 */ /* 0x040fe4000786c0ff */
[----:B------:R-:W-:Y:S01]  /*bd730*/  LOP3.LUT P4, RZ, R18, 0x200000, RZ, 0xc0, !PT ;  /* 0x0020000012ff7812 */ /* 0x000fe2000788c0ff */
[----:B------:R-:W3:Y:S06]  /*bd740*/  LDL.LU.64 R240, [R1+0x1c38] ;  /* 0x001c380001f07983 */ /* 0x000eec0000300a00 */
[----:B------:R-:W-:-:S02]  /*bd750*/  @P6 LOP3.LUT R15, R15, 0x2, RZ, 0xfc, !PT ;  /* 0x000000020f0f6812 */ /* 0x000fc400078efcff */
        /* <DEDUP_REMOVED lines=11> */
[----:B------:R-:W-:Y:S02]  /*bd810*/  PRMT R0, R233, 0x7771, RZ ;  /* 0x00007771e9007816 */ /* 0x000fe400000000ff */
[----:B------:R-:W-:-:S03]  /*bd820*/  LOP3.LUT P5, RZ, R18, 0x400000, RZ, 0xc0, !PT ;  /* 0x0040000012ff7812 */ /* 0x000fc600078ac0ff */
[----:B----4-:R0:W-:Y:S04]  /*bd830*/  @P3 STG.E.U8 desc[UR52][R236.64], R0 ;  /* 0x00000000ec003986 */ /* 0x0101e8000c101134 */
[----:B------:R-:W-:Y:S02]  /*bd840*/  @P6 LOP3.LUT R15, R15, 0x20, RZ, 0xfc, !PT ;  /* 0x000000200f0f6812 */ /* 0x000fe400078efcff */
[----:B------:R-:W-:Y:S02]  /*bd850*/  LOP3.LUT P6, RZ, R18, 0x1000000, RZ, 0xc0, !PT ;  /* 0x0100000012ff7812 */ /* 0x000fe400078cc0ff */
[----:B0-----:R-:W-:Y:S02]  /*bd860*/  PRMT R0, R233, 0x7772, RZ ;  /* 0x00007772e9007816 */ /* 0x001fe400000000ff */
[----:B------:R-:W-:-:S03]  /*bd870*/  LOP3.LUT R15, R15, 0xffffffbf, RZ, 0xc0, !PT ;  /* 0xffffffbf0f0f7812 */ /* 0x000fc600078ec0ff */
[----:B------:R0:W-:Y:S06]  /*bd880*/  @P4 STG.E.U8 desc[UR52][R234.64], R0 ;  /* 0x00000000ea004986 */ /* 0x0001ec000c101134 */
[----:B------:R-:W-:Y:S02]  /*bd890*/  @P6 LOP3.LUT R15, R15, 0x40, RZ, 0xfc, !PT ;  /* 0x000000400f0f6812 */ /* 0x000fe400078efcff */
[----:B------:R-:W-:Y:S02]  /*bd8a0*/  LOP3.LUT P6, RZ, R18, 0x800000, RZ, 0xc0, !PT ;  /* 0x0080000012ff7812 */ /* 0x000fe400078cc0ff */
[----:B0-----:R-:W-:-:S05]  /*bd8b0*/  PRMT R0, R233, 0x7773, RZ ;  /* 0x00007773e9007816 */ /* 0x001fca00000000ff */
[----:B--2---:R0:W-:Y:S04]  /*bd8c0*/  @P5 STG.E.U8 desc[UR52][R224.64], R0 ;  /* 0x00000000e0005986 */ /* 0x0041e8000c101134 */
[----:B0-----:R-:W2:Y:S01]  /*bd8d0*/  LDL.LU R225, [R1+0xa18] ;  /* 0x000a180001e17983 */ /* 0x001ea20000300800 */
        /* <DEDUP_REMOVED lines=37> */
[----:B--2---:R-:W-:-:S05]  /*bdb30*/  PRMT R0, R225, 0x7770, RZ ;  /* 0x00007770e1007816 */ /* 0x004fca00000000ff */
[----:B----4-:R0:W-:Y:S02]  /*bdb40*/  @P6 STG.E.U8 desc[UR52][R238.64], R0 ;  /* 0x00000000ee006986 */ /* 0x0101e4000c101134 */
[----:B0-----:R-:W-:-:S05]  /*bdb50*/  PRMT R0, R225, 0x7771, RZ ;  /* 0x00007771e1007816 */ /* 0x001fca00000000ff */
[----:B------:R0:W-:Y:S02]  /*bdb60*/  @P0 STG.E.U8 desc[UR52][R236.64], R0 ;  /* 0x00000000ec000986 */ /* 0x0001e4000c101134 */
        /* <DEDUP_REMOVED lines=8> */
[----:B------:R0:W-:Y:S02]  /*bdbf0*/  @P4 STG.E.U8 desc[UR52][R228.64], R0 ;  /* 0x00000000e4004986 */ /* 0x0001e4000c101134 */
[----:B0-----:R-:W-:-:S05]  /*bdc00*/  PRMT R0, R224, 0x7772, RZ ;  /* 0x00007772e0007816 */ /* 0x001fca00000000ff */
[----:B---3--:R0:W-:Y:S04]  /*bdc10*/  @P5 STG.E.U8 desc[UR52][R226.64], R0 ;  /* 0x00000000e2005986 */ /* 0x0081e8000c101134 */
[----:B0-----:R-:W2:Y:S04]  /*bdc20*/  LDL.LU.64 R226, [R1+0x1c78] ;  /* 0x001c780001e27983 */ /* 0x001ea80000300a00 */
[----:B------:R-:W3:Y:S04]  /*bdc30*/  LDL.LU.64 R236, [R1+0x1c80] ;  /* 0x001c800001ec7983 */ /* 0x000ee80000300a00 */
[----:B------:R-:W4:Y:S04]  /*bdc40*/  LDL.LU.64 R234, [R1+0x1c88] ;  /* 0x001c880001ea7983 */ /* 0x000f280000300a00 */
[----:B------:R-:W4:Y:S04]  /*bdc50*/  LDL.LU.64 R232, [R1+0x1c90] ;  /* 0x001c900001e87983 */ /* 0x000f280000300a00 */
[----:B------:R-:W3:Y:S04]  /*bdc60*/  LDL.LU R225, [R1+0xa1c] ;  /* 0x000a1c0001e17983 */ /* 0x000ee80000300800 */
[----:B------:R-:W4:Y:S04]  /*bdc70*/  LDL.LU.64 R230, [R1+0x1c98] ;  /* 0x001c980001e67983 */ /* 0x000f280000300a00 */
[----:B------:R-:W4:Y:S01]  /*bdc80*/  LDL.LU R240, [R1+0xa0c] ;  /* 0x000a0c0001f07983 */ /* 0x000f220000300800 */
[----:B------:R-:W-:-:S03]  /*bdc90*/  LOP3.LUT P2, RZ, R19, 0x40, RZ, 0xc0, !PT ;  /* 0x0000004013ff7812 */ /* 0x000fc6000784c0ff */
[----:B------:R-:W4:Y:S01]  /*bdca0*/  LDL.LU.64 R228, [R1+0x1ca0] ;  /* 0x001ca00001e47983 */ /* 0x000f220000300a00 */
[----:B------:R-:W-:Y:S02]  /*bdcb0*/  PRMT R0, R224, 0x7773, RZ ;  /* 0x00007773e0007816 */ /* 0x000fe400000000ff */
[C---:B------:R-:W-:Y:S02]  /*bdcc0*/  LOP3.LUT P3, RZ, R19.reuse, 0x80, RZ, 0xc0, !PT ;  /* 0x0000008013ff7812 */ /* 0x040fe4000786c0ff */
[C---:B------:R-:W-:Y:S02]  /*bdcd0*/  LOP3.LUT P4, RZ, R19.reuse, 0x100, RZ, 0xc0, !PT ;  /* 0x0000010013ff7812 */ /* 0x040fe4000788c0ff */
        /* <DEDUP_REMOVED lines=15> */
[----:B------:R-:W2:Y:S04]  /*bddd0*/  LDL.LU.64 R248, [R1+0x1cb0] ;  /* 0x001cb00001f87983 */ /* 0x000ea80000300a00 */
[----:B------:R-:W2:Y:S04]  /*bdde0*/  LDL.LU.64 R246, [R1+0x1cb8] ;  /* 0x001cb80001f67983 */ /* 0x000ea80000300a00 */
[----:B------:R-:W2:Y:S04]  /*bddf0*/  LDL.LU R241, [R1+0x860] ;  /* 0x0008600001f17983 */ /* 0x000ea80000300800 */
[----:B------:R-:W2:Y:S04]  /*bde00*/  LDL.LU.64 R2, [R1+0x1cc0] ;  /* 0x001cc00001027983 */ /* 0x000ea80000300a00 */
[----:B------:R-:W2:Y:S04]  /*bde10*/  LDL.LU.64 R244, [R1+0x1cc8] ;  /* 0x001cc80001f47983 */ /* 0x000ea80000300a00 */
[----:B------:R-:W2:Y:S01]  /*bde20*/  LDL.LU.64 R242, [R1+0x1cd0] ;  /* 0x001cd00001f27983 */ /* 0x000ea20000300a00 */
[----:B---3--:R-:W-:-:S03]  /*bde30*/  PRMT R0, R225, 0x7770, RZ ;  /* 0x00007770e1007816 */ /* 0x008fc600000000ff */
[----:B------:R-:W3:Y:S04]  /*bde40*/  LDL.LU R224, [R1+0x850] ;  /* 0x0008500001e07983 */ /* 0x000ee80000300800 */
[----:B------:R-:W3:Y:S04]  /*bde50*/  LDL.LU.64 R238, [R1+0x1cd8] ;  /* 0x001cd80001ee7983 */ /* 0x000ee80000300a00 */
[----:B------:R0:W-:Y:S02]  /*bde60*/  @P3 STG.E.U8 desc[UR52][R236.64], R0 ;  /* 0x00000000ec003986 */ /* 0x0001e4000c101134 */
[----:B0-----:R-:W-:-:S02]  /*bde70*/  PRMT R0, R225, 0x7771, RZ ;  /* 0x00007771e1007816 */ /* 0x001fc400000000ff */
[----:B------:R-:W3:Y:S04]  /*bde80*/  LDL.LU.64 R236, [R1+0x1ce8] ;  /* 0x001ce80001ec7983 */ /* 0x000ee80000300a00 */
[----:B----4-:R0:W-:Y:S04]  /*bde90*/  @P4 STG.E.U8 desc[UR52][R234.64], R0 ;  /* 0x00000000ea004986 */ /* 0x0101e8000c101134 */
[----:B0-----:R-:W4:Y:S01]  /*bdea0*/  LDL.LU.64 R234, [R1+0x1cf0] ;  /* 0x001cf00001ea7983 */ /* 0x001f220000300a00 */
[----:B------:R-:W-:-:S04]  /*bdeb0*/  LOP3.LUT R16, R16, 0xf7ffffff, RZ, 0xc0, !PT ;  /* 0xf7ffffff10107812 */ /* 0x000fc800078ec0ff */
        /* <DEDUP_REMOVED lines=15> */
[----:B------:R-:W4:Y:S08]  /*bdfb0*/  LDL.LU.64 R232, [R1+0x1cf8] ;  /* 0x001cf80001e87983 */ /* 0x000f300000300a00 */
        /* <DEDUP_REMOVED lines=8> */
[----:B------:R-:W4:Y:S01]  /*be040*/  LDL.LU.64 R228, [R1+0x1d08] ;  /* 0x001d080001e47983 */ /* 0x000f220000300a00 */
[----:B------:R-:W-:-:S02]  /*be050*/  LOP3.LUT P0, RZ, R19, 0x80000, RZ, 0xc0, !PT ;  /* 0x0008000013ff7812 */ /* 0x000fc4000780c0ff */
[----:B------:R-:W-:-:S07]  /*be060*/  LOP3.LUT P1, RZ, R19, 0x100000, RZ, 0xc0, !PT ;  /* 0x0010000013ff7812 */ /* 0x000fce000782c0ff */
[----:B--2---:R0:W-:Y:S01]  /*be070*/  @P6 STG.E.U8 desc[UR52][R226.64], R0 ;  /* 0x00000000e2006986 */ /* 0x0041e2000c101134 */
[----:B------:R-:W-:Y:S02]  /*be080*/  LOP3.LUT P6, RZ, R16, 0x10000000, RZ, 0xc0, !PT ;  /* 0x1000000010ff7812 */ /* 0x000fe400078cc0ff */
        /* <DEDUP_REMOVED lines=17> */
[----:B---3--:R0:W-:Y:S02]  /*be1a0*/  @P6 STG.E.U8 desc[UR52][R238.64], R0 ;  /* 0x00000000ee006986 */ /* 0x0081e4000c101134 */
[----:B0-----:R-:W-:-:S05]  /*be1b0*/  PRMT R0, R224, 0x7770, RZ ;  /* 0x00007770e0007816 */ /* 0x001fca00000000ff */
[----:B------:R0:W-:Y:S02]  /*be1c0*/  @P0 STG.E.U8 desc[UR52][R236.64], R0 ;  /* 0x00000000ec000986 */ /* 0x0001e4000c101134 */
[----:B0-----:R-:W-:-:S05]  /*be1d0*/  PRMT R0, R224, 0x7771, RZ ;  /* 0x00007771e0007816 */ /* 0x001fca00000000ff */
[----:B----4-:R0:W-:Y:S04]  /*be1e0*/  @P1 STG.E.U8 desc[UR52][R234.64], R0 ;  /* 0x00000000ea001986 */ /* 0x0101e8000c101134 */
[----:B0-----:R-:W3:Y:S01]  /*be1f0*/  LDL.LU.64 R234, [R1+0x1d18] ;  /* 0x001d180001ea7983 */ /* 0x001ee20000300a00 */
        /* <DEDUP_REMOVED lines=17> */
[----:B--2---:R0:W-:Y:S04]  /*be310*/  @P5 STG.E.U8 desc[UR52][R226.64], R0 ;  /* 0x00000000e2005986 */ /* 0x0041e8000c101134 */
[----:B0-----:R-:W2:Y:S01]  /*be320*/  LDL.LU.64 R226, [R1+0x1d40] ;  /* 0x001d400001e27983 */ /* 0x001ea20000300a00 */
[----:B------:R-:W-:-:S05]  /*be330*/  PRMT R0, R225, 0x7772, RZ ;  /* 0x00007772e1007816 */ /* 0x000fca00000000ff */
[----:B---3--:R0:W-:Y:S04]  /*be340*/  @P2 STG.E.U8 desc[UR52][R234.64], R0 ;  /* 0x00000000ea002986 */ /* 0x0081e8000c101134 */
[----:B0-----:R-:W3:Y:S01]  /*be350*/  LDL.LU R234, [R1+0x868] ;  /* 0x0008680001ea7983 */ /* 0x001ee20000300800 */
[----:B------:R-:W-:-:S03]  /*be360*/  PRMT R0, R225, 0x7773, RZ ;  /* 0x00007773e1007816 */ /* 0x000fc600000000ff */
[----:B------:R-:W3:Y:S01]  /*be370*/  LDL.LU.64 R224, [R1+0x1d48] ;  /* 0x001d480001e07983 */ /* 0x000ee20000300a00 */
[----:B------:R-:W-:Y:S02]  /*be380*/  LOP3.LUT P6, RZ, R20, 0x20, RZ, 0xc0, !PT ;  /* 0x0000002014ff7812 */ /* 0x000fe400078cc0ff */
[----:B------:R-:W-:Y:S01]  /*be390*/  LOP3.LUT R16, R16, 0xffff7fff, RZ, 0xc0, !PT ;  /* 0xffff7fff10107812 */ /* 0x000fe200078ec0ff */
[----:B------:R-:W3:Y:S01]  /*be3a0*/  LDL.LU.64 R248, [R1+0x1d50] ;  /* 0x001d500001f87983 */ /* 0x000ee20000300a00 */
[----:B------:R-:W-:-:S03]  /*be3b0*/  LOP3.LUT P3, RZ, R19, 0x4000000, RZ, 0xc0, !PT ;  /* 0x0400000013ff7812 */ /* 0x000fc6000786c0ff */
[----:B------:R-:W3:Y:S01]  /*be3c0*/  LDL.LU.64 R246, [R1+0x1d58] ;  /* 0x001d580001f67983 */ /* 0x000ee20000300a00 */
[----:B------:R-:W-:-:S03]  /*be3d0*/  LOP3.LUT P4, RZ, R19, 0x8000000, RZ, 0xc0, !PT ;  /* 0x0800000013ff7812 */ /* 0x000fc6000788c0ff */
[----:B------:R-:W3:Y:S02]  /*be3e0*/  LDL.LU.64 R2, [R1+0x1d60] ;  /* 0x001d600001027983 */ /* 0x000ee40000300a00 */
        /* <DEDUP_REMOVED lines=42> */
[----:B--2---:R0:W-:Y:S01]  /*be690*/  @P6 STG.E.U8 desc[UR52][R226.64], R0 ;  /* 0x00000000e2006986 */ /* 0x0041e2000c101134 */
[----:B------:R-:W-:-:S03]  /*be6a0*/  LOP3.LUT P6, RZ, R16, 0x200000, RZ, 0xc0, !PT ;  /* 0x0020000010ff7812 */ /* 0x000fc600078cc0ff */
[----:B0-----:R-:W2:Y:S04]  /*be6b0*/  LDL.LU.64 R226, [R1+0x1da0] ;  /* 0x001da00001e27983 */ /* 0x001ea80000300a00 */
[----:B------:R-:W2:Y:S01]  /*be6c0*/  LDL.LU R235, [R1+0x85c] ;  /* 0x00085c0001eb7983 */ /* 0x000ea20000300800 */
[----:B---3--:R-:W-:-:S05]  /*be6d0*/  PRMT R0, R234, 0x7770, RZ ;  /* 0x00007770ea007816 */ /* 0x008fca00000000ff */
[----:B------:R0:W-:Y:S04]  /*be6e0*/  @P6 STG.E.U8 desc[UR52][R224.64], R0 ;  /* 0x00000000e0006986 */ /* 0x0001e8000c101134 */
        /* <DEDUP_REMOVED lines=34> */
[----:B--2---:R0:W-:Y:S02]  /*be910*/  @P4 STG.E.U8 desc[UR52][R226.64], R0 ;  /* 0x00000000e2004986 */ /* 0x0041e4000c101134 */
[----:B0-----:R-:W-:-:S05]  /*be920*/  PRMT R0, R235, 0x7770, RZ ;  /* 0x00007770eb007816 */ /* 0x001fca00000000ff */
[----:B---3--:R0:W-:Y:S04]  /*be930*/  @P5 STG.E.U8 desc[UR52][R224.64], R0 ;  /* 0x00000000e0005986 */ /* 0x0081e8000c101134 */
        /* <DEDUP_REMOVED lines=25> */
[C---:B------:R-:W-:Y:S02]  /*bead0*/  LOP3.LUT P6, RZ, R20.reuse, 0x80000, RZ, 0xc0, !PT ;  /* 0x0008000014ff7812 */ /* 0x040fe400078cc0ff */
[----:B------:R-:W-:Y:S02]  /*beae0*/  LOP3.LUT P4, RZ, R20, 0x4000, RZ, 0xc0, !PT ;  /* 0x0000400014ff7812 */ /* 0x000fe4000788c0ff */
[----:B------:R-:W-:-:S09]  /*beaf0*/  LOP3.LUT R16, R16, 0xffffefff, RZ, 0xc0, !PT ;  /* 0xffffefff10107812 */ /* 0x000fd200078ec0ff */
        /* <DEDUP_REMOVED lines=31> */
[----:B------:R-:W-:Y:S02]  /*becf0*/  LOP3.LUT P6, RZ, R16, 0x4000, RZ, 0xc0, !PT ;  /* 0x0000400010ff7812 */ /* 0x000fe400078cc0ff */
        /* <DEDUP_REMOVED lines=244> */
[----:B------:R-:W-:Y:S01]  /*bfc40*/  LOP3.LUT P3, RZ, R22, 0x4, RZ, 0xc0, !PT ;  /* 0x0000000416ff7812 */ /* 0x000fe2000786c0ff */
        /* <DEDUP_REMOVED lines=22> */
[C---:B------:R-:W-:Y:S02]  /*bfdb0*/  LOP3.LUT P6, RZ, R22.reuse, 0x20000, RZ, 0xc0, !PT ;  /* 0x0002000016ff7812 */ /* 0x040fe400078cc0ff */
        /* <DEDUP_REMOVED lines=282> */
[----:B------:R-:W-:Y:S02]  /*c0f60*/  LOP3.LUT P1, RZ, R23, 0x2000000, RZ, 0xc0, !PT ;  /* 0x0200000017ff7812 */ /* 0x000fe4000782c0ff */
[----:B----4-:R-:W-:-:S07]  /*c0f70*/  PRMT R0, R227, 0x7770, RZ ;  /* 0x00007770e3007816 */ /* 0x010fce00000000ff */
        /* <DEDUP_REMOVED lines=27> */
[----:B------:R-:W-:Y:S02]  /*c1130*/  LOP3.LUT P3, RZ, R23, 0x80000000, RZ, 0xc0, !PT ;  /* 0x8000000017ff7812 */ /* 0x000fe4000786c0ff */
        /* <DEDUP_REMOVED lines=59> */
[----:B------:R-:W-:Y:S02]  /*c14f0*/  LOP3.LUT P6, RZ, R18, 0x10000000, RZ, 0xc0, !PT ;  /* 0x1000000012ff7812 */ /* 0x000fe400078cc0ff */
        /* <DEDUP_REMOVED lines=589> */
[----:B------:R-:W-:Y:S02]  /*c39d0*/  LOP3.LUT P3, RZ, R219, 0x20000, RZ, 0xc0, !PT ;  /* 0x00020000dbff7812 */ /* 0x000fe4000786c0ff */
        /* <DEDUP_REMOVED lines=110> */
[C---:B------:R-:W-:Y:S01]  /*c40c0*/  LOP3.LUT P5, RZ, R220.reuse, 0x40, RZ, 0xc0, !PT ;  /* 0x00000040dcff7812 */ /* 0x040fe200078ac0ff */
        /* <DEDUP_REMOVED lines=74> */
[----:B------:R-:W-:-:S02]  /*c4570*/  PRMT R0, R231, 0x7773, RZ ;  /* 0x00007773e7007816 */ /* 0x000fc400000000ff */
[----:B------:R-:W-:Y:S01]  /*c4580*/  LOP3.LUT P2, RZ, R220, 0x400000, RZ, 0xc0, !PT ;  /* 0x00400000dcff7812 */ /* 0x000fe2000784c0ff */
[----:B------:R-:W2:Y:S01]  /*c4590*/  LDL.LU.64 R230, [R1+0x2738] ;  /* 0x0027380001e67983 */ /* 0x000ea20000300a00 */
        /* <DEDUP_REMOVED lines=15> */
[----:B------:R-:W3:Y:S01]  /*c4690*/  LDL.LU.64 R18, [R1+0x2748] ;  /* 0x0027480001127983 */ /* 0x000ee20000300a00 */
[----:B------:R-:W-:-:S03]  /*c46a0*/  LOP3.LUT R20, R20, 0xf7ffffff, RZ, 0xc0, !PT ;  /* 0xf7ffffff14147812 */ /* 0x000fc600078ec0ff */
[----:B------:R-:W3:Y:S01]  /*c46b0*/  LDL.LU.64 R16, [R1+0x2750] ;  /* 0x0027500001107983 */ /* 0x000ee20000300a00 */
[----:B------:R-:W-:Y:S02]  /*c46c0*/  @P6 LOP3.LUT R20, R20, 0x8000000, RZ, 0xfc, !PT ;  /* 0x0800000014146812 */ /* 0x000fe400078efcff */
[----:B------:R-:W-:Y:S01]  /*c46d0*/  LOP3.LUT P6, RZ, R220, 0x20000000, RZ, 0xc0, !PT ;  /* 0x20000000dcff7812 */ /* 0x000fe200078cc0ff */
[----:B------:R-:W3:Y:S01]  /*c46e0*/  LDL.LU R245, [R1+0x28] ;  /* 0x0000280001f57983 */ /* 0x000ee20000300800 */
[----:B------:R-:W-:-:S03]  /*c46f0*/  LOP3.LUT R20, R20, 0xefffffff, RZ, 0xc0, !PT ;  /* 0xefffffff14147812 */ /* 0x000fc600078ec0ff */
[----:B------:R-:W3:Y:S04]  /*c4700*/  LDL.LU.64 R248, [R1+0x2758] ;  /* 0x0027580001f87983 */ /* 0x000ee80000300a00 */
[----:B------:R-:W3:Y:S04]  /*c4710*/  LDL.LU.64 R246, [R1+0x2760] ;  /* 0x0027600001f67983 */ /* 0x000ee80000300a00 */
[----:B------:R-:W-:Y:S01]  /*c4720*/  @P6 LOP3.LUT R20, R20, 0x10000000, RZ, 0xfc, !PT ;  /* 0x1000000014146812 */ /* 0x000fe200078efcff */
[----:B------:R-:W3:Y:S01]  /*c4730*/  LDL.LU.64 R2, [R1+0x2768] ;  /* 0x0027680001027983 */ /* 0x000ee20000300a00 */
[----:B------:R-:W-:-:S02]  /*c4740*/  LOP3.LUT P6, RZ, R220, 0x10000000, RZ, 0xc0, !PT ;  /* 0x10000000dcff7812 */ /* 0x000fc400078cc0ff */
[----:B------:R-:W-:Y:S01]  /*c4750*/  LOP3.LUT R20, R20, 0xdfffffff, RZ, 0xc0, !PT ;  /* 0xdfffffff14147812 */ /* 0x000fe200078ec0ff */
[----:B------:R-:W3:Y:S01]  /*c4760*/  LDL.LU R232, [R1+0x18] ;  /* 0x0000180001e87983 */ /* 0x000ee20000300800 */
[C---:B------:R-:W-:Y:S02]  /*c4770*/  LOP3.LUT P3, RZ, R220.reuse, 0x800000, RZ, 0xc0, !PT ;  /* 0x00800000dcff7812 */ /* 0x040fe4000786c0ff */
[----:B------:R-:W-:Y:S01]  /*c4780*/  LOP3.LUT P4, RZ, R220, 0x1000000, RZ, 0xc0, !PT ;  /* 0x01000000dcff7812 */ /* 0x000fe2000788c0ff */
[----:B------:R-:W3:Y:S01]  /*c4790*/  LDL.LU.64 R242, [R1+0x2770] ;  /* 0x0027700001f27983 */ /* 0x000ee20000300a00 */
[----:B----4-:R-:W-:-:S05]  /*c47a0*/  PRMT R0, R233, 0x7770, RZ ;  /* 0x00007770e9007816 */ /* 0x010fca00000000ff */
[----:B------:R-:W-:Y:S02]  /*c47b0*/  @P6 LOP3.LUT R20, R20, 0x20000000, RZ, 0xfc, !PT ;  /* 0x2000000014146812 */ /* 0x000fe400078efcff */
[C---:B------:R-:W-:Y:S02]  /*c47c0*/  LOP3.LUT P6, RZ, R220.reuse, 0x8000000, RZ, 0xc0, !PT ;  /* 0x08000000dcff7812 */ /* 0x040fe400078cc0ff */
[----:B------:R-:W-:Y:S01]  /*c47d0*/  LOP3.LUT P5, RZ, R220, 0x2000000, RZ, 0xc0, !PT ;  /* 0x02000000dcff7812 */ /* 0x000fe200078ac0ff */
[----:B------:R0:W-:Y:S01]  /*c47e0*/  @P3 STG.E.U8 desc[UR52][R240.64], R0 ;  /* 0x00000000f0003986 */ /* 0x0001e2000c101134 */
[----:B------:R-:W-:Y:S02]  /*c47f0*/  LOP3.LUT R20, R20, 0xbfffffff, RZ, 0xc0, !PT ;  /* 0xbfffffff14147812 */ /* 0x000fe400078ec0ff */
[----:B0-----:R-:W-:Y:S01]  /*c4800*/  PRMT R0, R233, 0x7771, RZ ;  /* 0x00007771e9007816 */ /* 0x001fe200000000ff */
[----:B------:R-:W4:Y:S06]  /*c4810*/  LDL.LU.64 R240, [R1+0x2778] ;  /* 0x0027780001f07983 */ /* 0x000f2c0000300a00 */
[----:B------:R-:W-:-:S02]  /*c4820*/  @P6 LOP3.LUT R20, R20, 0x40000000, RZ, 0xfc, !PT ;  /* 0x4000000014146812 */ /* 0x000fc400078efcff */
[----:B------:R-:W-:Y:S01]  /*c4830*/  LOP3.LUT P6, RZ, R220, 0x4000000, RZ, 0xc0, !PT ;  /* 0x04000000dcff7812 */ /* 0x000fe200078cc0ff */
[----:B--2---:R0:W-:Y:S02]  /*c4840*/  @P4 STG.E.U8 desc[UR52][R238.64], R0 ;  /* 0x00000000ee004986 */ /* 0x0041e4000c101134 */
[C---:B0-----:R-:W-:Y:S02]  /*c4850*/  PRMT R0, R233.reuse, 0x7772, RZ ;  /* 0x00007772e9007816 */ /* 0x041fe400000000ff */
[----:B------:R-:W2:Y:S04]  /*c4860*/  LDL.LU.64 R238, [R1+0x2780] ;  /* 0x0027800001ee7983 */ /* 0x000ea80000300a00 */
[----:B------:R0:W-:Y:S02]  /*c4870*/  @P5 STG.E.U8 desc[UR52][R236.64], R0 ;  /* 0x00000000ec005986 */ /* 0x0001e4000c101134 */
[----:B0-----:R-:W-:-:S02]  /*c4880*/  PRMT R0, R233, 0x7773, RZ ;  /* 0x00007773e9007816 */ /* 0x001fc400000000ff */
[----:B------:R-:W2:Y:S04]  /*c4890*/  LDL.LU.64 R236, [R1+0x2788] ;  /* 0x0027880001ec7983 */ /* 0x000ea80000300a00 */
[----:B------:R0:W-:Y:S01]  /*c48a0*/  @P6 STG.E.U8 desc[UR52][R234.64], R0 ;  /* 0x00000000ea006986 */ /* 0x0001e2000c101134 */
[----:B------:R-:W-:-:S03]  /*c48b0*/  LOP3.LUT P6, RZ, R20, 0x40000000, RZ, 0xc0, !PT ;  /* 0x4000000014ff7812 */ /* 0x000fc600078cc0ff */
[----:B------:R-:W2:Y:S01]  /*c48c0*/  LDL.LU R233, [R1+0x2c] ;  /* 0x00002c0001e97983 */ /* 0x000ea20000300800 */
[----:B0-----:R-:W-:-:S03]  /*c48d0*/  PRMT R0, R244, 0x7770, RZ ;  /* 0x00007770f4007816 */ /* 0x001fc600000000ff */
[----:B------:R-:W2:Y:S06]  /*c48e0*/  LDL.LU.64 R234, [R1+0x2790] ;  /* 0x0027900001ea7983 */ /* 0x000eac0000300a00 */
[----:B------:R0:W-:Y:S01]  /*c48f0*/  @P6 STG.E.U8 desc[UR52][R230.64], R0 ;  /* 0x00000000e6006986 */ /* 0x0001e2000c101134 */
[----:B------:R-:W-:-:S03]  /*c4900*/  LOP3.LUT P6, RZ, R20, 0x20000000, RZ, 0xc0, !PT ;  /* 0x2000000014ff7812 */ /* 0x000fc600078cc0ff */
[----:B0-----:R-:W2:Y:S01]  /*c4910*/  LDL.LU.64 R230, [R1+0x2798] ;  /* 0x0027980001e67983 */ /* 0x001ea20000300a00 */
[----:B------:R-:W-:-:S09]  /*c4920*/  PRMT R0, R244, 0x7771, RZ ;  /* 0x00007771f4007816 */ /* 0x000fd200000000ff */
        /* <DEDUP_REMOVED lines=20> */
[----:B0-----:R-:W-:-:S07]  /*c4a70*/  PRMT R0, R245, 0x7773, RZ ;  /* 0x00007773f5007816 */ /* 0x001fce00000000ff */
[----:B------:R0:W-:Y:S01]  /*c4a80*/  @P6 STG.E.U8 desc[UR52][R242.64], R0 ;  /* 0x00000000f2006986 */ /* 0x0001e2000c101134 */
[----:B------:R-:W-:Y:S02]  /*c4a90*/  LOP3.LUT P2, RZ, R221, 0x20, RZ, 0xc0, !PT ;  /* 0x00000020ddff7812 */ /* 0x000fe4000784c0ff */
[----:B0-----:R-:W-:-:S05]  /*c4aa0*/  PRMT R0, R232, 0x7770, RZ ;  /* 0x00007770e8007816 */ /* 0x001fca00000000ff */
[----:B----4-:R0:W-:Y:S01]  /*c4ab0*/  @P0 STG.E.U8 desc[UR52][R240.64], R0 ;  /* 0x00000000f0000986 */ /* 0x0101e2000c101134 */
[----:B------:R-:W-:Y:S02]  /*c4ac0*/  LOP3.LUT P3, RZ, R221, 0x40, RZ, 0xc0, !PT ;  /* 0x00000040ddff7812 */ /* 0x000fe4000786c0ff */
[----:B0-----:R-:W-:-:S05]  /*c4ad0*/  PRMT R0, R232, 0x7771, RZ ;  /* 0x00007771e8007816 */ /* 0x001fca00000000ff */
[----:B--2---:R0:W-:Y:S01]  /*c4ae0*/  @P1 STG.E.U8 desc[UR52][R238.64], R0 ;  /* 0x00000000ee001986 */ /* 0x0041e2000c101134 */
        /* <DEDUP_REMOVED lines=14> */
[----:B------:R-:W4:Y:S04]  /*c4bd0*/  LDL.LU.64 R236, [R1+0x27c8] ;  /* 0x0027c80001ec7983 */ /* 0x000f280000300a00 */
[----:B------:R-:W4:Y:S01]  /*c4be0*/  LDL.LU R235, [R1+0x1c] ;  /* 0x00001c0001eb7983 */ /* 0x000f220000300800 */
[----:B------:R-:W-:-:S03]  /*c4bf0*/  LOP3.LUT P2, RZ, R221, 0x200, RZ, 0xc0, !PT ;  /* 0x00000200ddff7812 */ /* 0x000fc6000784c0ff */
[----:B------:R-:W4:Y:S01]  /*c4c00*/  LDL.LU.64 R230, [R1+0x27d0] ;  /* 0x0027d00001e67983 */ /* 0x000f220000300a00 */
[----:B------:R-:W-:-:S03]  /*c4c10*/  PRMT R0, R233, 0x7772, RZ ;  /* 0x00007772e9007816 */ /* 0x000fc600000000ff */
[----:B------:R-:W4:Y:S01]  /*c4c20*/  LDL.LU R232, [R1] ;  /* 0x0000000001e87983 */ /* 0x000f220000300800 */
        /* <DEDUP_REMOVED lines=15> */
[----:B------:R-:W2:Y:S01]  /*c4d20*/  LDL.LU.64 R16, [R1+0x27e0] ;  /* 0x0027e00001107983 */ /* 0x000ea20000300a00 */
[----:B------:R-:W-:-:S03]  /*c4d30*/  LOP3.LUT R20, R20, 0xfff7ffff, RZ, 0xc0, !PT ;  /* 0xfff7ffff14147812 */ /* 0x000fc600078ec0ff */
[----:B------:R-:W2:Y:S01]  /*c4d40*/  LDL.LU.64 R248, [R1+0x27e8] ;  /* 0x0027e80001f87983 */ /* 0x000ea20000300a00 */
[----:B------:R-:W-:Y:S02]  /*c4d50*/  @P6 LOP3.LUT R20, R20, 0x80000, RZ, 0xfc, !PT ;  /* 0x0008000014146812 */ /* 0x000fe400078efcff */
        /* <DEDUP_REMOVED lines=12> */
[C---:B------:R-:W-:Y:S01]  /*c4e20*/  LOP3.LUT P6, RZ, R221.reuse, 0x4000, RZ, 0xc0, !PT ;  /* 0x00004000ddff7812 */ /* 0x040fe200078cc0ff */
[----:B---3--:R4:W-:Y:S01]  /*c4e30*/  @P3 STG.E.U8 desc[UR52][R242.64], R0 ;  /* 0x00000000f2003986 */ /* 0x0089e2000c101134 */
[----:B------:R-:W-:Y:S02]  /*c4e40*/  LOP3.LUT P5, RZ, R221, 0x1000, RZ, 0xc0, !PT ;  /* 0x00001000ddff7812 */ /* 0x000fe400078ac0ff */
[----:B------:R-:W-:Y:S02]  /*c4e50*/  LOP3.LUT R20, R20, 0xffbfffff, RZ, 0xc0, !PT ;  /* 0xffbfffff14147812 */ /* 0x000fe400078ec0ff */
[----:B----4-:R-:W-:Y:S01]  /*c4e60*/  PRMT R0, R235, 0x7770, RZ ;  /* 0x00007770eb007816 */ /* 0x010fe200000000ff */
[----:B------:R-:W3:Y:S06]  /*c4e70*/  LDL.LU.64 R242, [R1+0x2808] ;  /* 0x0028080001f27983 */ /* 0x000eec0000300a00 */
[----:B------:R-:W-:-:S02]  /*c4e80*/  @P6 LOP3.LUT R20, R20, 0x400000, RZ, 0xfc, !PT ;  /* 0x0040000014146812 */ /* 0x000fc400078efcff */
[----:B------:R-:W-:Y:S01]  /*c4e90*/  LOP3.LUT P6, RZ, R221, 0x2000, RZ, 0xc0, !PT ;  /* 0x00002000ddff7812 */ /* 0x000fe200078cc0ff */
[----:B------:R0:W-:Y:S04]  /*c4ea0*/  @P4 STG.E.U8 desc[UR52][R240.64], R0 ;  /* 0x00000000f0004986 */ /* 0x0001e8000c101134 */
[----:B------:R-:W4:Y:S01]  /*c4eb0*/  LDL.LU R233, [R1+0x4] ;  /* 0x0000040001e97983 */ /* 0x000f220000300800 */
[----:B0-----:R-:W-:-:S03]  /*c4ec0*/  PRMT R0, R235, 0x7771, RZ ;  /* 0x00007771eb007816 */ /* 0x001fc600000000ff */
[----:B------:R-:W4:Y:S04]  /*c4ed0*/  LDL.LU.64 R240, [R1+0x2810] ;  /* 0x0028100001f07983 */ /* 0x000f280000300a00 */
[----:B------:R0:W-:Y:S02]  /*c4ee0*/  @P5 STG.E.U8 desc[UR52][R238.64], R0 ;  /* 0x00000000ee005986 */ /* 0x0001e4000c101134 */
[----:B0-----:R-:W-:Y:S02]  /*c4ef0*/  PRMT R0, R235, 0x7772, RZ ;  /* 0x00007772eb007816 */ /* 0x001fe400000000ff */
[----:B------:R-:W4:Y:S04]  /*c4f00*/  LDL.LU.64 R238, [R1+0x2818] ;  /* 0x0028180001ee7983 */ /* 0x000f280000300a00 */
[----:B------:R0:W-:Y:S01]  /*c4f10*/  @P6 STG.E.U8 desc[UR52][R236.64], R0 ;  /* 0x00000000ec006986 */ /* 0x0001e2000c101134 */
[----:B------:R-:W-:-:S02]  /*c4f20*/  LOP3.LUT P6, RZ, R20, 0x400000, RZ, 0xc0, !PT ;  /* 0x0040000014ff7812 */ /* 0x000fc400078cc0ff */
[----:B0-----:R-:W-:Y:S01]  /*c4f30*/  PRMT R0, R235, 0x7773, RZ ;  /* 0x00007773eb007816 */ /* 0x001fe200000000ff */
[----:B------:R-:W4:Y:S10]  /*c4f40*/  LDL.LU.64 R236, [R1+0x2820] ;  /* 0x0028200001ec7983 */ /* 0x000f340000300a00 */
[----:B------:R0:W-:Y:S01]  /*c4f50*/  @P6 STG.E.U8 desc[UR52][R230.64], R0 ;  /* 0x00000000e6006986 */ /* 0x0001e2000c101134 */
[----:B------:R-:W-:-:S03]  /*c4f60*/  LOP3.LUT P6, RZ, R20, 0x200000, RZ, 0xc0, !PT ;  /* 0x0020000014ff7812 */ /* 0x000fc600078cc0ff */
[----:B------:R-:W4:Y:S04]  /*c4f70*/  LDL.LU.64 R234, [R1+0x2828] ;  /* 0x0028280001ea7983 */ /* 0x000f280000300a00 */
[----:B0-----:R-:W4:Y:S01]  /*c4f80*/  LDL.LU.64 R230, [R1+0x2830] ;  /* 0x0028300001e67983 */ /* 0x001f220000300a00 */
[----:B------:R-:W-:-:S05]  /*c4f90*/  PRMT R0, R232, 0x7770, RZ ;  /* 0x00007770e8007816 */ /* 0x000fca00000000ff */
        /* <DEDUP_REMOVED lines=21> */
[----:B---3--:R0:W-:Y:S01]  /*c50f0*/  @P6 STG.E.U8 desc[UR52][R242.64], R0 ;  /* 0x00000000f2006986 */ /* 0x0081e2000c101134 */
[----:B------:R-:W-:Y:S02]  /*c5100*/  LOP3.LUT P2, RZ, R221, 0x1000000, RZ, 0xc0, !PT ;  /* 0x01000000ddff7812 */ /* 0x000fe4000784c0ff */
[----:B0-----:R-:W-:-:S05]  /*c5110*/  PRMT R0, R4, 0x7773, RZ ;  /* 0x0000777304007816 */ /* 0x001fca00000000ff */
[----:B----4-:R0:W-:Y:S01]  /*c5120*/  @P0 STG.E.U8 desc[UR52][R240.64], R0 ;  /* 0x00000000f0000986 */ /* 0x0101e2000c101134 */
        /* <DEDUP_REMOVED lines=42> */
[C---:B------:R-:W-:Y:S02]  /*c53d0*/  LOP3.LUT P3, RZ, R221.reuse, 0x20000000, RZ, 0xc0, !PT ;  /* 0x20000000ddff7812 */ /* 0x040fe4000786c0ff */
[----:B------:R-:W-:-:S07]  /*c53e0*/  LOP3.LUT P4, RZ, R221, 0x40000000, RZ, 0xc0, !PT ;  /* 0x40000000ddff7812 */ /* 0x000fce000788c0ff */
[----:B------:R-:W-:Y:S02]  /*c53f0*/  @P6 LOP3.LUT R20, R20, 0x2000, RZ, 0xfc, !PT ;  /* 0x0000200014146812 */ /* 0x000fe400078efcff */
[----:B------:R-:W-:Y:S02]  /*c5400*/  LOP3.LUT P6, RZ, R223, 0x2, RZ, 0xc0, !PT ;  /* 0x00000002dfff7812 */ /* 0x000fe400078cc0ff */
[----:B------:R-:W-:Y:S02]  /*c5410*/  LOP3.LUT P5, RZ, R221, 0x80000000, RZ, 0xc0, !PT ;  /* 0x80000000ddff7812 */ /* 0x000fe400078ac0ff */
[----:B------:R-:W-:-:S09]  /*c5420*/  LOP3.LUT R20, R20, 0xffffbfff, RZ, 0xc0, !PT ;  /* 0xffffbfff14147812 */ /* 0x000fd200078ec0ff */
[----:B------:R-:W-:Y:S02]  /*c5430*/  @P6 LOP3.LUT R20, R20, 0x4000, RZ, 0xfc, !PT ;  /* 0x0000400014146812 */ /* 0x000fe400078efcff */
[----:B------:R-:W-:Y:S01]  /*c5440*/  LOP3.LUT P6, RZ, R223, 0x1, RZ, 0xc0, !PT ;  /* 0x00000001dfff7812 */ /* 0x000fe200078cc0ff */
[----:B--2---:R0:W-:Y:S04]  /*c5450*/  @P2 STG.E.U8 desc[UR52][R228.64], R0 ;  /* 0x00000000e4002986 */ /* 0x0041e8000c101134 */
[----:B0-----:R-:W2:Y:S04]  /*c5460*/  LDL.LU.64 R228, [R1+0x2870] ;  /* 0x0028700001e47983 */ /* 0x001ea80000300a00 */
[----:B------:R-:W2:Y:S04]  /*c5470*/  LDL.LU.64 R16, [R1+0x2878] ;  /* 0x0028780001107983 */ /* 0x000ea80000300a00 */
[----:B------:R-:W2:Y:S04]  /*c5480*/  LDL.LU.64 R248, [R1+0x2880] ;  /* 0x0028800001f87983 */ /* 0x000ea80000300a00 */
[----:B------:R-:W2:Y:S04]  /*c5490*/  LDL.LU.64 R246, [R1+0x2888] ;  /* 0x0028880001f67983 */ /* 0x000ea80000300a00 */
[----:B------:R-:W2:Y:S04]  /*c54a0*/  LDL.LU.64 R2, [R1+0x2890] ;  /* 0x0028900001027983 */ /* 0x000ea80000300a00 */
[----:B------:R-:W2:Y:S04]  /*c54b0*/  LDL.LU R239, [R1+0xc] ;  /* 0x00000c0001ef7983 */ /* 0x000ea80000300800 */
[----:B------:R-:W2:Y:S01]  /*c54c0*/  LDL.LU.64 R244, [R1+0x2898] ;  /* 0x0028980001f47983 */ /* 0x000ea20000300a00 */
[----:B------:R-:W-:-:S03]  /*c54d0*/  PRMT R0, R5, 0x7772, RZ ;  /* 0x0000777205007816 */ /* 0x000fc600000000ff */
[----:B------:R-:W2:Y:S04]  /*c54e0*/  LDL.LU.64 R242, [R1+0x28a0] ;  /* 0x0028a00001f27983 */ /* 0x000ea80000300a00 */
[----:B---3--:R0:W-:Y:S02]  /*c54f0*/  @P3 STG.E.U8 desc[UR52][R240.64], R0 ;  /* 0x00000000f0003986 */ /* 0x0081e4000c101134 */
[----:B0-----:R-:W-:Y:S02]  /*c5500*/  PRMT R0, R5, 0x7773, RZ ;  /* 0x0000777305007816 */ /* 0x001fe400000000ff */
[----:B------:R-:W3:Y:S04]  /*c5510*/  LDL.LU.64 R240, [R1+0x28a8] ;  /* 0x0028a80001f07983 */ /* 0x000ee80000300a00 */
[----:B----4-:R0:W-:Y:S02]  /*c5520*/  @P4 STG.E.U8 desc[UR52][R236.64], R0 ;  /* 0x00000000ec004986 */ /* 0x0101e4000c101134 */
[----:B0-----:R-:W-:-:S02]  /*c5530*/  PRMT R0, R238, 0x7770, RZ ;  /* 0x00007770ee007816 */ /* 0x001fc400000000ff */
        /* <DEDUP_REMOVED lines=36> */
[----:B------:R0:W-:Y:S02]  /*c5780*/  @P6 STG.E.U8 desc[UR52][R242.64], R0 ;  /* 0x00000000f2006986 */ /* 0x0001e4000c101134 */
[----:B0-----:R-:W-:-:S05]  /*c5790*/  PRMT R0, R239, 0x7772, RZ ;  /* 0x00007772ef007816 */ /* 0x001fca00000000ff */
[----:B---3--:R0:W-:Y:S02]  /*c57a0*/  @P0 STG.E.U8 desc[UR52][R240.64], R0 ;  /* 0x00000000f0000986 */ /* 0x0081e4000c101134 */
[----:B0-----:R-:W-:-:S05]  /*c57b0*/  PRMT R0, R239, 0x7773, RZ ;  /* 0x00007773ef007816 */ /* 0x001fca00000000ff */
[----:B----4-:R0:W-:Y:S02]  /*c57c0*/  @P1 STG.E.U8 desc[UR52][R236.64], R0 ;  /* 0x00000000ec001986 */ /* 0x0101e4000c101134 */
[----:B0-----:R-:W-:-:S05]  /*c57d0*/  PRMT R0, R7, 0x7770, RZ ;  /* 0x0000777007007816 */ /* 0x001fca00000000ff */
[----:B------:R0:W-:Y:S02]  /*c57e0*/  @P2 STG.E.U8 desc[UR52][R234.64], R0 ;  /* 0x00000000ea002986 */ /* 0x0001e4000c101134 */
[----:B0-----:R-:W-:-:S05]  /*c57f0*/  PRMT R0, R7, 0x7771, RZ ;  /* 0x0000777107007816 */ /* 0x001fca00000000ff */
[----:B------:R0:W-:Y:S02]  /*c5800*/  @P3 STG.E.U8 desc[UR52][R232.64], R0 ;  /* 0x00000000e8003986 */ /* 0x0001e4000c101134 */
[----:B0-----:R-:W-:-:S05]  /*c5810*/  PRMT R0, R7, 0x7772, RZ ;  /* 0x0000777207007816 */ /* 0x001fca00000000ff */
[----:B------:R0:W-:Y:S04]  /*c5820*/  @P4 STG.E.U8 desc[UR52][R230.64], R0 ;  /* 0x00000000e6004986 */ /* 0x0001e8000c101134 */
[----:B0-----:R-:W3:Y:S04]  /*c5830*/  LDL.LU.64 R230, [R1+0x28d8] ;  /* 0x0028d80001e67983 */ /* 0x001ee80000300a00 */
[----:B------:R-:W4:Y:S04]  /*c5840*/  LDL.LU.64 R240, [R1+0x28e0] ;  /* 0x0028e00001f07983 */ /* 0x000f280000300a00 */
[----:B------:R-:W4:Y:S04]  /*c5850*/  LDL.LU.64 R238, [R1+0x28e8] ;  /* 0x0028e80001ee7983 */ /* 0x000f280000300a00 */
[----:B------:R-:W3:Y:S01]  /*c5860*/  LDL.LU R237, [R1+0x80] ;  /* 0x0000800001ed7983 */ /* 0x000ee20000300800 */
[----:B------:R-:W-:-:S02]  /*c5870*/  LOP3.LUT P5, RZ, R223, 0x4000, RZ, 0xc0, !PT ;  /* 0x00004000dfff7812 */ /* 0x000fc400078ac0ff */
[----:B------:R-:W-:Y:S02]  /*c5880*/  PRMT R0, R7, 0x7773, RZ ;  /* 0x0000777307007816 */ /* 0x000fe400000000ff */
[----:B------:R-:W-:-:S09]  /*c5890*/  LOP3.LUT P2, RZ, R223, 0x8000, RZ, 0xc0, !PT ;  /* 0x00008000dfff7812 */ /* 0x000fd2000784c0ff */
        /* <DEDUP_REMOVED lines=84> */
[----:B------:R-:W-:Y:S02]  /*c5de0*/  LOP3.LUT P3, RZ, R223, 0x80000000, RZ, 0xc0, !PT ;  /* 0x80000000dfff7812 */ /* 0x000fe4000786c0ff */
        /* <DEDUP_REMOVED lines=333> */
[----:B------:R-:W2:Y:S04]  /*c72c0*/  LDL.LU R237, [R1+0xc4] ;  /* 0x0000c40001ed7983 */ /* 0x000ea80000300800 */
        /* <DEDUP_REMOVED lines=19> */
[----:B--2---:R-:W-:-:S05]  /*c7400*/  PRMT R0, R237, 0x7770, RZ ;  /* 0x00007770ed007816 */ /* 0x004fca00000000ff */
[----:B------:R0:W-:Y:S04]  /*c7410*/  @P2 STG.E.U8 desc[UR52][R228.64], R0 ;  /* 0x00000000e4002986 */ /* 0x0001e8000c101134 */
[----:B0-----:R-:W2:Y:S04]  /*c7420*/  LDL.LU.64 R228, [R1+0x2b68] ;  /* 0x002b680001e47983 */ /* 0x001ea80000300a00 */
[----:B------:R-:W2:Y:S04]  /*c7430*/  LDL.LU.64 R18, [R1+0x2b70] ;  /* 0x002b700001127983 */ /* 0x000ea80000300a00 */
[----:B------:R-:W2:Y:S04]  /*c7440*/  LDL.LU.64 R16, [R1+0x2b78] ;  /* 0x002b780001107983 */ /* 0x000ea80000300a00 */
[----:B------:R-:W2:Y:S01]  /*c7450*/  LDL.LU R3, [R1+0xc8] ;  /* 0x0000c80001037983 */ /* 0x000ea20000300800 */
[----:B------:R-:W-:-:S02]  /*c7460*/  @P6 LOP3.LUT R4, R4, 0x8, RZ, 0xfc, !PT ;  /* 0x0000000804046812 */ /* 0x000fc400078efcff */
[----:B------:R-:W-:Y:S01]  /*c7470*/  LOP3.LUT P6, RZ, R226, 0x4, RZ, 0xc0, !PT ;  /* 0x00000004e2ff7812 */ /* 0x000fe200078cc0ff */
[----:B------:R-:W2:Y:S01]  /*c7480*/  LDL.LU.64 R248, [R1+0x2b80] ;  /* 0x002b800001f87983 */ /* 0x000ea20000300a00 */
[----:B------:R-:W-:Y:S02]  /*c7490*/  LOP3.LUT R4, R4, 0xffffffef, RZ, 0xc0, !PT ;  /* 0xffffffef04047812 */ /* 0x000fe400078ec0ff */
[C---:B------:R-:W-:Y:S01]  /*c74a0*/  LOP3.LUT P3, RZ, R225.reuse, 0x10000000, RZ, 0xc0, !PT ;  /* 0x10000000e1ff7812 */ /* 0x040fe2000786c0ff */
[----:B------:R-:W2:Y:S01]  /*c74b0*/  LDL.LU.64 R246, [R1+0x2b88] ;  /* 0x002b880001f67983 */ /* 0x000ea20000300a00 */
[----:B------:R-:W-:Y:S02]  /*c74c0*/  LOP3.LUT P4, RZ, R225, 0x20000000, RZ, 0xc0, !PT ;  /* 0x20000000e1ff7812 */ /* 0x000fe4000788c0ff */
[----:B------:R-:W-:Y:S01]  /*c74d0*/  PRMT R0, R237, 0x7771, RZ ;  /* 0x00007771ed007816 */ /* 0x000fe200000000ff */
[----:B------:R-:W2:Y:S04]  /*c74e0*/  LDL.LU.64 R244, [R1+0x2b90] ;  /* 0x002b900001f47983 */ /* 0x000ea80000300a00 */
[----:B------:R-:W-:-:S02]  /*c74f0*/  @P6 LOP3.LUT R4, R4, 0x10, RZ, 0xfc, !PT ;  /* 0x0000001004046812 */ /* 0x000fc400078efcff */
[----:B------:R-:W-:Y:S02]  /*c7500*/  LOP3.LUT P6, RZ, R226, 0x2, RZ, 0xc0, !PT ;  /* 0x00000002e2ff7812 */ /* 0x000fe400078cc0ff */
[----:B------:R-:W-:Y:S01]  /*c7510*/  LOP3.LUT R4, R4, 0xffffffdf, RZ, 0xc0, !PT ;  /* 0xffffffdf04047812 */ /* 0x000fe200078ec0ff */
[----:B---3--:R0:W-:Y:S01]  /*c7520*/  @P3 STG.E.U8 desc[UR52][R240.64], R0 ;  /* 0x00000000f0003986 */ /* 0x0081e2000c101134 */
[----:B------:R-:W-:-:S09]  /*c7530*/  LOP3.LUT P5, RZ, R225, 0x40000000, RZ, 0xc0, !PT ;  /* 0x40000000e1ff7812 */ /* 0x000fd200078ac0ff */
[----:B------:R-:W-:Y:S02]  /*c7540*/  @P6 LOP3.LUT R4, R4, 0x20, RZ, 0xfc, !PT ;  /* 0x0000002004046812 */ /* 0x000fe400078efcff */
[----:B------:R-:W-:Y:S02]  /*c7550*/  LOP3.LUT P6, RZ, R226, 0x1, RZ, 0xc0, !PT ;  /* 0x00000001e2ff7812 */ /* 0x000fe400078cc0ff */
[----:B0-----:R-:W-:Y:S02]  /*c7560*/  PRMT R0, R237, 0x7772, RZ ;  /* 0x00007772ed007816 */ /* 0x001fe400000000ff */
[----:B------:R-:W-:-:S03]  /*c7570*/  LOP3.LUT R4, R4, 0xffffffbf, RZ, 0xc0, !PT ;  /* 0xffffffbf04047812 */ /* 0x000fc600078ec0ff */
[----:B----4-:R0:W-:Y:S06]  /*c7580*/  @P4 STG.E.U8 desc[UR52][R238.64], R0 ;  /* 0x00000000ee004986 */ /* 0x0101ec000c101134 */
[----:B------:R-:W-:Y:S02]  /*c7590*/  @P6 LOP3.LUT R4, R4, 0x40, RZ, 0xfc, !PT ;  /* 0x0000004004046812 */ /* 0x000fe400078efcff */
[----:B0-----:R-:W-:Y:S02]  /*c75a0*/  PRMT R0, R237, 0x7773, RZ ;  /* 0x00007773ed007816 */ /* 0x001fe400000000ff */
[----:B------:R-:W-:-:S03]  /*c75b0*/  LOP3.LUT P6, RZ, R225, 0x80000000, RZ, 0xc0, !PT ;  /* 0x80000000e1ff7812 */ /* 0x000fc600078cc0ff */
[----:B------:R0:W-:Y:S04]  /*c75c0*/  @P5 STG.E.U8 desc[UR52][R230.64], R0 ;  /* 0x00000000e6005986 */ /* 0x0001e8000c101134 */
[----:B0-----:R-:W3:Y:S01]  /*c75d0*/  LDL.LU R231, [R1+0xdc] ;  /* 0x0000dc0001e77983 */ /* 0x001ee20000300800 */
        /* <DEDUP_REMOVED lines=34> */
[----:B---3--:R-:W-:-:S07]  /*c7800*/  PRMT R0, R231, 0x7770, RZ ;  /* 0x00007770e7007816 */ /* 0x008fce00000000ff */
        /* <DEDUP_REMOVED lines=52> */
[----:B------:R0:W-:Y:S04]  /*c7b50*/  @P3 STG.E.U8 desc[UR52][R240.64], R0 ;  /* 0x00000000f0003986 */ /* 0x0001e8000c101134 */
[----:B0-----:R-:W3:Y:S01]  /*c7b60*/  LDL.LU.64 R240, [R1+0x2c38] ;  /* 0x002c380001f07983 */ /* 0x001ee20000300a00 */
        /* <DEDUP_REMOVED lines=11> */
[----:B------:R-:W-:Y:S02]  /*c7c20*/  LOP3.LUT R5, R5, 0xbfffffff, RZ, 0xc0, !PT ;  /* 0xbfffffff05057812 */ /* 0x000fe400078ec0ff */
[----:B------:R-:W-:-:S05]  /*c7c30*/  PRMT R0, R231, 0x7771, RZ ;  /* 0x00007771e7007816 */ /* 0x000fca00000000ff */
[----:B----4-:R0:W-:Y:S02]  /*c7c40*/  @P4 STG.E.U8 desc[UR52][R238.64], R0 ;  /* 0x00000000ee004986 */ /* 0x0101e4000c101134 */
[----:B------:R-:W-:Y:S02]  /*c7c50*/  @P6 LOP3.LUT R5, R5, 0x40000000, RZ, 0xfc, !PT ;  /* 0x4000000005056812 */ /* 0x000fe400078efcff */
[----:B------:R-:W-:Y:S02]  /*c7c60*/  LOP3.LUT P6, RZ, R226, 0x40000, RZ, 0xc0, !PT ;  /* 0x00040000e2ff7812 */ /* 0x000fe400078cc0ff */
[C---:B0-----:R-:W-:Y:S01]  /*c7c70*/  PRMT R0, R231.reuse, 0x7772, RZ ;  /* 0x00007772e7007816 */ /* 0x041fe200000000ff */
[----:B------:R-:W4:Y:S04]  /*c7c80*/  LDL.LU.64 R238, [R1+0x2c40] ;  /* 0x002c400001ee7983 */ /* 0x000f280000300a00 */
[----:B------:R0:W-:Y:S02]  /*c7c90*/  @P5 STG.E.U8 desc[UR52][R236.64], R0 ;  /* 0x00000000ec005986 */ /* 0x0001e4000c101134 */
[----:B0-----:R-:W-:-:S02]  /*c7ca0*/  PRMT R0, R231, 0x7773, RZ ;  /* 0x00007773e7007816 */ /* 0x001fc400000000ff */
[----:B------:R-:W4:Y:S04]  /*c7cb0*/  LDL.LU.64 R236, [R1+0x2c48] ;  /* 0x002c480001ec7983 */ /* 0x000f280000300a00 */
[----:B------:R0:W-:Y:S01]  /*c7cc0*/  @P6 STG.E.U8 desc[UR52][R234.64], R0 ;  /* 0x00000000ea006986 */ /* 0x0001e2000c101134 */
[----:B------:R-:W-:-:S03]  /*c7cd0*/  LOP3.LUT P6, RZ, R5, 0x40000000, RZ, 0xc0, !PT ;  /* 0x4000000005ff7812 */ /* 0x000fc600078cc0ff */
[----:B------:R-:W4:Y:S01]  /*c7ce0*/  LDL.LU R231, [R1+0xb8] ;  /* 0x0000b80001e77983 */ /* 0x000f220000300800 */
[----:B0-----:R-:W-:-:S03]  /*c7cf0*/  PRMT R0, R244, 0x7770, RZ ;  /* 0x00007770f4007816 */ /* 0x001fc600000000ff */
[----:B------:R-:W4:Y:S06]  /*c7d00*/  LDL.LU.64 R234, [R1+0x2c50] ;  /* 0x002c500001ea7983 */ /* 0x000f2c0000300a00 */
[----:B------:R0:W-:Y:S01]  /*c7d10*/  @P6 STG.E.U8 desc[UR52][R232.64], R0 ;  /* 0x00000000e8006986 */ /* 0x0001e2000c101134 */
[----:B------:R-:W-:-:S03]  /*c7d20*/  LOP3.LUT P6, RZ, R5, 0x20000000, RZ, 0xc0, !PT ;  /* 0x2000000005ff7812 */ /* 0x000fc600078cc0ff */
[----:B0-----:R-:W4:Y:S01]  /*c7d30*/  LDL.LU.64 R232, [R1+0x2c58] ;  /* 0x002c580001e87983 */ /* 0x001f220000300a00 */
[----:B------:R-:W-:Y:S02]  /*c7d40*/  PRMT R0, R244, 0x7771, RZ ;  /* 0x00007771f4007816 */ /* 0x000fe400000000ff */
[----:B------:R-:W-:-:S07]  /*c7d50*/  LOP3.LUT P0, RZ, R226, 0x8000000, RZ, 0xc0, !PT ;  /* 0x08000000e2ff7812 */ /* 0x000fce000780c0ff */
[----:B--2---:R0:W-:Y:S01]  /*c7d60*/  @P6 STG.E.U8 desc[UR52][R228.64], R0 ;  /* 0x00000000e4006986 */ /* 0x0041e2000c101134 */
[----:B------:R-:W-:-:S03]  /*c7d70*/  LOP3.LUT P6, RZ, R5, 0x10000000, RZ, 0xc0, !PT ;  /* 0x1000000005ff7812 */ /* 0x000fc600078cc0ff */
[----:B0-----:R-:W2:Y:S01]  /*c7d80*/  LDL.LU.64 R228, [R1+0x2c60] ;  /* 0x002c600001e47983 */ /* 0x001ea20000300a00 */
[----:B------:R-:W-:-:S09]  /*c7d90*/  PRMT R0, R244, 0x7772, RZ ;  /* 0x00007772f4007816 */ /* 0x000fd200000000ff */
        /* <DEDUP_REMOVED lines=17> */
[----:B------:R0:W-:Y:S04]  /*c7eb0*/  @P0 STG.E.U8 desc[UR52][R240.64], R0 ;  /* 0x00000000f0000986 */ /* 0x0001e8000c101134 */
[----:B0-----:R-:W3:Y:S01]  /*c7ec0*/  LDL.LU.64 R240, [R1+0x2c68] ;  /* 0x002c680001f07983 */ /* 0x001ee20000300a00 */
[C---:B------:R-:W-:Y:S02]  /*c7ed0*/  LOP3.LUT P1, RZ, R226.reuse, 0x10000000, RZ, 0xc0, !PT ;  /* 0x10000000e2ff7812 */ /* 0x040fe4000782c0ff */
[----:B------:R-:W-:Y:S02]  /*c7ee0*/  LOP3.LUT P2, RZ, R226, 0x20000000, RZ, 0xc0, !PT ;  /* 0x20000000e2ff7812 */ /* 0x000fe4000784c0ff */
[----:B------:R-:W-:Y:S02]  /*c7ef0*/  PRMT R0, R230, 0x7771, RZ ;  /* 0x00007771e6007816 */ /* 0x000fe400000000ff */
[----:B------:R-:W-:-:S02]  /*c7f00*/  LOP3.LUT P3, RZ, R226, 0x40000000, RZ, 0xc0, !PT ;  /* 0x40000000e2ff7812 */ /* 0x000fc4000786c0ff */
[----:B------:R-:W-:-:S05]  /*c7f10*/  LOP3.LUT P4, RZ, R226, 0x80000000, RZ, 0xc0, !PT ;  /* 0x80000000e2ff7812 */ /* 0x000fca000788c0ff */
[----:B----4-:R0:W-:Y:S01]  /*c7f20*/  @P1 STG.E.U8 desc[UR52][R238.64], R0 ;  /* 0x00000000ee001986 */ /* 0x0101e2000c101134 */
[----:B------:R-:W-:Y:S02]  /*c7f30*/  LOP3.LUT P5, RZ, R227, 0x1, RZ, 0xc0, !PT ;  /* 0x00000001e3ff7812 */ /* 0x000fe400078ac0ff */
[----:B0-----:R-:W-:-:S05]  /*c7f40*/  PRMT R0, R230, 0x7772, RZ ;  /* 0x00007772e6007816 */ /* 0x001fca00000000ff */
[----:B------:R0:W-:Y:S02]  /*c7f50*/  @P2 STG.E.U8 desc[UR52][R236.64], R0 ;  /* 0x00000000ec002986 */ /* 0x0001e4000c101134 */
[----:B0-----:R-:W-:-:S05]  /*c7f60*/  PRMT R0, R230, 0x7773, RZ ;  /* 0x00007773e6007816 */ /* 0x001fca00000000ff */
[----:B------:R0:W-:Y:S02]  /*c7f70*/  @P3 STG.E.U8 desc[UR52][R234.64], R0 ;  /* 0x00000000ea003986 */ /* 0x0001e4000c101134 */
[----:B0-----:R-:W-:-:S05]  /*c7f80*/  PRMT R0, R231, 0x7770, RZ ;  /* 0x00007770e7007816 */ /* 0x001fca00000000ff */
[----:B------:R0:W-:Y:S02]  /*c7f90*/  @P4 STG.E.U8 desc[UR52][R232.64], R0 ;  /* 0x00000000e8004986 */ /* 0x0001e4000c101134 */
[----:B0-----:R-:W-:Y:S02]  /*c7fa0*/  PRMT R0, R231, 0x7771, RZ ;  /* 0x00007771e7007816 */ /* 0x001fe400000000ff */
[----:B------:R-:W-:-:S03]  /*c7fb0*/  LOP3.LUT P2, RZ, R227, 0x2, RZ, 0xc0, !PT ;  /* 0x00000002e3ff7812 */ /* 0x000fc6000784c0ff */
[----:B--2---:R0:W-:Y:S04]  /*c7fc0*/  @P5 STG.E.U8 desc[UR52][R228.64], R0 ;  /* 0x00000000e4005986 */ /* 0x0041e8000c101134 */
[----:B0-----:R-:W2:Y:S04]  /*c7fd0*/  LDL.LU.64 R228, [R1+0x2c70] ;  /* 0x002c700001e47983 */ /* 0x001ea80000300a00 */
[----:B------:R-:W4:Y:S04]  /*c7fe0*/  LDL.LU.64 R234, [R1+0x2c78] ;  /* 0x002c780001ea7983 */ /* 0x000f280000300a00 */
[----:B------:R-:W4:Y:S04]  /*c7ff0*/  LDL.LU.64 R242, [R1+0x2c80] ;  /* 0x002c800001f27983 */ /* 0x000f280000300a00 */
[----:B------:R-:W4:Y:S04]  /*c8000*/  LDL.LU.64 R238, [R1+0x2c88] ;  /* 0x002c880001ee7983 */ /* 0x000f280000300a00 */
[----:B------:R-:W4:Y:S01]  /*c8010*/  LDL.LU R237, [R1+0xa8] ;  /* 0x0000a80001ed7983 */ /* 0x000f220000300800 */
[----:B------:R-:W-:-:S03]  /*c8020*/  PRMT R0, R231, 0x7772, RZ ;  /* 0x00007772e7007816 */ /* 0x000fc600000000ff */
[----:B------:R-:W4:Y:S04]  /*c8030*/  LDL.LU.64 R232, [R1+0x2c90] ;  /* 0x002c900001e87983 */ /* 0x000f280000300a00 */
[----:B---3--:R0:W-:Y:S04]  /*c8040*/  @P2 STG.E.U8 desc[UR52][R240.64], R0 ;  /* 0x00000000f0002986 */ /* 0x0081e8000c101134 */
[----:B0-----:R-:W3:Y:S01]  /*c8050*/  LDL.LU R240, [R1+0xbc] ;  /* 0x0000bc0001f07983 */ /* 0x001ee20000300800 */
[----:B------:R-:W-:-:S03]  /*c8060*/  PRMT R0, R231, 0x7773, RZ ;  /* 0x00007773e7007816 */ /* 0x000fc600000000ff */
[----:B------:R-:W3:Y:S01]  /*c8070*/  LDL.LU.64 R230, [R1+0x2c98] ;  /* 0x002c980001e67983 */ /* 0x000ee20000300a00 */
        /* <DEDUP_REMOVED lines=25> */
[----:B------:R-:W-:Y:S01]  /*c8210*/  LOP3.LUT R5, R5, 0xffbfffff, RZ, 0xc0, !PT ;  /* 0xffbfffff05057812 */ /* 0x000fe200078ec0ff */
[----:B--2---:R0:W-:Y:S04]  /*c8220*/  @P3 STG.E.U8 desc[UR52][R228.64], R0 ;  /* 0x00000000e4003986 */ /* 0x0041e8000c101134 */
[----:B0-----:R-:W2:Y:S04]  /*c8230*/  LDL.LU.64 R228, [R1+0x2ca0] ;  /* 0x002ca00001e47983 */ /* 0x001ea80000300a00 */
[----:B------:R-:W2:Y:S01]  /*c8240*/  LDL.LU.64 R18, [R1+0x2ca8] ;  /* 0x002ca80001127983 */ /* 0x000ea20000300a00 */
[----:B----4-:R-:W-:-:S03]  /*c8250*/  PRMT R0, R237, 0x7770, RZ ;  /* 0x00007770ed007816 */ /* 0x010fc600000000ff */
[----:B------:R-:W4:Y:S04]  /*c8260*/  LDL.LU.64 R16, [R1+0x2cb0] ;  /* 0x002cb00001107983 */ /* 0x000f280000300a00 */
[----:B------:R0:W-:Y:S04]  /*c8270*/  @P4 STG.E.U8 desc[UR52][R234.64], R0 ;  /* 0x00000000ea004986 */ /* 0x0001e8000c101134 */
[----:B0-----:R-:W4:Y:S04]  /*c8280*/  LDL.LU R234, [R1+0xac] ;  /* 0x0000ac0001ea7983 */ /* 0x001f280000300800 */
[----:B------:R-:W4:Y:S04]  /*c8290*/  LDL.LU.64 R248, [R1+0x2cb8] ;  /* 0x002cb80001f87983 */ /* 0x000f280000300a00 */
[----:B------:R-:W4:Y:S01]  /*c82a0*/  LDL.LU.64 R246, [R1+0x2cc0] ;  /* 0x002cc00001f67983 */ /* 0x000f220000300a00 */
[----:B------:R-:W-:-:S02]  /*c82b0*/  @P6 LOP3.LUT R5, R5, 0x400000, RZ, 0xfc, !PT ;  /* 0x0040000005056812 */ /* 0x000fc400078efcff */
        /* <DEDUP_REMOVED lines=14> */
[----:B------:R-:W4:Y:S04]  /*c83a0*/  LDL.LU.64 R236, [R1+0x2ce8] ;  /* 0x002ce80001ec7983 */ /* 0x000f280000300a00 */
[----:B0-----:R-:W4:Y:S04]  /*c83b0*/  LDL.LU.64 R232, [R1+0x2cf0] ;  /* 0x002cf00001e87983 */ /* 0x001f280000300a00 */
[----:B------:R-:W4:Y:S01]  /*c83c0*/  LDL.LU R241, [R1+0x120] ;  /* 0x0001200001f17983 */ /* 0x000f220000300800 */
[----:B---3--:R-:W-:-:S05]  /*c83d0*/  PRMT R0, R240, 0x7770, RZ ;  /* 0x00007770f0007816 */ /* 0x008fca00000000ff */
[----:B------:R0:W-:Y:S04]  /*c83e0*/  @P6 STG.E.U8 desc[UR52][R230.64], R0 ;  /* 0x00000000e6006986 */ /* 0x0001e8000c101134 */
[----:B0-----:R-:W3:Y:S01]  /*c83f0*/  LDL.LU.64 R230, [R1+0x2cf8] ;  /* 0x002cf80001e67983 */ /* 0x001ee20000300a00 */
[----:B------:R-:W-:Y:S02]  /*c8400*/  LOP3.LUT P6, RZ, R5, 0x100000, RZ, 0xc0, !PT ;  /* 0x0010000005ff7812 */ /* 0x000fe400078cc0ff */
[----:B------:R-:W-:Y:S02]  /*c8410*/  PRMT R0, R240, 0x7771, RZ ;  /* 0x00007771f0007816 */ /* 0x000fe400000000ff */
[C---:B------:R-:W-:Y:S02]  /*c8420*/  LOP3.LUT P0, RZ, R227.reuse, 0x4000, RZ, 0xc0, !PT ;  /* 0x00004000e3ff7812 */ /* 0x040fe4000780c0ff */
[----:B------:R-:W-:-:S02]  /*c8430*/  LOP3.LUT P1, RZ, R227, 0x8000, RZ, 0xc0, !PT ;  /* 0x00008000e3ff7812 */ /* 0x000fc4000782c0ff */
[C---:B------:R-:W-:Y:S02]  /*c8440*/  LOP3.LUT P2, RZ, R227.reuse, 0x10000, RZ, 0xc0, !PT ;  /* 0x00010000e3ff7812 */ /* 0x040fe4000784c0ff */
[C---:B------:R-:W-:Y:S02]  /*c8450*/  LOP3.LUT P3, RZ, R227.reuse, 0x20000, RZ, 0xc0, !PT ;  /* 0x00020000e3ff7812 */ /* 0x040fe4000786c0ff */
[C---:B------:R-:W-:Y:S02]  /*c8460*/  LOP3.LUT P4, RZ, R227.reuse, 0x40000, RZ, 0xc0, !PT ;  /* 0x00040000e3ff7812 */ /* 0x040fe4000788c0ff */
[----:B------:R-:W-:Y:S01]  /*c8470*/  LOP3.LUT P5, RZ, R227, 0x80000, RZ, 0xc0, !PT ;  /* 0x00080000e3ff7812 */ /* 0x000fe200078ac0ff */
[----:B--2---:R0:W-:Y:S01]  /*c8480*/  @P6 STG.E.U8 desc[UR52][R228.64], R0 ;  /* 0x00000000e4006986 */ /* 0x0041e2000c101134 */
[C---:B------:R-:W-:Y:S02]  /*c8490*/  LOP3.LUT P6, RZ, R5.reuse, 0x80000, RZ, 0xc0, !PT ;  /* 0x0008000005ff7812 */ /* 0x040fe400078cc0ff */
[----:B0-----:R-:W-:Y:S01]  /*c84a0*/  PRMT R0, R240, 0x7772, RZ ;  /* 0x00007772f0007816 */ /* 0x001fe200000000ff */
[----:B------:R-:W2:Y:S10]  /*c84b0*/  LDL.LU.64 R228, [R1+0x5288] ;  /* 0x0052880001e47983 */ /* 0x000eb40000300a00 */
[----:B------:R0:W-:Y:S01]  /*c84c0*/  @P6 STG.E.U8 desc[UR52][R18.64], R0 ;  /* 0x0000000012006986 */ /* 0x0001e2000c101134 */
[----:B------:R-:W-:-:S02]  /*c84d0*/  LOP3.LUT P6, RZ, R5, 0x40000, RZ, 0xc0, !PT ;  /* 0x0004000005ff7812 */ /* 0x000fc400078cc0ff */
[----:B0-----:R-:W-:-:S11]  /*c84e0*/  PRMT R0, R240, 0x7773, RZ ;  /* 0x00007773f0007816 */ /* 0x001fd600000000ff */
[----:B----4-:R0:W-:Y:S01]  /*c84f0*/  @P6 STG.E.U8 desc[UR52][R16.64], R0 ;  /* 0x0000000010006986 */ /* 0x0101e2000c101134 */
        /* <DEDUP_REMOVED lines=23> */
[----:B------:R-:W4:Y:S04]  /*c8670*/  LDL.LU.64 R232, [R1+0x2d10] ;  /* 0x002d100001e87983 */ /* 0x000f280000300a00 */
[----:B------:R-:W4:Y:S04]  /*c8680*/  LDL.LU.64 R238, [R1+0x2d18] ;  /* 0x002d180001ee7983 */ /* 0x000f280000300a00 */
[----:B------:R-:W4:Y:S04]  /*c8690*/  LDL.LU.64 R236, [R1+0x2d20] ;  /* 0x002d200001ec7983 */ /* 0x000f280000300a00 */
[----:B------:R-:W4:Y:S04]  /*c86a0*/  LDL.LU.64 R234, [R1+0x2d28] ;  /* 0x002d280001ea7983 */ /* 0x000f280000300a00 */
[----:B------:R-:W4:Y:S01]  /*c86b0*/  LDL.LU R248, [R1+0x134] ;  /* 0x0001340001f87983 */ /* 0x000f220000300800 */
[----:B------:R-:W-:-:S02]  /*c86c0*/  LOP3.LUT P2, RZ, R227, 0x100000, RZ, 0xc0, !PT ;  /* 0x00100000e3ff7812 */ /* 0x000fc4000784c0ff */
[----:B------:R-:W-:Y:S02]  /*c86d0*/  PRMT R0, R241, 0x7771, RZ ;  /* 0x00007771f1007816 */ /* 0x000fe400000000ff */
[----:B------:R-:W-:Y:S02]  /*c86e0*/  LOP3.LUT R5, R5, 0xffffff7f, RZ, 0xc0, !PT ;  /* 0xffffff7f05057812 */ /* 0x000fe400078ec0ff */
[----:B--2---:R-:W-:-:S13]  /*c86f0*/  LOP3.LUT P6, RZ, R228, 0x1, RZ, 0xc0, !PT ;  /* 0x00000001e4ff7812 */ /* 0x004fda00078cc0ff */
        /* <DEDUP_REMOVED lines=9> */
[----:B---3--:R0:W-:Y:S04]  /*c8790*/  @P2 STG.E.U8 desc[UR52][R230.64], R0 ;  /* 0x00000000e6002986 */ /* 0x0081e8000c101134 */
[----:B0-----:R-:W2:Y:S06]  /*c87a0*/  LDL.LU.64 R230, [R1+0x2d30] ;  /* 0x002d300001e67983 */ /* 0x001eac0000300a00 */
[----:B------:R-:W-:-:S02]  /*c87b0*/  @P6 LOP3.LUT R5, R5, 0x400, RZ, 0xfc, !PT ;  /* 0x0000040005056812 */ /* 0x000fc400078efcff */
[----:B------:R-:W-:Y:S01]  /*c87c0*/  LOP3.LUT P6, RZ, R227, 0x10000000, RZ, 0xc0, !PT ;  /* 0x10000000e3ff7812 */ /* 0x000fe200078cc0ff */
[----:B------:R-:W3:Y:S01]  /*c87d0*/  LDL.LU R249, [R1+0x124] ;  /* 0x0001240001f97983 */ /* 0x000ee20000300800 */
        /* <DEDUP_REMOVED lines=11> */
[C---:B------:R-:W-:Y:S02]  /*c8890*/  LOP3.LUT P4, RZ, R227.reuse, 0x400000, RZ, 0xc0, !PT ;  /* 0x00400000e3ff7812 */ /* 0x040fe4000788c0ff */
[----:B------:R-:W-:-:S05]  /*c88a0*/  LOP3.LUT P5, RZ, R227, 0x800000, RZ, 0xc0, !PT ;  /* 0x00800000e3ff7812 */ /* 0x000fca00078ac0ff */
[----:B------:R-:W-:Y:S02]  /*c88b0*/  @P6 LOP3.LUT R5, R5, 0x4000, RZ, 0xfc, !PT ;  /* 0x0000400005056812 */ /* 0x000fe400078efcff */
[----:B------:R-:W-:Y:S02]  /*c88c0*/  LOP3.LUT P6, RZ, R227, 0x1000000, RZ, 0xc0, !PT ;  /* 0x01000000e3ff7812 */ /* 0x000fe400078cc0ff */
[----:B------:R-:W3:Y:S04]  /*c88d0*/  LDL.LU.64 R226, [R1+0x2d38] ;  /* 0x002d380001e27983 */ /* 0x000ee80000300a00 */
[----:B------:R-:W3:Y:S04]  /*c88e0*/  LDL.LU.64 R18, [R1+0x2d40] ;  /* 0x002d400001127983 */ /* 0x000ee80000300a00 */
[----:B------:R-:W3:Y:S01]  /*c88f0*/  LDL.LU.64 R16, [R1+0x2d48] ;  /* 0x002d480001107983 */ /* 0x000ee20000300a00 */
[----:B------:R-:W-:-:S03]  /*c8900*/  PRMT R0, R241, 0x7772, RZ ;  /* 0x00007772f1007816 */ /* 0x000fc600000000ff */
[----:B------:R-:W3:Y:S04]  /*c8910*/  LDL.LU.64 R246, [R1+0x2d50] ;  /* 0x002d500001f67983 */ /* 0x000ee80000300a00 */
[----:B----4-:R0:W-:Y:S02]  /*c8920*/  @P3 STG.E.U8 desc[UR52][R242.64], R0 ;  /* 0x00000000f2003986 */ /* 0x0101e4000c101134 */
[----:B0-----:R-:W-:-:S05]  /*c8930*/  PRMT R0, R241, 0x7773, RZ ;  /* 0x00007773f1007816 */ /* 0x001fca00000000ff */
[----:B------:R0:W-:Y:S04]  /*c8940*/  @P4 STG.E.U8 desc[UR52][R232.64], R0 ;  /* 0x00000000e8004986 */ /* 0x0001e8000c101134 */
[----:B0-----:R-:W4:Y:S04]  /*c8950*/  LDL.LU R232, [R1+0x138] ;  /* 0x0001380001e87983 */ /* 0x001f280000300800 */
[----:B------:R-:W4:Y:S01]  /*c8960*/  LDL.LU.64 R2, [R1+0x2d58] ;  /* 0x002d580001027983 */ /* 0x000f220000300a00 */
[----:B------:R-:W-:-:S03]  /*c8970*/  PRMT R0, R248, 0x7770, RZ ;  /* 0x00007770f8007816 */ /* 0x000fc600000000ff */
[----:B------:R-:W4:Y:S04]  /*c8980*/  LDL.LU.64 R244, [R1+0x2d60] ;  /* 0x002d600001f47983 */ /* 0x000f280000300a00 */
[----:B------:R0:W-:Y:S04]  /*c8990*/  @P5 STG.E.U8 desc[UR52][R238.64], R0 ;  /* 0x00000000ee005986 */ /* 0x0001e8000c101134 */
[----:B------:R-:W4:Y:S04]  /*c89a0*/  LDL.LU R233, [R1+0x128] ;  /* 0x0001280001e97983 */ /* 0x000f280000300800 */
[----:B------:R-:W4:Y:S01]  /*c89b0*/  LDL.LU.64 R242, [R1+0x2d78] ;  /* 0x002d780001f27983 */ /* 0x000f220000300a00 */
[----:B0-----:R-:W-:-:S03]  /*c89c0*/  PRMT R0, R248, 0x7771, RZ ;  /* 0x00007771f8007816 */ /* 0x001fc600000000ff */
[----:B------:R-:W4:Y:S04]  /*c89d0*/  LDL.LU.64 R240, [R1+0x2d80] ;  /* 0x002d800001f07983 */ /* 0x000f280000300a00 */
[----:B------:R0:W-:Y:S01]  /*c89e0*/  @P6 STG.E.U8 desc[UR52][R236.64], R0 ;  /* 0x00000000ec006986 */ /* 0x0001e2000c101134 */
[----:B------:R-:W-:-:S03]  /*c89f0*/  LOP3.LUT P6, RZ, R5, 0x4000, RZ, 0xc0, !PT ;  /* 0x0000400005ff7812 */ /* 0x000fc600078cc0ff */
[----:B------:R-:W4:Y:S01]  /*c8a00*/  LDL.LU.64 R238, [R1+0x2d88] ;  /* 0x002d880001ee7983 */ /* 0x000f220000300a00 */
[----:B0-----:R-:W-:-:S03]  /*c8a10*/  PRMT R0, R248, 0x7772, RZ ;  /* 0x00007772f8007816 */ /* 0x001fc600000000ff */
[----:B------:R-:W4:Y:S06]  /*c8a20*/  LDL.LU.64 R236, [R1+0x2da0] ;  /* 0x002da00001ec7983 */ /* 0x000f2c0000300a00 */
[----:B------:R0:W-:Y:S01]  /*c8a30*/  @P6 STG.E.U8 desc[UR52][R234.64], R0 ;  /* 0x00000000ea006986 */ /* 0x0001e2000c101134 */
[----:B------:R-:W-:-:S03]  /*c8a40*/  LOP3.LUT P6, RZ, R5, 0x2000, RZ, 0xc0, !PT ;  /* 0x0000200005ff7812 */ /* 0x000fc600078cc0ff */
[----:B0-----:R-:W4:Y:S01]  /*c8a50*/  LDL.LU.64 R234, [R1+0x2db8] ;  /* 0x002db80001ea7983 */ /* 0x001f220000300a00 */
[----:B------:R-:W-:-:S09]  /*c8a60*/  PRMT R0, R248, 0x7773, RZ ;  /* 0x00007773f8007816 */ /* 0x000fd200000000ff */
[----:B--2---:R0:W-:Y:S04]  /*c8a70*/  @P6 STG.E.U8 desc[UR52][R230.64], R0 ;  /* 0x00000000e6006986 */ /* 0x0041e8000c101134 */
[----:B0-----:R-:W2:Y:S01]  /*c8a80*/  LDL.LU.64 R230, [R1+0x2dc0] ;  /* 0x002dc00001e67983 */ /* 0x001ea20000300a00 */
[----:B------:R-:W-:Y:S02]  /*c8a90*/  LOP3.LUT P6, RZ, R5, 0x1000, RZ, 0xc0, !PT ;  /* 0x0000100005ff7812 */ /* 0x000fe400078cc0ff */
[----:B---3--:R-:W-:-:S11]  /*c8aa0*/  PRMT R0, R249, 0x7770, RZ ;  /* 0x00007770f9007816 */ /* 0x008fd600000000ff */
        /* <DEDUP_REMOVED lines=11> */
[----:B----4-:R-:W-:-:S11]  /*c8b60*/  PRMT R0, R232, 0x7770, RZ ;  /* 0x00007770e8007816 */ /* 0x010fd600000000ff */
        /* <DEDUP_REMOVED lines=51> */
[----:B------:R-:W-:-:S03]  /*c8ea0*/  @P6 LOP3.LUT R5, R5, 0x8, RZ, 0xfc, !PT ;  /* 0x0000000805056812 */ /* 0x000fc600078efcff */
[----:B------:R-:W2:Y:S01]  /*c8eb0*/  LDL.LU.64 R18, [R1+0x2e40] ;  /* 0x002e400001127983 */ /* 0x000ea20000300a00 */
[C---:B------:R-:W-:Y:S02]  /*c8ec0*/  LOP3.LUT P6, RZ, R228.reuse, 0x4000, RZ, 0xc0, !PT ;  /* 0x00004000e4ff7812 */ /* 0x040fe400078cc0ff */
[C---:B------:R-:W-:Y:S01]  /*c8ed0*/  LOP3.LUT P3, RZ, R228.reuse, 0x100, RZ, 0xc0, !PT ;  /* 0x00000100e4ff7812 */ /* 0x040fe2000786c0ff */
[----:B------:R-:W2:Y:S01]  /*c8ee0*/  LDL.LU.64 R16, [R1+0x2e58] ;  /* 0x002e580001107983 */ /* 0x000ea20000300a00 */
[----:B------:R-:W-:Y:S02]  /*c8ef0*/  LOP3.LUT R5, R5, 0xffffffef, RZ, 0xc0, !PT ;  /* 0xffffffef05057812 */ /* 0x000fe400078ec0ff */
[----:B------:R-:W-:Y:S01]  /*c8f00*/  LOP3.LUT P4, RZ, R228, 0x200, RZ, 0xc0, !PT ;  /* 0x00000200e4ff7812 */ /* 0x000fe2000788c0ff */
[----:B------:R-:W2:Y:S01]  /*c8f10*/  LDL.LU.64 R2, [R1+0x2e60] ;  /* 0x002e600001027983 */ /* 0x000ea20000300a00 */
[----:B------:R-:W-:-:S05]  /*c8f20*/  PRMT R0, R239, 0x7771, RZ ;  /* 0x00007771ef007816 */ /* 0x000fca00000000ff */
[----:B------:R-:W-:Y:S02]  /*c8f30*/  @P6 LOP3.LUT R5, R5, 0x10, RZ, 0xfc, !PT ;  /* 0x0000001005056812 */ /* 0x000fe400078efcff */
[C---:B------:R-:W-:Y:S01]  /*c8f40*/  LOP3.LUT P6, RZ, R228.reuse, 0x2000, RZ, 0xc0, !PT ;  /* 0x00002000e4ff7812 */ /* 0x040fe200078cc0ff */
[----:B---3--:R0:W-:Y:S01]  /*c8f50*/  @P3 STG.E.U8 desc[UR52][R242.64], R0 ;  /* 0x00000000f2003986 */ /* 0x0081e2000c101134 */
[----:B------:R-:W-:Y:S02]  /*c8f60*/  LOP3.LUT P5, RZ, R228, 0x400, RZ, 0xc0, !PT ;  /* 0x00000400e4ff7812 */ /* 0x000fe400078ac0ff */
[----:B------:R-:W-:Y:S02]  /*c8f70*/  LOP3.LUT R5, R5, 0xffffffdf, RZ, 0xc0, !PT ;  /* 0xffffffdf05057812 */ /* 0x000fe400078ec0ff */
[----:B0-----:R-:W-:-:S07]  /*c8f80*/  PRMT R0, R239, 0x7772, RZ ;  /* 0x00007772ef007816 */ /* 0x001fce00000000ff */
[----:B------:R-:W-:Y:S02]  /*c8f90*/  @P6 LOP3.LUT R5, R5, 0x20, RZ, 0xfc, !PT ;  /* 0x0000002005056812 */ /* 0x000fe400078efcff */
[----:B------:R-:W-:Y:S01]  /*c8fa0*/  LOP3.LUT P6, RZ, R228, 0x1000, RZ, 0xc0, !PT ;  /* 0x00001000e4ff7812 */ /* 0x000fe200078cc0ff */
[----:B----4-:R0:W-:Y:S01]  /*c8fb0*/  @P4 STG.E.U8 desc[UR52][R240.64], R0 ;  /* 0x00000000f0004986 */ /* 0x0101e2000c101134 */
[----:B------:R-:W-:Y:S02]  /*c8fc0*/  LOP3.LUT R5, R5, 0xffffffbf, RZ, 0xc0, !PT ;  /* 0xffffffbf05057812 */ /* 0x000fe400078ec0ff */
[----:B0-----:R-:W-:-:S05]  /*c8fd0*/  PRMT R0, R239, 0x7773, RZ ;  /* 0x00007773ef007816 */ /* 0x001fca00000000ff */
[----:B------:R0:W-:Y:S04]  /*c8fe0*/  @P5 STG.E.U8 desc[UR52][R234.64], R0 ;  /* 0x00000000ea005986 */ /* 0x0001e8000c101134 */
[----:B------:R-:W-:Y:S02]  /*c8ff0*/  @P6 LOP3.LUT R5, R5, 0x40, RZ, 0xfc, !PT ;  /* 0x0000004005056812 */ /* 0x000fe400078efcff */
[----:B------:R-:W-:Y:S01]  /*c9000*/  LOP3.LUT P6, RZ, R228, 0x800, RZ, 0xc0, !PT ;  /* 0x00000800e4ff7812 */ /* 0x000fe200078cc0ff */
[----:B0-----:R-:W3:Y:S04]  /*c9010*/  LDL.LU R235, [R1+0x100] ;  /* 0x0001000001eb7983 */ /* 0x001ee80000300800 */
[----:B------:R-:W4:Y:S04]  /*c9020*/  LDL.LU.64 R244, [R1+0x2e68] ;  /* 0x002e680001f47983 */ /* 0x000f280000300a00 */
[----:B------:R-:W4:Y:S01]  /*c9030*/  LDL.LU.64 R242, [R1+0x2e80] ;  /* 0x002e800001f27983 */ /* 0x000f220000300a00 */
[----:B------:R-:W-:-:S03]  /*c9040*/  PRMT R0, R246, 0x7770, RZ ;  /* 0x00007770f6007816 */ /* 0x000fc600000000ff */
[----:B------:R-:W4:Y:S04]  /*c9050*/  LDL.LU.64 R240, [R1+0x2e98] ;  /* 0x002e980001f07983 */ /* 0x000f280000300a00 */
[----:B------:R0:W-:Y:S01]  /*c9060*/  @P6 STG.E.U8 desc[UR52][R236.64], R0 ;  /* 0x00000000ec006986 */ /* 0x0001e2000c101134 */
[----:B------:R-:W-:-:S03]  /*c9070*/  LOP3.LUT P6, RZ, R5, 0x40, RZ, 0xc0, !PT ;  /* 0x0000004005ff7812 */ /* 0x000fc600078cc0ff */
[----:B------:R-:W4:Y:S04]  /*c9080*/  LDL.LU.64 R238, [R1+0x2ea0] ;  /* 0x002ea00001ee7983 */ /* 0x000f280000300a00 */
[----:B------:R-:W4:Y:S01]  /*c9090*/  LDL.LU R234, [R1+0x114] ;  /* 0x0001140001ea7983 */ /* 0x000f220000300800 */
[----:B0-----:R-:W-:-:S03]  /*c90a0*/  PRMT R0, R246, 0x7771, RZ ;  /* 0x00007771f6007816 */ /* 0x001fc600000000ff */
[----:B------:R-:W4:Y:S04]  /*c90b0*/  LDL.LU.64 R236, [R1+0x2ea8] ;  /* 0x002ea80001ec7983 */ /* 0x000f280000300a00 */
        /* <DEDUP_REMOVED lines=37> */
[----:B------:R0:W-:Y:S01]  /*c9310*/  @P3 STG.E.U8 desc[UR52][R236.64], R0 ;  /* 0x00000000ec003986 */ /* 0x0001e2000c101134 */
[----:B------:R-:W-:Y:S02]  /*c9320*/  LOP3.LUT P5, RZ, R228, 0x2000000, RZ, 0xc0, !PT ;  /* 0x02000000e4ff7812 */ /* 0x000fe400078ac0ff */
[----:B0-----:R-:W-:-:S05]  /*c9330*/  PRMT R0, R234, 0x7771, RZ ;  /* 0x00007771ea007816 */ /* 0x001fca00000000ff */
[----:B------:R0:W-:Y:S04]  /*c9340*/  @P4 STG.E.U8 desc[UR52][R232.64], R0 ;  /* 0x00000000e8004986 */ /* 0x0001e8000c101134 */
[----:B0-----:R-:W3:Y:S01]  /*c9350*/  LDL.LU.64 R232, [R1+0x2ee0] ;  /* 0x002ee00001e87983 */ /* 0x001ee20000300a00 */
[----:B------:R-:W-:-:S05]  /*c9360*/  PRMT R0, R234, 0x7772, RZ ;  /* 0x00007772ea007816 */ /* 0x000fca00000000ff */
[----:B--2---:R0:W-:Y:S04]  /*c9370*/  @P5 STG.E.U8 desc[UR52][R230.64], R0 ;  /* 0x00000000e6005986 */ /* 0x0041e8000c101134 */
[----:B0-----:R-:W2:Y:S04]  /*c9380*/  LDL.LU.64 R230, [R1+0x2ee8] ;  /* 0x002ee80001e67983 */ /* 0x001ea80000300a00 */
[----:B------:R-:W4:Y:S04]  /*c9390*/  LDL.LU.64 R242, [R1+0x2f00] ;  /* 0x002f000001f27983 */ /* 0x000f280000300a00 */
[----:B------:R-:W4:Y:S04]  /*c93a0*/  LDL.LU.64 R240, [R1+0x2f18] ;  /* 0x002f180001f07983 */ /* 0x000f280000300a00 */
[----:B------:R-:W2:Y:S04]  /*c93b0*/  LDL.LU R235, [R1+0x104] ;  /* 0x0001040001eb7983 */ /* 0x000ea80000300800 */
[----:B------:R-:W4:Y:S04]  /*c93c0*/  LDL.LU.64 R238, [R1+0x2f20] ;  /* 0x002f200001ee7983 */ /* 0x000f280000300a00 */
[----:B------:R-:W4:Y:S01]  /*c93d0*/  LDL.LU R246, [R1+0x118] ;  /* 0x0001180001f67983 */ /* 0x000f220000300800 */
[----:B------:R-:W-:-:S03]  /*c93e0*/  LOP3.LUT P2, RZ, R228, 0x4000000, RZ, 0xc0, !PT ;  /* 0x04000000e4ff7812 */ /* 0x000fc6000784c0ff */
[----:B------:R-:W4:Y:S01]  /*c93f0*/  LDL.LU.64 R236, [R1+0x2f28] ;  /* 0x002f280001ec7983 */ /* 0x000f220000300a00 */
[----:B------:R-:W-:Y:S02]  /*c9400*/  PRMT R0, R234, 0x7773, RZ ;  /* 0x00007773ea007816 */ /* 0x000fe400000000ff */
[----:B------:R-:W-:Y:S02]  /*c9410*/  LOP3.LUT P3, RZ, R228, 0x8000000, RZ, 0xc0, !PT ;  /* 0x08000000e4ff7812 */ /* 0x000fe4000786c0ff */
[----:B------:R-:W-:-:S05]  /*c9420*/  LOP3.LUT P6, RZ, R229, 0x40, RZ, 0xc0, !PT ;  /* 0x00000040e5ff7812 */ /* 0x000fca00078cc0ff */
[----:B---3--:R0:W-:Y:S04]  /*c9430*/  @P2 STG.E.U8 desc[UR52][R232.64], R0 ;  /* 0x00000000e8002986 */ /* 0x0081e8000c101134 */
[----:B0-----:R-:W3:Y:S01]  /*c9440*/  LDL.LU.64 R232, [R1+0x2f48] ;  /* 0x002f480001e87983 */ /* 0x001ee20000300a00 */
[----:B--2---:R-:W-:-:S05]  /*c9450*/  PRMT R0, R235, 0x7770, RZ ;  /* 0x00007770eb007816 */ /* 0x004fca00000000ff */
[----:B------:R0:W-:Y:S04]  /*c9460*/  @P3 STG.E.U8 desc[UR52][R230.64], R0 ;  /* 0x00000000e6003986 */ /* 0x0001e8000c101134 */
[----:B0-----:R-:W2:Y:S04]  /*c9470*/  LDL.LU.64 R230, [R1+0x2f58] ;  /* 0x002f580001e67983 */ /* 0x001ea80000300a00 */
[----:B------:R-:W2:Y:S04]  /*c9480*/  LDL.LU.64 R4, [R1+0x2f60] ;  /* 0x002f600001047983 */ /* 0x000ea80000300a00 */
[----:B------:R-:W2:Y:S04]  /*c9490*/  LDL.LU R247, [R1+0x108] ;  /* 0x0001080001f77983 */ /* 0x000ea80000300800 */
[----:B------:R-:W2:Y:S04]  /*c94a0*/  LDL.LU.64 R226, [R1+0x2f68] ;  /* 0x002f680001e27983 */ /* 0x000ea80000300a00 */
[----:B------:R-:W2:Y:S04]  /*c94b0*/  LDL.LU.64 R18, [R1+0x2f88] ;  /* 0x002f880001127983 */ /* 0x000ea80000300a00 */
[----:B------:R-:W2:Y:S04]  /*c94c0*/  LDL.LU.64 R16, [R1+0x2f98] ;  /* 0x002f980001107983 */ /* 0x000ea80000300a00 */
[----:B------:R-:W2:Y:S04]  /*c94d0*/  LDL.LU R234, [R1+0x11c] ;  /* 0x00011c0001ea7983 */ /* 0x000ea80000300800 */
[----:B------:R-:W2:Y:S04]  /*c94e0*/  LDL.LU.64 R2, [R1+0x2fa0] ;  /* 0x002fa00001027983 */ /* 0x000ea80000300a00 */
[----:B------:R-:W2:Y:S01]  /*c94f0*/  LDL.LU.64 R244, [R1+0x2fa8] ;  /* 0x002fa80001f47983 */ /* 0x000ea20000300a00 */
[----:B------:R-:W-:-:S04]  /*c9500*/  LOP3.LUT R6, R6, 0xff7fffff, RZ, 0xc0, !PT ;  /* 0xff7fffff06067812 */ /* 0x000fc800078ec0ff */
        /* <DEDUP_REMOVED lines=40> */
[----:B------:R-:W-:-:S09]  /*c9790*/  PRMT R0, R246, 0x7771, RZ ;  /* 0x00007771f6007816 */ /* 0x000fd200000000ff */
[----:B---3--:R0:W-:Y:S04]  /*c97a0*/  @P6 STG.E.U8 desc[UR52][R232.64], R0 ;  /* 0x00000000e8006986 */ /* 0x0081e8000c101134 */
[----:B0-----:R-:W3:Y:S01]  /*c97b0*/  LDL.LU.64 R232, [R1+0x3008] ;  /* 0x0030080001e87983 */ /* 0x001ee20000300a00 */
[----:B------:R-:W-:Y:S02]  /*c97c0*/  LOP3.LUT P6, RZ, R6, 0x10000000, RZ, 0xc0, !PT ;  /* 0x1000000006ff7812 */ /* 0x000fe400078cc0ff */
[----:B------:R-:W-:Y:S02]  /*c97d0*/  PRMT R0, R246, 0x7772, RZ ;  /* 0x00007772f6007816 */ /* 0x000fe400000000ff */
[----:B------:R-:W-:-:S09]  /*c97e0*/  LOP3.LUT P0, RZ, R229, 0x80, RZ, 0xc0, !PT ;  /* 0x00000080e5ff7812 */ /* 0x000fd2000780c0ff */
        /* <DEDUP_REMOVED lines=18> */
[----:B------:R0:W-:Y:S04]  /*c9910*/  @P0 STG.E.U8 desc[UR52][R244.64], R0 ;  /* 0x00000000f4000986 */ /* 0x0001e8000c101134 */
[----:B0-----:R-:W2:Y:S01]  /*c9920*/  LDL.LU.64 R244, [R1+0x3018] ;  /* 0x0030180001f47983 */ /* 0x001ea20000300a00 */
[C---:B------:R-:W-:Y:S02]  /*c9930*/  LOP3.LUT P1, RZ, R229.reuse, 0x100, RZ, 0xc0, !PT ;  /* 0x00000100e5ff7812 */ /* 0x040fe4000782c0ff */
[C---:B------:R-:W-:Y:S02]  /*c9940*/  LOP3.LUT P2, RZ, R229.reuse, 0x200, RZ, 0xc0, !PT ;  /* 0x00000200e5ff7812 */ /* 0x040fe4000784c0ff */
[----:B------:R-:W-:Y:S02]  /*c9950*/  PRMT R0, R234, 0x7771, RZ ;  /* 0x00007771ea007816 */ /* 0x000fe400000000ff */
[----:B------:R-:W-:-:S02]  /*c9960*/  LOP3.LUT P3, RZ, R229, 0x400, RZ, 0xc0, !PT ;  /* 0x00000400e5ff7812 */ /* 0x000fc4000786c0ff */
[C---:B------:R-:W-:Y:S02]  /*c9970*/  LOP3.LUT P4, RZ, R229.reuse, 0x800, RZ, 0xc0, !PT ;  /* 0x00000800e5ff7812 */ /* 0x040fe4000788c0ff */
[----:B------:R-:W-:-:S03]  /*c9980*/  LOP3.LUT P5, RZ, R229, 0x1000, RZ, 0xc0, !PT ;  /* 0x00001000e5ff7812 */ /* 0x000fc600078ac0ff */
[----:B----4-:R0:W-:Y:S02]  /*c9990*/  @P1 STG.E.U8 desc[UR52][R242.64], R0 ;  /* 0x00000000f2001986 */ /* 0x0101e4000c101134 */
        /* <DEDUP_REMOVED lines=12> */
[----:B------:R-:W4:Y:S01]  /*c9a60*/  LDL.LU R241, [R1+0xf0] ;  /* 0x0000f00001f17983 */ /* 0x000f220000300800 */
[----:B------:R-:W-:-:S03]  /*c9a70*/  LOP3.LUT P2, RZ, R229, 0x2000, RZ, 0xc0, !PT ;  /* 0x00002000e5ff7812 */ /* 0x000fc6000784c0ff */
[----:B------:R-:W4:Y:S01]  /*c9a80*/  LDL.LU.64 R236, [R1+0x3060] ;  /* 0x0030600001ec7983 */ /* 0x000f220000300a00 */
[----:B------:R-:W-:Y:S02]  /*c9a90*/  PRMT R0, R235, 0x7772, RZ ;  /* 0x00007772eb007816 */ /* 0x000fe400000000ff */
[----:B------:R-:W-:Y:S02]  /*c9aa0*/  LOP3.LUT P6, RZ, R229, 0x2000000, RZ, 0xc0, !PT ;  /* 0x02000000e5ff7812 */ /* 0x000fe400078cc0ff */
[----:B------:R-:W-:-:S11]  /*c9ab0*/  LOP3.LUT R6, R6, 0xffff7fff, RZ, 0xc0, !PT ;  /* 0xffff7fff06067812 */ /* 0x000fd600078ec0ff */
[----:B------:R-:W-:Y:S02]  /*c9ac0*/  @P6 LOP3.LUT R6, R6, 0x8000, RZ, 0xfc, !PT ;  /* 0x0000800006066812 */ /* 0x000fe400078efcff */
[----:B------:R-:W-:Y:S02]  /*c9ad0*/  LOP3.LUT P6, RZ, R229, 0x1000000, RZ, 0xc0, !PT ;  /* 0x01000000e5ff7812 */ /* 0x000fe400078cc0ff */
[----:B------:R-:W-:-:S11]  /*c9ae0*/  LOP3.LUT R6, R6, 0xfffeffff, RZ, 0xc0, !PT ;  /* 0xfffeffff06067812 */ /* 0x000fd600078ec0ff */
[----:B------:R-:W-:Y:S01]  /*c9af0*/  @P6 LOP3.LUT R6, R6, 0x10000, RZ, 0xfc, !PT ;  /* 0x0001000006066812 */ /* 0x000fe200078efcff */
[----:B--2---:R0:W-:Y:S04]  /*c9b00*/  @P2 STG.E.U8 desc[UR52][R244.64], R0 ;  /* 0x00000000f4002986 */ /* 0x0041e8000c101134 */
[----:B0-----:R-:W2:Y:S01]  /*c9b10*/  LDL.LU R244, [R1+0xe0] ;  /* 0x0000e00001f47983 */ /* 0x001ea20000300800 */
[----:B------:R-:W-:-:S03]  /*c9b20*/  PRMT R0, R235, 0x7773, RZ ;  /* 0x00007773eb007816 */ /* 0x000fc600000000ff */
        /* <DEDUP_REMOVED lines=15> */
[C---:B------:R-:W-:Y:S02]  /*c9c20*/  LOP3.LUT P4, RZ, R229.reuse, 0x8000, RZ, 0xc0, !PT ;  /* 0x00008000e5ff7812 */ /* 0x040fe4000788c0ff */
[----:B------:R-:W-:Y:S02]  /*c9c30*/  LOP3.LUT R6, R6, 0xffdfffff, RZ, 0xc0, !PT ;  /* 0xffdfffff06067812 */ /* 0x000fe400078ec0ff */
[----:B------:R-:W-:-:S07]  /*c9c40*/  LOP3.LUT P5, RZ, R229, 0x10000, RZ, 0xc0, !PT ;  /* 0x00010000e5ff7812 */ /* 0x000fce00078ac0ff */
[----:B------:R-:W-:Y:S02]  /*c9c50*/  @P6 LOP3.LUT R6, R6, 0x200000, RZ, 0xfc, !PT ;  /* 0x0020000006066812 */ /* 0x000fe400078efcff */
[C---:B------:R-:W-:Y:S02]  /*c9c60*/  LOP3.LUT P6, RZ, R229.reuse, 0x40000, RZ, 0xc0, !PT ;  /* 0x00040000e5ff7812 */ /* 0x040fe400078cc0ff */
[----:B------:R-:W-:Y:S02]  /*c9c70*/  LOP3.LUT R6, R6, 0xffbfffff, RZ, 0xc0, !PT ;  /* 0xffbfffff06067812 */ /* 0x000fe400078ec0ff */
[C---:B------:R-:W-:Y:S02]  /*c9c80*/  LOP3.LUT P0, RZ, R229.reuse, 0x4000000, RZ, 0xc0, !PT ;  /* 0x04000000e5ff7812 */ /* 0x040fe4000780c0ff */
[C---:B------:R-:W-:Y:S02]  /*c9c90*/  LOP3.LUT P1, RZ, R229.reuse, 0x8000000, RZ, 0xc0, !PT ;  /* 0x08000000e5ff7812 */ /* 0x040fe4000782c0ff */
[----:B------:R-:W-:-:S05]  /*c9ca0*/  LOP3.LUT P2, RZ, R229, 0x10000000, RZ, 0xc0, !PT ;  /* 0x10000000e5ff7812 */ /* 0x000fca000784c0ff */
[----:B------:R-:W-:Y:S01]  /*c9cb0*/  @P6 LOP3.LUT R6, R6, 0x400000, RZ, 0xfc, !PT ;  /* 0x0040000006066812 */ /* 0x000fe200078efcff */
[----:B---3--:R0:W-:Y:S04]  /*c9cc0*/  @P3 STG.E.U8 desc[UR52][R232.64], R0 ;  /* 0x00000000e8003986 */ /* 0x0081e8000c101134 */
[----:B0-----:R-:W3:Y:S01]  /*c9cd0*/  LDL.LU.64 R232, [R1+0x3088] ;  /* 0x0030880001e87983 */ /* 0x001ee20000300a00 */
[----:B----4-:R-:W-:-:S03]  /*c9ce0*/  PRMT R0, R241, 0x7770, RZ ;  /* 0x00007770f1007816 */ /* 0x010fc600000000ff */
[----:B------:R-:W4:Y:S04]  /*c9cf0*/  LDL.LU.64 R4, [R1+0x30a0] ;  /* 0x0030a00001047983 */ /* 0x000f280000300a00 */
[----:B------:R0:W-:Y:S01]  /*c9d00*/  @P4 STG.E.U8 desc[UR52][R238.64], R0 ;  /* 0x00000000ee004986 */ /* 0x0001e2000c101134 */
[C---:B------:R-:W-:Y:S02]  /*c9d10*/  LOP3.LUT P6, RZ, R229.reuse, 0x20000, RZ, 0xc0, !PT ;  /* 0x00020000e5ff7812 */ /* 0x040fe400078cc0ff */
[C---:B------:R-:W-:Y:S02]  /*c9d20*/  LOP3.LUT P3, RZ, R229.reuse, 0x20000000, RZ, 0xc0, !PT ;  /* 0x20000000e5ff7812 */ /* 0x040fe4000786c0ff */
[----:B------:R-:W-:Y:S02]  /*c9d30*/  LOP3.LUT P4, RZ, R229, 0x40000000, RZ, 0xc0, !PT ;  /* 0x40000000e5ff7812 */ /* 0x000fe4000788c0ff */
[----:B0-----:R-:W-:Y:S01]  /*c9d40*/  PRMT R0, R241, 0x7771, RZ ;  /* 0x00007771f1007816 */ /* 0x001fe200000000ff */
[----:B------:R-:W4:Y:S04]  /*c9d50*/  LDL.LU R238, [R1+0xf4] ;  /* 0x0000f40001ee7983 */ /* 0x000f280000300800 */
[----:B------:R-:W4:Y:S04]  /*c9d60*/  LDL.LU.64 R226, [R1+0x30a8] ;  /* 0x0030a80001e27983 */ /* 0x000f280000300a00 */
[----:B------:R0:W-:Y:S01]  /*c9d70*/  @P5 STG.E.U8 desc[UR52][R2.64], R0 ;  /* 0x0000000002005986 */ /* 0x0001e2000c101134 */
[----:B------:R-:W-:-:S03]  /*c9d80*/  LOP3.LUT P5, RZ, R229, 0x80000000, RZ, 0xc0, !PT ;  /* 0x80000000e5ff7812 */ /* 0x000fc600078ac0ff */
[----:B------:R-:W4:Y:S04]  /*c9d90*/  LDL.LU.64 R18, [R1+0x30c8] ;  /* 0x0030c80001127983 */ /* 0x000f280000300a00 */
[----:B------:R-:W4:Y:S04]  /*c9da0*/  LDL.LU R239, [R1+0xe4] ;  /* 0x0000e40001ef7983 */ /* 0x000f280000300800 */
[----:B------:R-:W4:Y:S01]  /*c9db0*/  LDL.LU.64 R228, [R1+0x3098] ;  /* 0x0030980001e47983 */ /* 0x000f220000300a00 */
[----:B0-----:R-:W-:-:S03]  /*c9dc0*/  PRMT R0, R241, 0x7772, RZ ;  /* 0x00007772f1007816 */ /* 0x001fc600000000ff */
[----:B------:R-:W4:Y:S04]  /*c9dd0*/  LDL.LU.64 R16, [R1+0x30d8] ;  /* 0x0030d80001107983 */ /* 0x000f280000300a00 */
        /* <DEDUP_REMOVED lines=16> */
[----:B---3--:R0:W-:Y:S01]  /*c9ee0*/  @P6 STG.E.U8 desc[UR52][R232.64], R0 ;  /* 0x00000000e8006986 */ /* 0x0081e2000c101134 */
[----:B------:R-:W-:Y:S02]  /*c9ef0*/  LOP3.LUT P6, RZ, R6, 0x80000, RZ, 0xc0, !PT ;  /* 0x0008000006ff7812 */ /* 0x000fe400078cc0ff */
[----:B0-----:R-:W-:Y:S01]  /*c9f00*/  PRMT R0, R244, 0x7772, RZ ;  /* 0x00007772f4007816 */ /* 0x001fe200000000ff */
[----:B------:R-:W3:Y:S10]  /*c9f10*/  LDL.LU.64 R232, [R1+0x5270] ;  /* 0x0052700001e87983 */ /* 0x000ef40000300a00 */
[----:B----4-:R0:W-:Y:S01]  /*c9f20*/  @P6 STG.E.U8 desc[UR52][R228.64], R0 ;  /* 0x00000000e4006986 */ /* 0x0101e2000c101134 */
        /* <DEDUP_REMOVED lines=25> */
[----:B------:R-:W4:Y:S04]  /*ca0c0*/  LDL.LU.64 R2, [R1+0x3158] ;  /* 0x0031580001027983 */ /* 0x000f280000300a00 */
[----:B------:R-:W3:Y:S04]  /*ca0d0*/  LDL.LU.64 R236, [R1+0x3160] ;  /* 0x0031600001ec7983 */ /* 0x000ee80000300a00 */
[----:B------:R-:W3:Y:S04]  /*ca0e0*/  LDL.LU.64 R242, [R1+0x3168] ;  /* 0x0031680001f27983 */ /* 0x000ee80000300a00 */
[----:B------:R-:W3:Y:S04]  /*ca0f0*/  LDL.LU.64 R240, [R1+0x3188] ;  /* 0x0031880001f07983 */ /* 0x000ee80000300a00 */
[----:B------:R-:W3:Y:S04]  /*ca100*/  LDL.LU.64 R238, [R1+0x3198] ;  /* 0x0031980001ee7983 */ /* 0x000ee80000300a00 */
[----:B------:R-:W3:Y:S01]  /*ca110*/  LDL.LU R20, [R1+0xe8] ;  /* 0x0000e80001147983 */ /* 0x000ee20000300800 */
        /* <DEDUP_REMOVED lines=38> */
[----:B----4-:R0:W-:Y:S02]  /*ca380*/  @P3 STG.E.U8 desc[UR52][R2.64], R0 ;  /* 0x0000000002003986 */ /* 0x0101e4000c101134 */
[----:B0-----:R-:W-:-:S05]  /*ca390*/  PRMT R0, R245, 0x7773, RZ ;  /* 0x00007773f5007816 */ /* 0x001fca00000000ff */
[----:B---3--:R0:W-:Y:S04]  /*ca3a0*/  @P4 STG.E.U8 desc[UR52][R236.64], R0 ;  /* 0x00000000ec004986 */ /* 0x0081e8000c101134 */
        /* <DEDUP_REMOVED lines=255> */
[----:B------:R-:W-:-:S03]  /*cb3a0*/  LOP3.LUT P2, RZ, R231, 0x200000, RZ, 0xc0, !PT ;  /* 0x00200000e7ff7812 */ /* 0x000fc6000784c0ff */
[----:B------:R-:W4:Y:S01]  /*cb3b0*/  LDL.LU.64 R2, [R1+0x3340] ;  /* 0x0033400001027983 */ /* 0x000f220000300a00 */
[C---:B------:R-:W-:Y:S02]  /*cb3c0*/  LOP3.LUT P3, RZ, R231.reuse, 0x400000, RZ, 0xc0, !PT ;  /* 0x00400000e7ff7812 */ /* 0x040fe4000786c0ff */
[----:B------:R-:W-:Y:S02]  /*cb3d0*/  PRMT R0, R234, 0x7772, RZ ;  /* 0x00007772ea007816 */ /* 0x000fe400000000ff */
[----:B------:R-:W-:-:S05]  /*cb3e0*/  LOP3.LUT P4, RZ, R231, 0x800000, RZ, 0xc0, !PT ;  /* 0x00800000e7ff7812 */ /* 0x000fca000788c0ff */
        /* <DEDUP_REMOVED lines=14> */
[----:B------:R-:W-:Y:S02]  /*cb4d0*/  PRMT R0, R235, 0x7772, RZ ;  /* 0x00007772eb007816 */ /* 0x000fe400000000ff */
[----:B------:R-:W-:Y:S02]  /*cb4e0*/  LOP3.LUT P6, RZ, R232, 0x20, RZ, 0xc0, !PT ;  /* 0x00000020e8ff7812 */ /* 0x000fe400078cc0ff */
[----:B------:R-:W-:Y:S01]  /*cb4f0*/  LOP3.LUT R7, R7, 0xffff7fff, RZ, 0xc0, !PT ;  /* 0xffff7fff07077812 */ /* 0x000fe200078ec0ff */
[----:B---3--:R0:W-:Y:S04]  /*cb500*/  @P2 STG.E.U8 desc[UR52][R244.64], R0 ;  /* 0x00000000f4002986 */ /* 0x0081e8000c101134 */
[----:B0-----:R-:W3:Y:S01]  /*cb510*/  LDL.LU R244, [R1+0x158] ;  /* 0x0001580001f47983 */ /* 0x001ee20000300800 */
[----:B------:R-:W-:-:S03]  /*cb520*/  PRMT R0, R235, 0x7773, RZ ;  /* 0x00007773eb007816 */ /* 0x000fc600000000ff */
        /* <DEDUP_REMOVED lines=20> */
[----:B----4-:R0:W-:Y:S10]  /*cb670*/  @P3 STG.E.U8 desc[UR52][R2.64], R0 ;  /* 0x0000000002003986 */ /* 0x0101f4000c101134 */
[----:B------:R-:W-:-:S02]  /*cb680*/  @P6 LOP3.LUT R7, R7, 0x200000, RZ, 0xfc, !PT ;  /* 0x0020000007076812 */ /* 0x000fc400078efcff */
[----:B------:R-:W-:Y:S01]  /*cb690*/  LOP3.LUT P6, RZ, R231, 0x40000000, RZ, 0xc0, !PT ;  /* 0x40000000e7ff7812 */ /* 0x000fe200078cc0ff */
[----:B0-----:R-:W4:Y:S01]  /*cb6a0*/  LDL.LU.64 R2, [R1+0x3370] ;  /* 0x0033700001027983 */ /* 0x001f220000300a00 */
[----:B------:R-:W-:Y:S02]  /*cb6b0*/  LOP3.LUT R7, R7, 0xffbfffff, RZ, 0xc0, !PT ;  /* 0xffbfffff07077812 */ /* 0x000fe400078ec0ff */
[C---:B------:R-:W-:Y:S02]  /*cb6c0*/  LOP3.LUT P4, RZ, R231.reuse, 0x8000000, RZ, 0xc0, !PT ;  /* 0x08000000e7ff7812 */ /* 0x040fe4000788c0ff */
[----:B------:R-:W-:-:S07]  /*cb6d0*/  LOP3.LUT P5, RZ, R231, 0x10000000, RZ, 0xc0, !PT ;  /* 0x10000000e7ff7812 */ /* 0x000fce00078ac0ff */
[----:B------:R-:W-:Y:S02]  /*cb6e0*/  @P6 LOP3.LUT R7, R7, 0x400000, RZ, 0xfc, !PT ;  /* 0x0040000007076812 */ /* 0x000fe400078efcff */
[----:B------:R-:W-:Y:S02]  /*cb6f0*/  LOP3.LUT P6, RZ, R231, 0x20000000, RZ, 0xc0, !PT ;  /* 0x20000000e7ff7812 */ /* 0x000fe400078cc0ff */
[----:B------:R-:W4:Y:S01]  /*cb700*/  LDL.LU.64 R230, [R1+0x3378] ;  /* 0x0033780001e67983 */ /* 0x000f220000300a00 */
[----:B------:R-:W-:-:S03]  /*cb710*/  PRMT R0, R241, 0x7770, RZ ;  /* 0x00007770f1007816 */ /* 0x000fc600000000ff */
[----:B------:R-:W4:Y:S04]  /*cb720*/  LDL.LU.64 R228, [R1+0x3380] ;  /* 0x0033800001e47983 */ /* 0x000f280000300a00 */
[----:B------:R0:W-:Y:S04]  /*cb730*/  @P4 STG.E.U8 desc[UR52][R238.64], R0 ;  /* 0x00000000ee004986 */ /* 0x0001e8000c101134 */
[----:B0-----:R-:W4:Y:S04]  /*cb740*/  LDL.LU R238, [R1+0x148] ;  /* 0x0001480001ee7983 */ /* 0x001f280000300800 */
        /* <DEDUP_REMOVED lines=13> */
[----:B--2---:R0:W-:Y:S01]  /*cb820*/  @P6 STG.E.U8 desc[UR52][R236.64], R0 ;  /* 0x00000000ec006986 */ /* 0x0041e2000c101134 */
[----:B------:R-:W-:-:S03]  /*cb830*/  LOP3.LUT P6, RZ, R7, 0x200000, RZ, 0xc0, !PT ;  /* 0x0020000007ff7812 */ /* 0x000fc600078cc0ff */
[----:B------:R-:W2:Y:S04]  /*cb840*/  LDL.LU.64 R240, [R1+0x33b8] ;  /* 0x0033b80001f07983 */ /* 0x000ea80000300a00 */
[----:B0-----:R-:W2:Y:S04]  /*cb850*/  LDL.LU.64 R236, [R1+0x33c0] ;  /* 0x0033c00001ec7983 */ /* 0x001ea80000300a00 */
[----:B------:R-:W2:Y:S01]  /*cb860*/  LDL.LU R245, [R1+0x14c] ;  /* 0x00014c0001f57983 */ /* 0x000ea20000300800 */
[----:B---3--:R-:W-:-:S05]  /*cb870*/  PRMT R0, R244, 0x7770, RZ ;  /* 0x00007770f4007816 */ /* 0x008fca00000000ff */
[----:B------:R0:W-:Y:S04]  /*cb880*/  @P6 STG.E.U8 desc[UR52][R234.64], R0 ;  /* 0x00000000ea006986 */ /* 0x0001e8000c101134 */
[----:B0-----:R-:W3:Y:S01]  /*cb890*/  LDL.LU.64 R234, [R1+0x33c8] ;  /* 0x0033c80001ea7983 */ /* 0x001ee20000300a00 */
[----:B------:R-:W-:Y:S02]  /*cb8a0*/  LOP3.LUT P6, RZ, R7, 0x100000, RZ, 0xc0, !PT ;  /* 0x0010000007ff7812 */ /* 0x000fe400078cc0ff */
[----:B------:R-:W-:Y:S02]  /*cb8b0*/  PRMT R0, R244, 0x7771, RZ ;  /* 0x00007771f4007816 */ /* 0x000fe400000000ff */
[C---:B------:R-:W-:Y:S02]  /*cb8c0*/  LOP3.LUT P0, RZ, R232.reuse, 0x40, RZ, 0xc0, !PT ;  /* 0x00000040e8ff7812 */ /* 0x040fe4000780c0ff */
[----:B------:R-:W-:-:S07]  /*cb8d0*/  LOP3.LUT P1, RZ, R232, 0x80, RZ, 0xc0, !PT ;  /* 0x00000080e8ff7812 */ /* 0x000fce000782c0ff */
[----:B----4-:R0:W-:Y:S01]  /*cb8e0*/  @P6 STG.E.U8 desc[UR52][R2.64], R0 ;  /* 0x0000000002006986 */ /* 0x0101e2000c101134 */
[C---:B------:R-:W-:Y:S02]  /*cb8f0*/  LOP3.LUT P6, RZ, R7.reuse, 0x80000, RZ, 0xc0, !PT ;  /* 0x0008000007ff7812 */ /* 0x040fe400078cc0ff */
        /* <DEDUP_REMOVED lines=26> */
[----:B--2---:R0:W-:Y:S02]  /*cbaa0*/  @P3 STG.E.U8 desc[UR52][R240.64], R0 ;  /* 0x00000000f0003986 */ /* 0x0041e4000c101134 */
        /* <DEDUP_REMOVED lines=244> */
[----:B------:R-:W3:Y:S04]  /*cc9f0*/  LDL.LU.64 R226, [R1+0x3558] ;  /* 0x0035580001e27983 */ /* 0x000ee80000300a00 */
[----:B------:R-:W3:Y:S04]  /*cca00*/  LDL.LU R236, [R1+0x1c8] ;  /* 0x0001c80001ec7983 */ /* 0x000ee80000300800 */
[----:B------:R-:W3:Y:S01]  /*cca10*/  LDL.LU.64 R18, [R1+0x3560] ;  /* 0x0035600001127983 */ /* 0x000ee20000300a00 */
[----:B------:R-:W-:-:S04]  /*cca20*/  LOP3.LUT R21, R21, 0xf7ffffff, RZ, 0xc0, !PT ;  /* 0xf7ffffff15157812 */ /* 0x000fc800078ec0ff */
[----:B------:R-:W-:Y:S02]  /*cca30*/  @P6 LOP3.LUT R21, R21, 0x8000000, RZ, 0xfc, !PT ;  /* 0x0800000015156812 */ /* 0x000fe400078efcff */
[----:B------:R-:W-:Y:S02]  /*cca40*/  LOP3.LUT P6, RZ, R233, 0x2000000, RZ, 0xc0, !PT ;  /* 0x02000000e9ff7812 */ /* 0x000fe400078cc0ff */
[----:B------:R-:W-:-:S11]  /*cca50*/  LOP3.LUT R21, R21, 0xefffffff, RZ, 0xc0, !PT ;  /* 0xefffffff15157812 */ /* 0x000fd600078ec0ff */
[----:B------:R-:W-:Y:S02]  /*cca60*/  @P6 LOP3.LUT R21, R21, 0x10000000, RZ, 0xfc, !PT ;  /* 0x1000000015156812 */ /* 0x000fe400078efcff */
[----:B------:R-:W-:Y:S02]  /*cca70*/  LOP3.LUT P6, RZ, R233, 0x1000000, RZ, 0xc0, !PT ;  /* 0x01000000e9ff7812 */ /* 0x000fe400078cc0ff */
[----:B------:R-:W-:Y:S02]  /*cca80*/  LOP3.LUT R21, R21, 0xdfffffff, RZ, 0xc0, !PT ;  /* 0xdfffffff15157812 */ /* 0x000fe400078ec0ff */
[C---:B------:R-:W-:Y:S02]  /*cca90*/  LOP3.LUT P3, RZ, R233.reuse, 0x80000, RZ, 0xc0, !PT ;  /* 0x00080000e9ff7812 */ /* 0x040fe4000786c0ff */
[----:B------:R-:W-:Y:S02]  /*ccaa0*/  LOP3.LUT P4, RZ, R233, 0x100000, RZ, 0xc0, !PT ;  /* 0x00100000e9ff7812 */ /* 0x000fe4000788c0ff */
        /* <DEDUP_REMOVED lines=22> */
[C---:B------:R-:W-:Y:S02]  /*ccc10*/  LOP3.LUT P6, RZ, R21.reuse, 0x20000000, RZ, 0xc0, !PT ;  /* 0x2000000015ff7812 */ /* 0x040fe400078cc0ff */
[----:B0-----:R-:W-:Y:S01]  /*ccc20*/  PRMT R0, R20, 0x7771, RZ ;  /* 0x0000777114007816 */ /* 0x001fe200000000ff */
[----:B------:R-:W2:Y:S10]  /*ccc30*/  LDL.LU.64 R240, [R1+0x3588] ;  /* 0x0035880001f07983 */ /* 0x000eb40000300a00 */
[----:B---3--:R0:W-:Y:S01]  /*ccc40*/  @P6 STG.E.U8 desc[UR52][R238.64], R0 ;  /* 0x00000000ee006986 */ /* 0x0081e2000c101134 */
[----:B------:R-:W-:-:S02]  /*ccc50*/  LOP3.LUT P6, RZ, R21, 0x10000000, RZ, 0xc0, !PT ;  /* 0x1000000015ff7812 */ /* 0x000fc400078cc0ff */
        /* <DEDUP_REMOVED lines=17> */
[----:B------:R0:W-:Y:S04]  /*ccd70*/  @P6 STG.E.U8 desc[UR52][R18.64], R0 ;  /* 0x0000000012006986 */ /* 0x0001e8000c101134 */
[----:B0-----:R-:W3:Y:S01]  /*ccd80*/  LDL.LU.64 R18, [R1+0x3598] ;  /* 0x0035980001127983 */ /* 0x001ee20000300a00 */
[----:B------:R-:W-:Y:S02]  /*ccd90*/  LOP3.LUT P0, RZ, R233, 0x80000000, RZ, 0xc0, !PT ;  /* 0x80000000e9ff7812 */ /* 0x000fe4000780c0ff */
[----:B------:R-:W-:Y:S02]  /*ccda0*/  LOP3.LUT P1, RZ, R234, 0x1, RZ, 0xc0, !PT ;  /* 0x00000001eaff7812 */ /* 0x000fe4000782c0ff */
[----:B------:R-:W-:-:S09]  /*ccdb0*/  PRMT R0, R236, 0x7770, RZ ;  /* 0x00007770ec007816 */ /* 0x000fd200000000ff */
[----:B----4-:R0:W-:Y:S01]  /*ccdc0*/  @P0 STG.E.U8 desc[UR52][R16.64], R0 ;  /* 0x0000000010000986 */ /* 0x0101e2000c101134 */
[----:B------:R-:W-:Y:S02]  /*ccdd0*/  LOP3.LUT P2, RZ, R234, 0x2, RZ, 0xc0, !PT ;  /* 0x00000002eaff7812 */ /* 0x000fe4000784c0ff */
[----:B0-----:R-:W-:-:S05]  /*ccde0*/  PRMT R0, R236, 0x7771, RZ ;  /* 0x00007771ec007816 */ /* 0x001fca00000000ff */
[----:B--2---:R0:W-:Y:S01]  /*ccdf0*/  @P1 STG.E.U8 desc[UR52][R246.64], R0 ;  /* 0x00000000f6001986 */ /* 0x0041e2000c101134 */
[----:B------:R-:W-:-:S03]  /*cce00*/  LOP3.LUT P3, RZ, R234, 0x4, RZ, 0xc0, !PT ;  /* 0x00000004eaff7812 */ /* 0x000fc6000786c0ff */
[----:B0-----:R-:W2:Y:S01]  /*cce10*/  LDL.LU.64 R246, [R1+0x35a0] ;  /* 0x0035a00001f67983 */ /* 0x001ea20000300a00 */
[----:B------:R-:W-:Y:S02]  /*cce20*/  PRMT R0, R236, 0x7772, RZ ;  /* 0x00007772ec007816 */ /* 0x000fe400000000ff */
[----:B------:R-:W-:-:S03]  /*cce30*/  LOP3.LUT P4, RZ, R234, 0x8, RZ, 0xc0, !PT ;  /* 0x00000008eaff7812 */ /* 0x000fc6000788c0ff */
        /* <DEDUP_REMOVED lines=14> */
[----:B------:R-:W-:-:S03]  /*ccf20*/  PRMT R0, R237, 0x7772, RZ ;  /* 0x00007772ed007816 */ /* 0x000fc600000000ff */
[----:B------:R-:W3:Y:S04]  /*ccf30*/  LDL.LU R15, [R1+0x1bc] ;  /* 0x0001bc00010f7983 */ /* 0x000ee80000300800 */
[----:B------:R0:W-:Y:S02]  /*ccf40*/  @P2 STG.E.U8 desc[UR52][R18.64], R0 ;  /* 0x0000000012002986 */ /* 0x0001e4000c101134 */
[----:B0-----:R-:W-:Y:S02]  /*ccf50*/  PRMT R0, R237, 0x7773, RZ ;  /* 0x00007773ed007816 */ /* 0x001fe400000000ff */
[----:B------:R-:W3:Y:S01]  /*ccf60*/  LDL.LU.64 R236, [R1+0x35c8] ;  /* 0x0035c80001ec7983 */ /* 0x000ee20000300a00 */
        /* <DEDUP_REMOVED lines=8> */
[----:B------:R-:W-:Y:S01]  /*ccff0*/  LOP3.LUT R21, R21, 0xfffdffff, RZ, 0xc0, !PT ;  /* 0xfffdffff15157812 */ /* 0x000fe200078ec0ff */
[----:B--2---:R0:W-:Y:S10]  /*cd000*/  @P3 STG.E.U8 desc[UR52][R246.64], R0 ;  /* 0x00000000f6003986 */ /* 0x0041f4000c101134 */
[----:B------:R-:W-:-:S02]  /*cd010*/  @P6 LOP3.LUT R21, R21, 0x20000, RZ, 0xfc, !PT ;  /* 0x0002000015156812 */ /* 0x000fc400078efcff */
[----:B------:R-:W-:Y:S01]  /*cd020*/  LOP3.LUT P6, RZ, R234, 0x4000, RZ, 0xc0, !PT ;  /* 0x00004000eaff7812 */ /* 0x000fe200078cc0ff */
[----:B0-----:R-:W2:Y:S01]  /*cd030*/  LDL.LU.64 R246, [R1+0x35d0] ;  /* 0x0035d00001f67983 */ /* 0x001ea20000300a00 */
[----:B------:R-:W-:-:S03]  /*cd040*/  LOP3.LUT R21, R21, 0xfffbffff, RZ, 0xc0, !PT ;  /* 0xfffbffff15157812 */ /* 0x000fc600078ec0ff */
[----:B------:R-:W2:Y:S01]  /*cd050*/  LDL.LU.64 R232, [R1+0x35d8] ;  /* 0x0035d80001e87983 */ /* 0x000ea20000300a00 */
[----:B------:R-:W-:-:S03]  /*cd060*/  LOP3.LUT P4, RZ, R234, 0x80, RZ, 0xc0, !PT ;  /* 0x00000080eaff7812 */ /* 0x000fc6000788c0ff */
[----:B------:R-:W2:Y:S04]  /*cd070*/  LDL.LU.64 R6, [R1+0x35e0] ;  /* 0x0035e00001067983 */ /* 0x000ea80000300a00 */
[----:B------:R-:W-:Y:S02]  /*cd080*/  @P6 LOP3.LUT R21, R21, 0x40000, RZ, 0xfc, !PT ;  /* 0x0004000015156812 */ /* 0x000fe400078efcff */
[----:B------:R-:W-:Y:S02]  /*cd090*/  LOP3.LUT P6, RZ, R234, 0x2000, RZ, 0xc0, !PT ;  /* 0x00002000eaff7812 */ /* 0x000fe400078cc0ff */
[----:B------:R-:W-:-:S11]  /*cd0a0*/  LOP3.LUT R21, R21, 0xfff7ffff, RZ, 0xc0, !PT ;  /* 0xfff7ffff15157812 */ /* 0x000fd600078ec0ff */
[----:B------:R-:W-:Y:S02]  /*cd0b0*/  @P6 LOP3.LUT R21, R21, 0x80000, RZ, 0xfc, !PT ;  /* 0x0008000015156812 */ /* 0x000fe400078efcff */
[----:B------:R-:W-:Y:S02]  /*cd0c0*/  LOP3.LUT P6, RZ, R234, 0x1000, RZ, 0xc0, !PT ;  /* 0x00001000eaff7812 */ /* 0x000fe400078cc0ff */
[----:B------:R-:W-:-:S11]  /*cd0d0*/  LOP3.LUT R21, R21, 0xffefffff, RZ, 0xc0, !PT ;  /* 0xffefffff15157812 */ /* 0x000fd600078ec0ff */
[----:B------:R-:W-:Y:S02]  /*cd0e0*/  @P6 LOP3.LUT R21, R21, 0x100000, RZ, 0xfc, !PT ;  /* 0x0010000015156812 */ /* 0x000fe400078efcff */
[----:B----4-:R-:W-:Y:S02]  /*cd0f0*/  PRMT R0, R243, 0x7770, RZ ;  /* 0x00007770f3007816 */ /* 0x010fe400000000ff */
[----:B------:R-:W-:-:S03]  /*cd100*/  LOP3.LUT P6, RZ, R234, 0x800, RZ, 0xc0, !PT ;  /* 0x00000800eaff7812 */ /* 0x000fc600078cc0ff */
[----:B------:R0:W-:Y:S01]  /*cd110*/  @P4 STG.E.U8 desc[UR52][R240.64], R0 ;  /* 0x00000000f0004986 */ /* 0x0001e2000c101134 */
[----:B------:R-:W-:-:S03]  /*cd120*/  LOP3.LUT R21, R21, 0xffdfffff, RZ, 0xc0, !PT ;  /* 0xffdfffff15157812 */ /* 0x000fc600078ec0ff */
[----:B0-----:R-:W4:Y:S04]  /*cd130*/  LDL.LU R240, [R1+0x1a0] ;  /* 0x0001a00001f07983 */ /* 0x001f280000300800 */
[----:B------:R-:W4:Y:S02]  /*cd140*/  LDL.LU.64 R230, [R1+0x35e8] ;  /* 0x0035e80001e67983 */ /* 0x000f240000300a00 */
[----:B------:R-:W-:Y:S02]  /*cd150*/  @P6 LOP3.LUT R21, R21, 0x200000, RZ, 0xfc, !PT ;  /* 0x0020000015156812 */ /* 0x000fe400078efcff */
[C---:B------:R-:W-:Y:S01]  /*cd160*/  LOP3.LUT P6, RZ, R234.reuse, 0x400, RZ, 0xc0, !PT ;  /* 0x00000400eaff7812 */ /* 0x040fe200078cc0ff */
[----:B------:R-:W4:Y:S01]  /*cd170*/  LDL.LU.64 R228, [R1+0x35f0] ;  /* 0x0035f00001e47983 */ /* 0x000f220000300a00 */
[----:B------:R-:W-:-:S02]  /*cd180*/  LOP3.LUT P5, RZ, R234, 0x100, RZ, 0xc0, !PT ;  /* 0x00000100eaff7812 */ /* 0x000fc400078ac0ff */
[----:B------:R-:W-:Y:S01]  /*cd190*/  LOP3.LUT R21, R21, 0xffbfffff, RZ, 0xc0, !PT ;  /* 0xffbfffff15157812 */ /* 0x000fe200078ec0ff */
[----:B------:R-:W4:Y:S01]  /*cd1a0*/  LDL.LU R241, [R1+0x1f0] ;  /* 0x0001f00001f17983 */ /* 0x000f220000300800 */
[----:B------:R-:W-:-:S03]  /*cd1b0*/  PRMT R0, R243, 0x7771, RZ ;  /* 0x00007771f3007816 */ /* 0x000fc600000000ff */
[----:B------:R-:W4:Y:S04]  /*cd1c0*/  LDL.LU.64 R4, [R1+0x35f8] ;  /* 0x0035f80001047983 */ /* 0x000f280000300a00 */
[----:B------:R-:W-:Y:S01]  /*cd1d0*/  @P6 LOP3.LUT R21, R21, 0x400000, RZ, 0xfc, !PT ;  /* 0x0040000015156812 */ /* 0x000fe200078efcff */
[----:B------:R-:W4:Y:S01]  /*cd1e0*/  LDL.LU.64 R226, [R1+0x3600] ;  /* 0x0036000001e27983 */ /* 0x000f220000300a00 */
[----:B------:R-:W-:-:S03]  /*cd1f0*/  LOP3.LUT P6, RZ, R234, 0x200, RZ, 0xc0, !PT ;  /* 0x00000200eaff7812 */ /* 0x000fc600078cc0ff */
[----:B------:R0:W-:Y:S04]  /*cd200*/  @P5 STG.E.U8 desc[UR52][R16.64], R0 ;  /* 0x0000000010005986 */ /* 0x0001e8000c101134 */
[----:B------:R-:W4:Y:S01]  /*cd210*/  LDL.LU.64 R18, [R1+0x3608] ;  /* 0x0036080001127983 */ /* 0x000f220000300a00 */
[----:B0-----:R-:W-:-:S05]  /*cd220*/  PRMT R0, R243, 0x7772, RZ ;  /* 0x00007772f3007816 */ /* 0x001fca00000000ff */
[----:B------:R0:W-:Y:S01]  /*cd230*/  @P6 STG.E.U8 desc[UR52][R244.64], R0 ;  /* 0x00000000f4006986 */ /* 0x0001e2000c101134 */
[----:B------:R-:W-:Y:S02]  /*cd240*/  LOP3.LUT P6, RZ, R21, 0x400000, RZ, 0xc0, !PT ;  /* 0x0040000015ff7812 */ /* 0x000fe400078cc0ff */
[----:B0-----:R-:W-:Y:S01]  /*cd250*/  PRMT R0, R243, 0x7773, RZ ;  /* 0x00007773f3007816 */ /* 0x001fe200000000ff */
[----:B------:R-:W4:Y:S04]  /*cd260*/  LDL.LU.64 R244, [R1+0x3610] ;  /* 0x0036100001f47983 */ /* 0x000f280000300a00 */
[----:B------:R-:W4:Y:S06]  /*cd270*/  LDL.LU.64 R242, [R1+0x3618] ;  /* 0x0036180001f27983 */ /* 0x000f2c0000300a00 */
[----:B---3--:R0:W-:Y:S01]  /*cd280*/  @P6 STG.E.U8 desc[UR52][R238.64], R0 ;  /* 0x00000000ee006986 */ /* 0x0081e2000c101134 */
[----:B------:R-:W-:-:S03]  /*cd290*/  LOP3.LUT P6, RZ, R21, 0x200000, RZ, 0xc0, !PT ;  /* 0x0020000015ff7812 */ /* 0x000fc600078cc0ff */
[----:B0-----:R-:W3:Y:S01]  /*cd2a0*/  LDL.LU.64 R238, [R1+0x3620] ;  /* 0x0036200001ee7983 */ /* 0x001ee20000300a00 */
[----:B------:R-:W-:-:S03]  /*cd2b0*/  PRMT R0, R15, 0x7770, RZ ;  /* 0x000077700f007816 */ /* 0x000fc600000000ff */
[----:B------:R-:W3:Y:S06]  /*cd2c0*/  LDL.LU R16, [R1+0x1a4] ;  /* 0x0001a40001107983 */ /* 0x000eec0000300800 */
[----:B------:R0:W-:Y:S04]  /*cd2d0*/  @P6 STG.E.U8 desc[UR52][R236.64], R0 ;  /* 0x00000000ec006986 */ /* 0x0001e8000c101134 */
[----:B0-----:R-:W3:Y:S01]  /*cd2e0*/  LDL.LU.64 R236, [R1+0x3628] ;  /* 0x0036280001ec7983 */ /* 0x001ee20000300a00 */
[----:B------:R-:W-:-:S02]  /*cd2f0*/  LOP3.LUT P6, RZ, R21, 0x100000, RZ, 0xc0, !PT ;  /* 0x0010000015ff7812 */ /* 0x000fc400078cc0ff */
        /* <DEDUP_REMOVED lines=35> */
[----:B------:R0:W-:Y:S04]  /*cd530*/  @P5 STG.E.U8 desc[UR52][R236.64], R0 ;  /* 0x00000000ec005986 */ /* 0x0001e8000c101134 */
[----:B0-----:R-:W3:Y:S04]  /*cd540*/  LDL.LU.64 R236, [R1+0x3630] ;  /* 0x0036300001ec7983 */ /* 0x001ee80000300a00 */
[----:B------:R-:W4:Y:S04]  /*cd550*/  LDL.LU.64 R18, [R1+0x3638] ;  /* 0x0036380001127983 */ /* 0x000f280000300a00 */
[----:B------:R-:W2:Y:S04]  /*cd560*/  LDL.LU.64 R238, [R1+0x3640] ;  /* 0x0036400001ee7983 */ /* 0x000ea80000300a00 */
[----:B------:R-:W2:Y:S04]  /*cd570*/  LDL.LU.64 R244, [R1+0x3648] ;  /* 0x0036480001f47983 */ /* 0x000ea80000300a00 */
[----:B------:R-:W2:Y:S04]  /*cd580*/  LDL.LU.64 R242, [R1+0x3650] ;  /* 0x0036500001f27983 */ /* 0x000ea80000300a00 */
[----:B------:R-:W2:Y:S04]  /*cd590*/  LDL.LU.64 R240, [R1+0x3658] ;  /* 0x0036580001f07983 */ /* 0x000ea80000300a00 */
[----:B------:R-:W2:Y:S01]  /*cd5a0*/  LDL.LU R20, [R1+0x1f4] ;  /* 0x0001f40001147983 */ /* 0x000ea20000300800 */
        /* <DEDUP_REMOVED lines=17> */
[----:B------:R-:W3:Y:S04]  /*cd6c0*/  LDL.LU R15, [R1+0x1a8] ;  /* 0x0001a800010f7983 */ /* 0x000ee80000300800 */
[----:B------:R-:W3:Y:S01]  /*cd6d0*/  LDL.LU.64 R232, [R1+0x3668] ;  /* 0x0036680001e87983 */ /* 0x000ee20000300a00 */
[----:B------:R-:W-:-:S03]  /*cd6e0*/  LOP3.LUT R21, R21, 0xfffff7ff, RZ, 0xc0, !PT ;  /* 0xfffff7ff15157812 */ /* 0x000fc600078ec0ff */
[----:B------:R-:W3:Y:S01]  /*cd6f0*/  LDL.LU.64 R6, [R1+0x3670] ;  /* 0x0036700001067983 */ /* 0x000ee20000300a00 */
[----:B------:R-:W-:Y:S02]  /*cd700*/  @P6 LOP3.LUT R21, R21, 0x800, RZ, 0xfc, !PT ;  /* 0x0000080015156812 */ /* 0x000fe400078efcff */
[C---:B------:R-:W-:Y:S01]  /*cd710*/  LOP3.LUT P6, RZ, R234.reuse, 0x80000000, RZ, 0xc0, !PT ;  /* 0x80000000eaff7812 */ /* 0x040fe200078cc0ff */
[----:B------:R-:W3:Y:S01]  /*cd720*/  LDL.LU.64 R230, [R1+0x3678] ;  /* 0x0036780001e67983 */ /* 0x000ee20000300a00 */
[C---:B------:R-:W-:Y:S02]  /*cd730*/  LOP3.LUT P3, RZ, R234.reuse, 0x2000000, RZ, 0xc0, !PT ;  /* 0x02000000eaff7812 */ /* 0x040fe4000786c0ff */
[----:B------:R-:W-:Y:S01]  /*cd740*/  LOP3.LUT R21, R21, 0xffffefff, RZ, 0xc0, !PT ;  /* 0xffffefff15157812 */ /* 0x000fe200078ec0ff */
[----:B------:R-:W3:Y:S01]  /*cd750*/  LDL.LU.64 R228, [R1+0x3680] ;  /* 0x0036800001e47983 */ /* 0x000ee20000300a00 */
[----:B------:R-:W-:Y:S02]  /*cd760*/  LOP3.LUT P4, RZ, R234, 0x4000000, RZ, 0xc0, !PT ;  /* 0x04000000eaff7812 */ /* 0x000fe4000788c0ff */
[----:B------:R-:W-:-:S05]  /*cd770*/  PRMT R0, R16, 0x7772, RZ ;  /* 0x0000777210007816 */ /* 0x000fca00000000ff */
[----:B------:R-:W-:Y:S02]  /*cd780*/  @P6 LOP3.LUT R21, R21, 0x1000, RZ, 0xfc, !PT ;  /* 0x0000100015156812 */ /* 0x000fe400078efcff */
[----:B------:R-:W-:Y:S01]  /*cd790*/  LOP3.LUT P6, RZ, R234, 0x40000000, RZ, 0xc0, !PT ;  /* 0x40000000eaff7812 */ /* 0x000fe200078cc0ff */
[----:B----4-:R0:W-:Y:S01]  /*cd7a0*/  @P3 STG.E.U8 desc[UR52][R18.64], R0 ;  /* 0x0000000012003986 */ /* 0x0101e2000c101134 */
[----:B------:R-:W-:Y:S02]  /*cd7b0*/  LOP3.LUT R21, R21, 0xffffdfff, RZ, 0xc0, !PT ;  /* 0xffffdfff15157812 */ /* 0x000fe400078ec0ff */
[----:B0-----:R-:W-:-:S09]  /*cd7c0*/  PRMT R0, R16, 0x7773, RZ ;  /* 0x0000777310007816 */ /* 0x001fd200000000ff */
[----:B------:R-:W-:Y:S02]  /*cd7d0*/  @P6 LOP3.LUT R21, R21, 0x2000, RZ, 0xfc, !PT ;  /* 0x0000200015156812 */ /* 0x000fe400078efcff */
[C---:B------:R-:W-:Y:S01]  /*cd7e0*/  LOP3.LUT P6, RZ, R234.reuse, 0x20000000, RZ, 0xc0, !PT ;  /* 0x20000000eaff7812 */ /* 0x040fe200078cc0ff */
[----:B--2---:R0:W-:Y:S01]  /*cd7f0*/  @P4 STG.E.U8 desc[UR52][R238.64], R0 ;  /* 0x00000000ee004986 */ /* 0x0041e2000c101134 */
[----:B------:R-:W-:Y:S02]  /*cd800*/  LOP3.LUT P5, RZ, R234, 0x8000000, RZ, 0xc0, !PT ;  /* 0x08000000eaff7812 */ /* 0x000fe400078ac0ff */
[----:B------:R-:W-:Y:S01]  /*cd810*/  LOP3.LUT R21, R21, 0xffffbfff, RZ, 0xc0, !PT ;  /* 0xffffbfff15157812 */ /* 0x000fe200078ec0ff */
[----:B0-----:R-:W2:Y:S04]  /*cd820*/  LDL.LU R238, [R1+0x1f8] ;  /* 0x0001f80001ee7983 */ /* 0x001ea80000300800 */
        /* <DEDUP_REMOVED lines=34> */
[----:B--2---:R-:W-:-:S11]  /*cda50*/  PRMT R0, R238, 0x7770, RZ ;  /* 0x00007770ee007816 */ /* 0x004fd600000000ff */
        /* <DEDUP_REMOVED lines=21> */
[----:B------:R-:W2:Y:S04]  /*cdbb0*/  LDL.LU.64 R240, [R1+0x36c8] ;  /* 0x0036c80001f07983 */ /* 0x000ea80000300a00 */
[----:B---3--:R0:W-:Y:S04]  /*cdbc0*/  @P5 STG.E.U8 desc[UR52][R236.64], R0 ;  /* 0x00000000ec005986 */ /* 0x0081e8000c101134 */
[----:B0-----:R-:W3:Y:S04]  /*cdbd0*/  LDL.LU.64 R236, [R1+0x36d0] ;  /* 0x0036d00001ec7983 */ /* 0x001ee80000300a00 */
[----:B------:R-:W4:Y:S04]  /*cdbe0*/  LDL.LU.64 R18, [R1+0x36d8] ;  /* 0x0036d80001127983 */ /* 0x000f280000300a00 */
[----:B------:R-:W2:Y:S04]  /*cdbf0*/  LDL.LU R16, [R1+0x1fc] ;  /* 0x0001fc0001107983 */ /* 0x000ea80000300800 */
[----:B------:R-:W4:Y:S04]  /*cdc00*/  LDL.LU.64 R238, [R1+0x36e0] ;  /* 0x0036e00001ee7983 */ /* 0x000f280000300a00 */
[----:B------:R-:W4:Y:S04]  /*cdc10*/  LDL.LU.64 R244, [R1+0x36e8] ;  /* 0x0036e80001f47983 */ /* 0x000f280000300a00 */
[----:B------:R-:W4:Y:S04]  /*cdc20*/  LDL.LU.64 R242, [R1+0x36f0] ;  /* 0x0036f00001f27983 */ /* 0x000f280000300a00 */
[----:B------:R-:W4:Y:S01]  /*cdc30*/  LDL.LU R15, [R1+0x190] ;  /* 0x00019000010f7983 */ /* 0x000f220000300800 */
[----:B------:R-:W-:-:S02]  /*cdc40*/  LOP3.LUT P2, RZ, R235, 0x800, RZ, 0xc0, !PT ;  /* 0x00000800ebff7812 */ /* 0x000fc4000784c0ff */
        /* <DEDUP_REMOVED lines=14> */
[----:B--2---:R-:W-:-:S05]  /*cdd30*/  PRMT R0, R16, 0x7770, RZ ;  /* 0x0000777010007816 */ /* 0x004fca00000000ff */
[----:B------:R0:W-:Y:S04]  /*cdd40*/  @P2 STG.E.U8 desc[UR52][R240.64], R0 ;  /* 0x00000000f0002986 */ /* 0x0001e8000c101134 */
[----:B0-----:R-:W2:Y:S01]  /*cdd50*/  LDL.LU.64 R240, [R1+0x36f8] ;  /* 0x0036f80001f07983 */ /* 0x001ea20000300a00 */
[----:B------:R-:W-:-:S05]  /*cdd60*/  PRMT R0, R16, 0x7771, RZ ;  /* 0x0000777110007816 */ /* 0x000fca00000000ff */
[----:B---3--:R0:W-:Y:S04]  /*cdd70*/  @P3 STG.E.U8 desc[UR52][R236.64], R0 ;  /* 0x00000000ec003986 */ /* 0x0081e8000c101134 */
[----:B0-----:R-:W3:Y:S01]  /*cdd80*/  LDL.LU.64 R236, [R1+0x3700] ;  /* 0x0037000001ec7983 */ /* 0x001ee20000300a00 */
[----:B------:R-:W-:Y:S02]  /*cdd90*/  LOP3.LUT R21, R21, 0xfffffff7, RZ, 0xc0, !PT ;  /* 0xfffffff715157812 */ /* 0x000fe400078ec0ff */
[----:B------:R-:W-:Y:S01]  /*cdda0*/  LOP3.LUT P4, RZ, R235, 0x2000, RZ, 0xc0, !PT ;  /* 0x00002000ebff7812 */ /* 0x000fe2000788c0ff */
[----:B------:R-:W3:Y:S01]  /*cddb0*/  LDL.LU.64 R232, [R1+0x3708] ;  /* 0x0037080001e87983 */ /* 0x000ee20000300a00 */
[----:B------:R-:W-:Y:S02]  /*cddc0*/  @P6 LOP3.LUT R21, R21, 0x8, RZ, 0xfc, !PT ;  /* 0x0000000815156812 */ /* 0x000fe400078efcff */
[----:B------:R-:W-:Y:S01]  /*cddd0*/  LOP3.LUT P6, RZ, R235, 0x40000, RZ, 0xc0, !PT ;  /* 0x00040000ebff7812 */ /* 0x000fe200078cc0ff */
[----:B------:R-:W3:Y:S01]  /*cdde0*/  LDL.LU.64 R6, [R1+0x3710] ;  /* 0x0037100001067983 */ /* 0x000ee20000300a00 */
[----:B------:R-:W-:-:S02]  /*cddf0*/  LOP3.LUT R21, R21, 0xffffffef, RZ, 0xc0, !PT ;  /* 0xffffffef15157812 */ /* 0x000fc400078ec0ff */
[----:B------:R-:W-:Y:S01]  /*cde00*/  LOP3.LUT P5, RZ, R235, 0x4000, RZ, 0xc0, !PT ;  /* 0x00004000ebff7812 */ /* 0x000fe200078ac0ff */
[----:B------:R-:W3:Y:S01]  /*cde10*/  LDL.LU.64 R230, [R1+0x3718] ;  /* 0x0037180001e67983 */ /* 0x000ee20000300a00 */
[----:B------:R-:W-:-:S03]  /*cde20*/  PRMT R0, R16, 0x7772, RZ ;  /* 0x0000777210007816 */ /* 0x000fc600000000ff */
[----:B------:R-:W3:Y:S04]  /*cde30*/  LDL.LU.64 R228, [R1+0x3720] ;  /* 0x0037200001e47983 */ /* 0x000ee80000300a00 */
        /* <DEDUP_REMOVED lines=9> */
[----:B0-----:R-:W-:-:S05]  /*cded0*/  PRMT R0, R16, 0x7773, RZ ;  /* 0x0000777310007816 */ /* 0x001fca00000000ff */
[----:B------:R0:W-:Y:S02]  /*cdee0*/  @P5 STG.E.U8 desc[UR52][R238.64], R0 ;  /* 0x00000000ee005986 */ /* 0x0001e4000c101134 */
[----:B0-----:R-:W-:Y:S02]  /*cdef0*/  PRMT R0, R15, 0x7770, RZ ;  /* 0x000077700f007816 */ /* 0x001fe400000000ff */
[----:B------:R-:W4:Y:S04]  /*cdf00*/  LDL.LU R239, [R1+0x194] ;  /* 0x0001940001ef7983 */ /* 0x000f280000300800 */
[----:B------:R0:W-:Y:S01]  /*cdf10*/  @P6 STG.E.U8 desc[UR52][R244.64], R0 ;  /* 0x00000000f4006986 */ /* 0x0001e2000c101134 */
[----:B------:R-:W-:-:S03]  /*cdf20*/  LOP3.LUT P6, RZ, R21, 0x40, RZ, 0xc0, !PT ;  /* 0x0000004015ff7812 */ /* 0x000fc600078cc0ff */
[----:B------:R-:W4:Y:S04]  /*cdf30*/  LDL.LU.64 R4, [R1+0x3728] ;  /* 0x0037280001047983 */ /* 0x000f280000300a00 */
[----:B------:R-:W4:Y:S01]  /*cdf40*/  LDL.LU.64 R226, [R1+0x3730] ;  /* 0x0037300001e27983 */ /* 0x000f220000300a00 */
[----:B0-----:R-:W-:-:S03]  /*cdf50*/  PRMT R0, R15, 0x7771, RZ ;  /* 0x000077710f007816 */ /* 0x001fc600000000ff */
[----:B------:R-:W4:Y:S04]  /*cdf60*/  LDL.LU.64 R18, [R1+0x3738] ;  /* 0x0037380001127983 */ /* 0x000f280000300a00 */
[----:B------:R0:W-:Y:S01]  /*cdf70*/  @P6 STG.E.U8 desc[UR52][R242.64], R0 ;  /* 0x00000000f2006986 */ /* 0x0001e2000c101134 */
[----:B------:R-:W-:-:S03]  /*cdf80*/  LOP3.LUT P6, RZ, R21, 0x20, RZ, 0xc0, !PT ;  /* 0x0000002015ff7812 */ /* 0x000fc600078cc0ff */
[----:B------:R-:W4:Y:S04]  /*cdf90*/  LDL.LU.64 R16, [R1+0x3740] ;  /* 0x0037400001107983 */ /* 0x000f280000300a00 */
[----:B------:R-:W4:Y:S01]  /*cdfa0*/  LDL.LU R238, [R1+0x324] ;  /* 0x0003240001ee7983 */ /* 0x000f220000300800 */
[----:B0-----:R-:W-:-:S03]  /*cdfb0*/  PRMT R0, R15, 0x7772, RZ ;  /* 0x000077720f007816 */ /* 0x001fc600000000ff */
[----:B------:R-:W4:Y:S04]  /*cdfc0*/  LDL.LU.64 R244, [R1+0x3748] ;  /* 0x0037480001f47983 */ /* 0x000f280000300a00 */
[----:B------:R-:W4:Y:S04]  /*cdfd0*/  LDL.LU.64 R242, [R1+0x3750] ;  /* 0x0037500001f27983 */ /* 0x000f280000300a00 */
[----:B--2---:R0:W-:Y:S01]  /*cdfe0*/  @P6 STG.E.U8 desc[UR52][R240.64], R0 ;  /* 0x00000000f0006986 */ /* 0x0041e2000c101134 */
[----:B------:R-:W-:Y:S02]  /*cdff0*/  LOP3.LUT P6, RZ, R21, 0x10, RZ, 0xc0, !PT ;  /* 0x0000001015ff7812 */ /* 0x000fe400078cc0ff */
[----:B0-----:R-:W-:Y:S01]  /*ce000*/  PRMT R0, R15, 0x7773, RZ ;  /* 0x000077730f007816 */ /* 0x001fe200000000ff */
[----:B------:R-:W2:Y:S10]  /*ce010*/  LDL.LU.64 R240, [R1+0x3758] ;  /* 0x0037580001f07983 */ /* 0x000eb40000300a00 */
[----:B---3--:R0:W-:Y:S04]  /*ce020*/  @P6 STG.E.U8 desc[UR52][R236.64], R0 ;  /* 0x00000000ec006986 */ /* 0x0081e8000c101134 */
[----:B0-----:R-:W3:Y:S01]  /*ce030*/  LDL.LU.64 R236, [R1+0x5250] ;  /* 0x0052500001ec7983 */ /* 0x001ee20000300a00 */
[----:B------:R-:W-:-:S02]  /*ce040*/  LOP3.LUT P6, RZ, R21, 0x8, RZ, 0xc0, !PT ;  /* 0x0000000815ff7812 */ /* 0x000fc400078cc0ff */
[C---:B------:R-:W-:Y:S02]  /*ce050*/  LOP3.LUT P0, RZ, R235.reuse, 0x1000000, RZ, 0xc0, !PT ;  /* 0x01000000ebff7812 */ /* 0x040fe4000780c0ff */
[C---:B------:R-:W-:Y:S02]  /*ce060*/  LOP3.LUT P1, RZ, R235.reuse, 0x2000000, RZ, 0xc0, !PT ;  /* 0x02000000ebff7812 */ /* 0x040fe4000782c0ff */
[C---:B------:R-:W-:Y:S02]  /*ce070*/  LOP3.LUT P2, RZ, R235.reuse, 0x4000000, RZ, 0xc0, !PT ;  /* 0x04000000ebff7812 */ /* 0x040fe4000784c0ff */
[C---:B------:R-:W-:Y:S02]  /*ce080*/  LOP3.LUT P3, RZ, R235.reuse, 0x8000000, RZ, 0xc0, !PT ;  /* 0x08000000ebff7812 */ /* 0x040fe4000786c0ff */
[C---:B------:R-:W-:Y:S02]  /*ce090*/  LOP3.LUT P4, RZ, R235.reuse, 0x10000000, RZ, 0xc0, !PT ;  /* 0x10000000ebff7812 */ /* 0x040fe4000788c0ff */
[----:B------:R-:W-:-:S02]  /*ce0a0*/  LOP3.LUT P5, RZ, R235, 0x20000000, RZ, 0xc0, !PT ;  /* 0x20000000ebff7812 */ /* 0x000fc400078ac0ff */
[----:B---3--:R-:W-:-:S05]  /*ce0b0*/  PRMT R0, R236, 0x7770, RZ ;  /* 0x00007770ec007816 */ /* 0x008fca00000000ff */
        /* <DEDUP_REMOVED lines=8> */
[----:B0-----:R-:W-:Y:S02]  /*ce140*/  PRMT R0, R236, 0x7773, RZ ;  /* 0x00007773ec007816 */ /* 0x001fe400000000ff */
[----:B------:R-:W3:Y:S09]  /*ce150*/  LDL.LU R236, [R1+0x524c] ;  /* 0x00524c0001ec7983 */ /* 0x000ef20000300800 */
[----:B------:R4:W-:Y:S01]  /*ce160*/  @P6 STG.E.U8 desc[UR52][R228.64], R0 ;  /* 0x00000000e4006986 */ /* 0x0009e2000c101134 */
[----:B------:R-:W-:-:S02]  /*ce170*/  LOP3.LUT P6, RZ, R22, 0x80000000, RZ, 0xc0, !PT ;  /* 0x8000000016ff7812 */ /* 0x000fc400078cc0ff */
[----:B----4-:R-:W-:-:S11]  /*ce180*/  PRMT R0, R239, 0x7770, RZ ;  /* 0x00007770ef007816 */ /* 0x010fd600000000ff */
        /* <DEDUP_REMOVED lines=15> */
[----:B------:R-:W4:Y:S04]  /*ce280*/  LDL.LU.64 R18, [R1+0x3770] ;  /* 0x0037700001127983 */ /* 0x000f280000300a00 */
[----:B------:R-:W4:Y:S04]  /*ce290*/  LDL.LU.64 R16, [R1+0x3778] ;  /* 0x0037780001107983 */ /* 0x000f280000300a00 */
[----:B------:R-:W4:Y:S04]  /*ce2a0*/  LDL.LU R239, [R1+0x198] ;  /* 0x0001980001ef7983 */ /* 0x000f280000300800 */
[----:B------:R-:W4:Y:S04]  /*ce2b0*/  LDL.LU.64 R244, [R1+0x3780] ;  /* 0x0037800001f47983 */ /* 0x000f280000300a00 */
[----:B------:R-:W4:Y:S04]  /*ce2c0*/  LDL.LU.64 R242, [R1+0x3788] ;  /* 0x0037880001f27983 */ /* 0x000f280000300a00 */
[----:B------:R-:W4:Y:S01]  /*ce2d0*/  LDL.LU R15, [R1+0x328] ;  /* 0x00032800010f7983 */ /* 0x000f220000300800 */
[----:B------:R-:W-:-:S02]  /*ce2e0*/  LOP3.LUT P2, RZ, R235, 0x40000000, RZ, 0xc0, !PT ;  /* 0x40000000ebff7812 */ /* 0x000fc4000784c0ff */
[----:B------:R-:W-:Y:S02]  /*ce2f0*/  PRMT R0, R238, 0x7773, RZ ;  /* 0x00007773ee007816 */ /* 0x000fe400000000ff */
[----:B------:R-:W-:Y:S02]  /*ce300*/  LOP3.LUT P3, RZ, R235, 0x80000000, RZ, 0xc0, !PT ;  /* 0x80000000ebff7812 */ /* 0x000fe4000786c0ff */
[----:B------:R-:W-:Y:S02]  /*ce310*/  LOP3.LUT R22, R22, 0xff7fffff, RZ, 0xc0, !PT ;  /* 0xff7fffff16167812 */ /* 0x000fe400078ec0ff */
[C---:B---3--:R-:W-:Y:S02]  /*ce320*/  LOP3.LUT P4, RZ, R236.reuse, 0x1, RZ, 0xc0, !PT ;  /* 0x00000001ecff7812 */ /* 0x048fe4000788c0ff */
[----:B------:R-:W-:-:S03]  /*ce330*/  LOP3.LUT P5, RZ, R236, 0x2, RZ, 0xc0, !PT ;  /* 0x00000002ecff7812 */ /* 0x000fc600078ac0ff */
[----:B--2---:R0:W-:Y:S04]  /*ce340*/  @P2 STG.E.U8 desc[UR52][R240.64], R0 ;  /* 0x00000000f0002986 */ /* 0x0041e8000c101134 */
[----:B0-----:R-:W2:Y:S04]  /*ce350*/  LDL.LU.64 R240, [R1+0x3790] ;  /* 0x0037900001f07983 */ /* 0x001ea80000300a00 */
[----:B------:R-:W3:Y:S04]  /*ce360*/  LDL.LU.64 R20, [R1+0x37a8] ;  /* 0x0037a80001147983 */ /* 0x000ee80000300a00 */
[----:B------:R-:W3:Y:S04]  /*ce370*/  LDL.LU.64 R232, [R1+0x37b0] ;  /* 0x0037b00001e87983 */ /* 0x000ee80000300a00 */
[----:B------:R-:W3:Y:S04]  /*ce380*/  LDL.LU R238, [R1+0x19c] ;  /* 0x00019c0001ee7983 */ /* 0x000ee80000300800 */
[----:B------:R-:W3:Y:S04]  /*ce390*/  LDL.LU.64 R6, [R1+0x37b8] ;  /* 0x0037b80001067983 */ /* 0x000ee80000300a00 */
[----:B------:R-:W3:Y:S04]  /*ce3a0*/  LDL.LU.64 R230, [R1+0x37c8] ;  /* 0x0037c80001e67983 */ /* 0x000ee80000300a00 */
[----:B------:R-:W3:Y:S01]  /*ce3b0*/  LDL.LU.64 R228, [R1+0x37d8] ;  /* 0x0037d80001e47983 */ /* 0x000ee20000300a00 */
[----:B----4-:R-:W-:-:S03]  /*ce3c0*/  PRMT R0, R239, 0x7770, RZ ;  /* 0x00007770ef007816 */ /* 0x010fc600000000ff */
[----:B------:R-:W4:Y:S04]  /*ce3d0*/  LDL.LU.64 R4, [R1+0x37e0] ;  /* 0x0037e00001047983 */ /* 0x000f280000300a00 */
[----:B------:R0:W-:Y:S02]  /*ce3e0*/  @P3 STG.E.U8 desc[UR52][R226.64], R0 ;  /* 0x00000000e2003986 */ /* 0x0001e4000c101134 */
[C---:B0-----:R-:W-:Y:S02]  /*ce3f0*/  PRMT R0, R239.reuse, 0x7771, RZ ;  /* 0x00007771ef007816 */ /* 0x041fe400000000ff */
[----:B------:R-:W4:Y:S04]  /*ce400*/  LDL.LU.64 R226, [R1+0x37e8] ;  /* 0x0037e80001e27983 */ /* 0x000f280000300a00 */
[----:B------:R0:W-:Y:S02]  /*ce410*/  @P4 STG.E.U8 desc[UR52][R18.64], R0 ;  /* 0x0000000012004986 */ /* 0x0001e4000c101134 */
[----:B0-----:R-:W-:-:S02]  /*ce420*/  PRMT R0, R239, 0x7772, RZ ;  /* 0x00007772ef007816 */ /* 0x001fc400000000ff */
[----:B------:R-:W4:Y:S04]  /*ce430*/  LDL.LU.64 R18, [R1+0x37f0] ;  /* 0x0037f00001127983 */ /* 0x000f280000300a00 */
[----:B------:R0:W-:Y:S04]  /*ce440*/  @P5 STG.E.U8 desc[UR52][R16.64], R0 ;  /* 0x0000000010005986 */ /* 0x0001e8000c101134 */
[----:B0-----:R-:W4:Y:S01]  /*ce450*/  LDL.LU.64 R16, [R1+0x3800] ;  /* 0x0038000001107983 */ /* 0x001f220000300a00 */
[----:B------:R-:W-:-:S13]  /*ce460*/  LOP3.LUT P6, RZ, R236, 0x400, RZ, 0xc0, !PT ;  /* 0x00000400ecff7812 */ /* 0x000fda00078cc0ff */
        /* <DEDUP_REMOVED lines=22> */
[----:B------:R-:W4:Y:S07]  /*ce5d0*/  LDL.LU R239, [R1+0x310] ;  /* 0x0003100001ef7983 */ /* 0x000f2e0000300800 */
[----:B------:R-:W-:-:S02]  /*ce5e0*/  @P6 LOP3.LUT R22, R22, 0x40000000, RZ, 0xfc, !PT ;  /* 0x4000000016166812 */ /* 0x000fc400078efcff */
[----:B------:R-:W-:-:S13]  /*ce5f0*/  LOP3.LUT P6, RZ, R236, 0x4, RZ, 0xc0, !PT ;  /* 0x00000004ecff7812 */ /* 0x000fda00078cc0ff */
[----:B------:R0:W-:Y:S01]  /*ce600*/  @P6 STG.E.U8 desc[UR52][R244.64], R0 ;  /* 0x00000000f4006986 */ /* 0x0001e2000c101134 */
[C---:B------:R-:W-:Y:S02]  /*ce610*/  LOP3.LUT P6, RZ, R22.reuse, 0x40000000, RZ, 0xc0, !PT ;  /* 0x4000000016ff7812 */ /* 0x040fe400078cc0ff */
[----:B0-----:R-:W-:Y:S01]  /*ce620*/  PRMT R0, R15, 0x7770, RZ ;  /* 0x000077700f007816 */ /* 0x001fe200000000ff */
[----:B------:R-:W4:Y:S10]  /*ce630*/  LDL.LU.64 R244, [R1+0x3808] ;  /* 0x0038080001f47983 */ /* 0x000f340000300a00 */
[----:B------:R0:W-:Y:S01]  /*ce640*/  @P6 STG.E.U8 desc[UR52][R242.64], R0 ;  /* 0x00000000f2006986 */ /* 0x0001e2000c101134 */
[----:B------:R-:W-:-:S02]  /*ce650*/  LOP3.LUT P6, RZ, R22, 0x20000000, RZ, 0xc0, !PT ;  /* 0x2000000016ff7812 */ /* 0x000fc400078cc0ff */
[----:B0-----:R-:W-:Y:S01]  /*ce660*/  PRMT R0, R15, 0x7771, RZ ;  /* 0x000077710f007816 */ /* 0x001fe200000000ff */
[----:B------:R-:W4:Y:S10]  /*ce670*/  LDL.LU.64 R242, [R1+0x3818] ;  /* 0x0038180001f27983 */ /* 0x000f340000300a00 */
[----:B--2---:R0:W-:Y:S01]  /*ce680*/  @P6 STG.E.U8 desc[UR52][R240.64], R0 ;  /* 0x00000000f0006986 */ /* 0x0041e2000c101134 */
[----:B------:R-:W-:-:S02]  /*ce690*/  LOP3.LUT P6, RZ, R22, 0x10000000, RZ, 0xc0, !PT ;  /* 0x1000000016ff7812 */ /* 0x000fc400078cc0ff */
[----:B0-----:R-:W-:Y:S01]  /*ce6a0*/  PRMT R0, R15, 0x7772, RZ ;  /* 0x000077720f007816 */ /* 0x001fe200000000ff */
[----:B------:R-:W2:Y:S10]  /*ce6b0*/  LDL.LU.64 R240, [R1+0x3820] ;  /* 0x0038200001f07983 */ /* 0x000eb40000300a00 */
[----:B---3--:R0:W-:Y:S01]  /*ce6c0*/  @P6 STG.E.U8 desc[UR52][R20.64], R0 ;  /* 0x0000000014006986 */ /* 0x0081e2000c101134 */
        /* <DEDUP_REMOVED lines=25> */
[----:B------:R-:W3:Y:S04]  /*ce860*/  LDL.LU R237, [R1+0x5248] ;  /* 0x0052480001ed7983 */ /* 0x000ee80000300800 */
[----:B------:R-:W4:Y:S01]  /*ce870*/  LDL.LU.64 R226, [R1+0x3830] ;  /* 0x0038300001e27983 */ /* 0x000f220000300a00 */
[C---:B------:R-:W-:Y:S02]  /*ce880*/  LOP3.LUT P3, RZ, R236.reuse, 0x4000, RZ, 0xc0, !PT ;  /* 0x00004000ecff7812 */ /* 0x040fe4000786c0ff */
[----:B------:R-:W-:-:S11]  /*ce890*/  LOP3.LUT P4, RZ, R236, 0x8000, RZ, 0xc0, !PT ;  /* 0x00008000ecff7812 */ /* 0x000fd6000788c0ff */
[----:B------:R0:W-:Y:S04]  /*ce8a0*/  @P3 STG.E.U8 desc[UR52][R244.64], R0 ;  /* 0x00000000f4003986 */ /* 0x0001e8000c101134 */
[----:B0-----:R-:W3:Y:S01]  /*ce8b0*/  LDL.LU.64 R244, [R1+0x3838] ;  /* 0x0038380001f47983 */ /* 0x001ee20000300a00 */
[----:B------:R-:W-:-:S05]  /*ce8c0*/  PRMT R0, R239, 0x7770, RZ ;  /* 0x00007770ef007816 */ /* 0x000fca00000000ff */
[----:B------:R0:W-:Y:S04]  /*ce8d0*/  @P4 STG.E.U8 desc[UR52][R242.64], R0 ;  /* 0x00000000f2004986 */ /* 0x0001e8000c101134 */
[----:B0-----:R-:W3:Y:S04]  /*ce8e0*/  LDL.LU.64 R242, [R1+0x3848] ;  /* 0x0038480001f27983 */ /* 0x001ee80000300a00 */
[----:B------:R-:W3:Y:S04]  /*ce8f0*/  LDL.LU.64 R18, [R1+0x3850] ;  /* 0x0038500001127983 */ /* 0x000ee80000300a00 */
[----:B------:R-:W3:Y:S04]  /*ce900*/  LDL.LU.64 R16, [R1+0x3858] ;  /* 0x0038580001107983 */ /* 0x000ee80000300a00 */
[----:B------:R-:W3:Y:S01]  /*ce910*/  LDL.LU R15, [R1+0x300] ;  /* 0x00030000010f7983 */ /* 0x000ee20000300800 */
[----:B------:R-:W-:-:S02]  /*ce920*/  LOP3.LUT P5, RZ, R236, 0x10000, RZ, 0xc0, !PT ;  /* 0x00010000ecff7812 */ /* 0x000fc400078ac0ff */
[----:B------:R-:W-:Y:S02]  /*ce930*/  PRMT R0, R239, 0x7771, RZ ;  /* 0x00007771ef007816 */ /* 0x000fe400000000ff */
[----:B------:R-:W-:-:S09]  /*ce940*/  LOP3.LUT P2, RZ, R236, 0x20000, RZ, 0xc0, !PT ;  /* 0x00020000ecff7812 */ /* 0x000fd2000784c0ff */
[----:B--2---:R0:W-:Y:S04]  /*ce950*/  @P5 STG.E.U8 desc[UR52][R240.64], R0 ;  /* 0x00000000f0005986 */ /* 0x0041e8000c101134 */
[----:B0-----:R-:W2:Y:S01]  /*ce960*/  LDL.LU.64 R240, [R1+0x3868] ;  /* 0x0038680001f07983 */ /* 0x001ea20000300a00 */
[----:B------:R-:W-:-:S03]  /*ce970*/  PRMT R0, R239, 0x7772, RZ ;  /* 0x00007772ef007816 */ /* 0x000fc600000000ff */
[----:B------:R-:W2:Y:S04]  /*ce980*/  LDL.LU R20, [R1+0x314] ;  /* 0x0003140001147983 */ /* 0x000ea80000300800 */
[----:B----4-:R0:W-:Y:S02]  /*ce990*/  @P2 STG.E.U8 desc[UR52][R226.64], R0 ;  /* 0x00000000e2002986 */ /* 0x0101e4000c101134 */
[----:B0-----:R-:W-:Y:S02]  /*ce9a0*/  PRMT R0, R239, 0x7773, RZ ;  /* 0x00007773ef007816 */ /* 0x001fe400000000ff */
[----:B------:R-:W4:Y:S01]  /*ce9b0*/  LDL.LU.64 R238, [R1+0x3870] ;  /* 0x0038700001ee7983 */ /* 0x000f220000300a00 */
        /* <DEDUP_REMOVED lines=11> */
[----:B---3--:R0:W-:Y:S01]  /*cea70*/  @P3 STG.E.U8 desc[UR52][R244.64], R0 ;  /* 0x00000000f4003986 */ /* 0x0081e2000c101134 */
[----:B------:R-:W-:-:S03]  /*cea80*/  LOP3.LUT R22, R22, 0xfffbffff, RZ, 0xc0, !PT ;  /* 0xfffbffff16167812 */ /* 0x000fc600078ec0ff */
[----:B0-----:R-:W3:Y:S08]  /*cea90*/  LDL.LU.64 R244, [R1+0x3880] ;  /* 0x0038800001f47983 */ /* 0x001ef00000300a00 */
[----:B------:R-:W-:Y:S01]  /*ceaa0*/  @P6 LOP3.LUT R22, R22, 0x40000, RZ, 0xfc, !PT ;  /* 0x0004000016166812 */ /* 0x000fe200078efcff */
[----:B------:R-:W3:Y:S01]  /*ceab0*/  LDL.LU.64 R234, [R1+0x3888] ;  /* 0x0038880001ea7983 */ /* 0x000ee20000300a00 */
[----:B------:R-:W-:-:S02]  /*ceac0*/  LOP3.LUT P6, RZ, R236, 0x2000000, RZ, 0xc0, !PT ;  /* 0x02000000ecff7812 */ /* 0x000fc400078cc0ff */
[----:B------:R-:W-:Y:S01]  /*cead0*/  LOP3.LUT P4, RZ, R236, 0x80000, RZ, 0xc0, !PT ;  /* 0x00080000ecff7812 */ /* 0x000fe2000788c0ff */
[----:B------:R-:W3:Y:S01]  /*ceae0*/  LDL.LU.64 R232, [R1+0x3898] ;  /* 0x0038980001e87983 */ /* 0x000ee20000300a00 */
[----:B------:R-:W-:-:S09]  /*ceaf0*/  LOP3.LUT R22, R22, 0xfff7ffff, RZ, 0xc0, !PT ;  /* 0xfff7ffff16167812 */ /* 0x000fd200078ec0ff */
[----:B------:R-:W-:Y:S02]  /*ceb00*/  @P6 LOP3.LUT R22, R22, 0x80000, RZ, 0xfc, !PT ;  /* 0x0008000016166812 */ /* 0x000fe400078efcff */
[----:B------:R-:W-:Y:S02]  /*ceb10*/  LOP3.LUT P6, RZ, R236, 0x1000000, RZ, 0xc0, !PT ;  /* 0x01000000ecff7812 */ /* 0x000fe400078cc0ff */
[----:B------:R-:W-:Y:S02]  /*ceb20*/  PRMT R0, R15, 0x7770, RZ ;  /* 0x000077700f007816 */ /* 0x000fe400000000ff */
[----:B------:R-:W-:-:S03]  /*ceb30*/  LOP3.LUT R22, R22, 0xffefffff, RZ, 0xc0, !PT ;  /* 0xffefffff16167812 */ /* 0x000fc600078ec0ff */
[----:B------:R0:W-:Y:S06]  /*ceb40*/  @P4 STG.E.U8 desc[UR52][R242.64], R0 ;  /* 0x00000000f2004986 */ /* 0x0001ec000c101134 */
[----:B------:R-:W-:Y:S01]  /*ceb50*/  @P6 LOP3.LUT R22, R22, 0x100000, RZ, 0xfc, !PT ;  /* 0x0010000016166812 */ /* 0x000fe200078efcff */
[----:B0-----:R-:W3:Y:S01]  /*ceb60*/  LDL.LU R242, [R1+0x304] ;  /* 0x0003040001f27983 */ /* 0x001ee20000300800 */
[----:B------:R-:W-:-:S03]  /*ceb70*/  LOP3.LUT P6, RZ, R236, 0x800000, RZ, 0xc0, !PT ;  /* 0x00800000ecff7812 */ /* 0x000fc600078cc0ff */
[----:B------:R-:W3:Y:S01]  /*ceb80*/  LDL.LU.64 R6, [R1+0x38a0] ;  /* 0x0038a00001067983 */ /* 0x000ee20000300a00 */
[----:B------:R-:W-:-:S03]  /*ceb90*/  LOP3.LUT R22, R22, 0xffdfffff, RZ, 0xc0, !PT ;  /* 0xffdfffff16167812 */ /* 0x000fc600078ec0ff */
[----:B------:R-:W3:Y:S01]  /*ceba0*/  LDL.LU.64 R230, [R1+0x38b0] ;  /* 0x0038b00001e67983 */ /* 0x000ee20000300a00 */
[----:B------:R-:W-:-:S03]  /*cebb0*/  LOP3.LUT P5, RZ, R236, 0x100000, RZ, 0xc0, !PT ;  /* 0x00100000ecff7812 */ /* 0x000fc600078ac0ff */
[----:B------:R-:W3:Y:S02]  /*cebc0*/  LDL.LU R243, [R1+0x318] ;  /* 0x0003180001f37983 */ /* 0x000ee40000300800 */
[----:B------:R-:W-:Y:S02]  /*cebd0*/  @P6 LOP3.LUT R22, R22, 0x200000, RZ, 0xfc, !PT ;  /* 0x0020000016166812 */ /* 0x000fe400078efcff */
[----:B------:R-:W-:Y:S01]  /*cebe0*/  LOP3.LUT P6, RZ, R236, 0x400000, RZ, 0xc0, !PT ;  /* 0x00400000ecff7812 */ /* 0x000fe200078cc0ff */
[----:B------:R-:W3:Y:S01]  /*cebf0*/  LDL.LU.64 R228, [R1+0x38b8] ;  /* 0x0038b80001e47983 */ /* 0x000ee20000300a00 */
[----:B------:R-:W-:Y:S02]  /*cec00*/  LOP3.LUT R22, R22, 0xffbfffff, RZ, 0xc0, !PT ;  /* 0xffbfffff16167812 */ /* 0x000fe400078ec0ff */
[----:B------:R-:W-:Y:S01]  /*cec10*/  PRMT R0, R15, 0x7771, RZ ;  /* 0x000077710f007816 */ /* 0x000fe200000000ff */
[----:B------:R-:W3:Y:S08]  /*cec20*/  LDL.LU.64 R4, [R1+0x38c0] ;  /* 0x0038c00001047983 */ /* 0x000ef00000300a00 */
[----:B------:R-:W-:Y:S01]  /*cec30*/  @P6 LOP3.LUT R22, R22, 0x400000, RZ, 0xfc, !PT ;  /* 0x0040000016166812 */ /* 0x000fe200078efcff */
[----:B------:R0:W-:Y:S01]  /*cec40*/  @P5 STG.E.U8 desc[UR52][R18.64], R0 ;  /* 0x0000000012005986 */ /* 0x0001e2000c101134 */
[----:B------:R-:W-:-:S03]  /*cec50*/  LOP3.LUT P6, RZ, R236, 0x200000, RZ, 0xc0, !PT ;  /* 0x00200000ecff7812 */ /* 0x000fc600078cc0ff */
[----:B------:R-:W3:Y:S01]  /*cec60*/  LDL.LU.64 R226, [R1+0x38c8] ;  /* 0x0038c80001e27983 */ /* 0x000ee20000300a00 */
[----:B0-----:R-:W-:-:S03]  /*cec70*/  PRMT R0, R15, 0x7772, RZ ;  /* 0x000077720f007816 */ /* 0x001fc600000000ff */
[----:B------:R-:W3:Y:S06]  /*cec80*/  LDL.LU.64 R18, [R1+0x38d8] ;  /* 0x0038d80001127983 */ /* 0x000eec0000300a00 */
[----:B------:R0:W-:Y:S01]  /*cec90*/  @P6 STG.E.U8 desc[UR52][R16.64], R0 ;  /* 0x0000000010006986 */ /* 0x0001e2000c101134 */
[C---:B------:R-:W-:Y:S02]  /*ceca0*/  LOP3.LUT P6, RZ, R22.reuse, 0x400000, RZ, 0xc0, !PT ;  /* 0x0040000016ff7812 */ /* 0x040fe400078cc0ff */
[----:B0-----:R-:W-:Y:S01]  /*cecb0*/  PRMT R0, R15, 0x7773, RZ ;  /* 0x000077730f007816 */ /* 0x001fe200000000ff */
[----:B------:R-:W3:Y:S10]  /*cecc0*/  LDL.LU.64 R16, [R1+0x38e8] ;  /* 0x0038e80001107983 */ /* 0x000ef40000300a00 */
[----:B--2---:R0:W-:Y:S01]  /*cecd0*/  @P6 STG.E.U8 desc[UR52][R240.64], R0 ;  /* 0x00000000f0006986 */ /* 0x0041e2000c101134 */
[----:B------:R-:W-:-:S03]  /*cece0*/  LOP3.LUT P6, RZ, R22, 0x200000, RZ, 0xc0, !PT ;  /* 0x0020000016ff7812 */ /* 0x000fc600078cc0ff */
[----:B0-----:R-:W2:Y:S01]  /*cecf0*/  LDL.LU.64 R240, [R1+0x38f0] ;  /* 0x0038f00001f07983 */ /* 0x001ea20000300a00 */
[----:B------:R-:W-:-:S03]  /*ced00*/  PRMT R0, R20, 0x7770, RZ ;  /* 0x0000777014007816 */ /* 0x000fc600000000ff */
[----:B------:R-:W2:Y:S06]  /*ced10*/  LDL.LU R15, [R1+0x308] ;  /* 0x00030800010f7983 */ /* 0x000eac0000300800 */
[----:B----4-:R0:W-:Y:S04]  /*ced20*/  @P6 STG.E.U8 desc[UR52][R238.64], R0 ;  /* 0x00000000ee006986 */ /* 0x0101e8000c101134 */
[----:B0-----:R-:W4:Y:S01]  /*ced30*/  LDL.LU.64 R238, [R1+0x38f8] ;  /* 0x0038f80001ee7983 */ /* 0x001f220000300a00 */
[----:B------:R-:W-:-:S02]  /*ced40*/  LOP3.LUT P6, RZ, R22, 0x100000, RZ, 0xc0, !PT ;  /* 0x0010000016ff7812 */ /* 0x000fc400078cc0ff */
[----:B------:R-:W-:-:S11]  /*ced50*/  PRMT R0, R20, 0x7771, RZ ;  /* 0x0000777114007816 */ /* 0x000fd600000000ff */
        /* <DEDUP_REMOVED lines=32> */
[----:B--2---:R0:W-:Y:S04]  /*cef60*/  @P4 STG.E.U8 desc[UR52][R240.64], R0 ;  /* 0x00000000f0004986 */ /* 0x0041e8000c101134 */
[----:B0-----:R-:W2:Y:S01]  /*cef70*/  LDL.LU.64 R240, [R1+0x3908] ;  /* 0x0039080001f07983 */ /* 0x001ea20000300a00 */
[----:B------:R-:W-:-:S05]  /*cef80*/  PRMT R0, R15, 0x7770, RZ ;  /* 0x000077700f007816 */ /* 0x000fca00000000ff */
[----:B----4-:R0:W-:Y:S04]  /*cef90*/  @P5 STG.E.U8 desc[UR52][R238.64], R0 ;  /* 0x00000000ee005986 */ /* 0x0101e8000c101134 */
[----:B0-----:R-:W4:Y:S04]  /*cefa0*/  LDL.LU.64 R238, [R1+0x3918] ;  /* 0x0039180001ee7983 */ /* 0x001f280000300a00 */
[----:B------:R-:W3:Y:S04]  /*cefb0*/  LDL.LU.64 R226, [R1+0x3920] ;  /* 0x0039200001e27983 */ /* 0x000ee80000300a00 */
[----:B------:R-:W3:Y:S04]  /*cefc0*/  LDL.LU.64 R18, [R1+0x3928] ;  /* 0x0039280001127983 */ /* 0x000ee80000300a00 */
[----:B------:R-:W3:Y:S04]  /*cefd0*/  LDL.LU.64 R16, [R1+0x3930] ;  /* 0x0039300001107983 */ /* 0x000ee80000300a00 */
[----:B------:R-:W3:Y:S04]  /*cefe0*/  LDL.LU.64 R242, [R1+0x3940] ;  /* 0x0039400001f27983 */ /* 0x000ee80000300a00 */
[----:B------:R-:W3:Y:S01]  /*ceff0*/  LDL.LU R225, [R1+0x31c] ;  /* 0x00031c0001e17983 */ /* 0x000ee20000300800 */
[----:B------:R-:W-:-:S02]  /*cf000*/  LOP3.LUT P2, RZ, R237, 0x10, RZ, 0xc0, !PT ;  /* 0x00000010edff7812 */ /* 0x000fc4000784c0ff */
[----:B------:R-:W-:Y:S02]  /*cf010*/  PRMT R0, R15, 0x7771, RZ ;  /* 0x000077710f007816 */ /* 0x000fe400000000ff */
[C---:B------:R-:W-:Y:S02]  /*cf020*/  LOP3.LUT P3, RZ, R237.reuse, 0x20, RZ, 0xc0, !PT ;  /* 0x00000020edff7812 */ /* 0x040fe4000786c0ff */
[----:B------:R-:W-:Y:S02]  /*cf030*/  LOP3.LUT P6, RZ, R237, 0x10000, RZ, 0xc0, !PT ;  /* 0x00010000edff7812 */ /* 0x000fe400078cc0ff */
[----:B------:R-:W-:-:S11]  /*cf040*/  LOP3.LUT R22, R22, 0xffffff7f, RZ, 0xc0, !PT ;  /* 0xffffff7f16167812 */ /* 0x000fd600078ec0ff */
[----:B------:R-:W-:Y:S02]  /*cf050*/  @P6 LOP3.LUT R22, R22, 0x80, RZ, 0xfc, !PT ;  /* 0x0000008016166812 */ /* 0x000fe400078efcff */
[----:B------:R-:W-:Y:S02]  /*cf060*/  LOP3.LUT P6, RZ, R237, 0x8000, RZ, 0xc0, !PT ;  /* 0x00008000edff7812 */ /* 0x000fe400078cc0ff */
[----:B------:R-:W-:Y:S01]  /*cf070*/  LOP3.LUT R22, R22, 0xfffffeff, RZ, 0xc0, !PT ;  /* 0xfffffeff16167812 */ /* 0x000fe200078ec0ff */
[----:B--2---:R0:W-:Y:S04]  /*cf080*/  @P2 STG.E.U8 desc[UR52][R240.64], R0 ;  /* 0x00000000f0002986 */ /* 0x0041e8000c101134 */
[----:B0-----:R-:W2:Y:S01]  /*cf090*/  LDL.LU.64 R240, [R1+0x3948] ;  /* 0x0039480001f07983 */ /* 0x001ea20000300a00 */
[----:B------:R-:W-:-:S03]  /*cf0a0*/  PRMT R0, R15, 0x7772, RZ ;  /* 0x000077720f007816 */ /* 0x000fc600000000ff */
[----:B------:R-:W2:Y:S04]  /*cf0b0*/  LDL.LU R20, [R1+0x30c] ;  /* 0x00030c0001147983 */ /* 0x000ea80000300800 */
[----:B----4-:R0:W-:Y:S04]  /*cf0c0*/  @P3 STG.E.U8 desc[UR52][R238.64], R0 ;  /* 0x00000000ee003986 */ /* 0x0101e8000c101134 */
[----:B0-----:R-:W4:Y:S01]  /*cf0d0*/  LDL.LU.64 R238, [R1+0x3958] ;  /* 0x0039580001ee7983 */ /* 0x001f220000300a00 */
[----:B------:R-:W-:Y:S02]  /*cf0e0*/  @P6 LOP3.LUT R22, R22, 0x100, RZ, 0xfc, !PT ;  /* 0x0000010016166812 */ /* 0x000fe400078efcff */
[----:B------:R-:W-:Y:S01]  /*cf0f0*/  LOP3.LUT P6, RZ, R237, 0x4000, RZ, 0xc0, !PT ;  /* 0x00004000edff7812 */ /* 0x000fe200078cc0ff */
[----:B------:R-:W4:Y:S01]  /*cf100*/  LDL.LU.64 R234, [R1+0x3960] ;  /* 0x0039600001ea7983 */ /* 0x000f220000300a00 */
[----:B------:R-:W-:-:S02]  /*cf110*/  LOP3.LUT R22, R22, 0xfffffdff, RZ, 0xc0, !PT ;  /* 0xfffffdff16167812 */ /* 0x000fc400078ec0ff */
[C---:B------:R-:W-:Y:S01]  /*cf120*/  LOP3.LUT P4, RZ, R237.reuse, 0x40, RZ, 0xc0, !PT ;  /* 0x00000040edff7812 */ /* 0x040fe2000788c0ff */
[----:B------:R-:W4:Y:S01]  /*cf130*/  LDL.LU.64 R232, [R1+0x3970] ;  /* 0x0039700001e87983 */ /* 0x000f220000300a00 */
[----:B------:R-:W-:Y:S02]  /*cf140*/  LOP3.LUT P5, RZ, R237, 0x80, RZ, 0xc0, !PT ;  /* 0x00000080edff7812 */ /* 0x000fe400078ac0ff */
[----:B------:R-:W-:Y:S01]  /*cf150*/  PRMT R0, R15, 0x7773, RZ ;  /* 0x000077730f007816 */ /* 0x000fe200000000ff */
[----:B------:R-:W4:Y:S04]  /*cf160*/  LDL.LU.64 R6, [R1+0x3978] ;  /* 0x0039780001067983 */ /* 0x000f280000300a00 */
[----:B------:R-:W-:Y:S01]  /*cf170*/  @P6 LOP3.LUT R22, R22, 0x200, RZ, 0xfc, !PT ;  /* 0x0000020016166812 */ /* 0x000fe200078efcff */
[----:B------:R-:W4:Y:S01]  /*cf180*/  LDL.LU R15, [R1+0x2f0] ;  /* 0x0002f000010f7983 */ /* 0x000f220000300800 */
[----:B------:R-:W-:-:S02]  /*cf190*/  LOP3.LUT P6, RZ, R237, 0x2000, RZ, 0xc0, !PT ;  /* 0x00002000edff7812 */ /* 0x000fc400078cc0ff */
[----:B------:R-:W-:Y:S01]  /*cf1a0*/  LOP3.LUT R22, R22, 0xfffffbff, RZ, 0xc0, !PT ;  /* 0xfffffbff16167812 */ /* 0x000fe200078ec0ff */
[----:B---3--:R0:W-:Y:S04]  /*cf1b0*/  @P4 STG.E.U8 desc[UR52][R226.64], R0 ;  /* 0x00000000e2004986 */ /* 0x0081e8000c101134 */
[----:B------:R-:W3:Y:S04]  /*cf1c0*/  LDL.LU.64 R230, [R1+0x3988] ;  /* 0x0039880001e67983 */ /* 0x000ee80000300a00 */
[----:B------:R-:W3:Y:S02]  /*cf1d0*/  LDL.LU.64 R228, [R1+0x3990] ;  /* 0x0039900001e47983 */ /* 0x000ee40000300a00 */
[----:B------:R-:W-:-:S02]  /*cf1e0*/  @P6 LOP3.LUT R22, R22, 0x400, RZ, 0xfc, !PT ;  /* 0x0000040016166812 */ /* 0x000fc400078efcff */
[----:B------:R-:W-:Y:S01]  /*cf1f0*/  LOP3.LUT P6, RZ, R237, 0x1000, RZ, 0xc0, !PT ;  /* 0x00001000edff7812 */ /* 0x000fe200078cc0ff */
[----:B------:R-:W3:Y:S01]  /*cf200*/  LDL.LU.64 R4, [R1+0x3998] ;  /* 0x0039980001047983 */ /* 0x000ee20000300a00 */
[----:B------:R-:W-:Y:S02]  /*cf210*/  LOP3.LUT R22, R22, 0xfffff7ff, RZ, 0xc0, !PT ;  /* 0xfffff7ff16167812 */ /* 0x000fe400078ec0ff */
[----:B0-----:R-:W-:Y:S01]  /*cf220*/  PRMT R0, R225, 0x7770, RZ ;  /* 0x00007770e1007816 */ /* 0x001fe200000000ff */
[----:B------:R-:W3:Y:S08]  /*cf230*/  LDL.LU.64 R226, [R1+0x39a8] ;  /* 0x0039a80001e27983 */ /* 0x000ef00000300a00 */
        /* <DEDUP_REMOVED lines=9> */
[----:B------:R0:W-:Y:S10]  /*cf2d0*/  @P5 STG.E.U8 desc[UR52][R18.64], R0 ;  /* 0x0000000012005986 */ /* 0x0001f4000c101134 */
[----:B------:R-:W-:-:S02]  /*cf2e0*/  @P6 LOP3.LUT R22, R22, 0x4000, RZ, 0xfc, !PT ;  /* 0x0000400016166812 */ /* 0x000fc400078efcff */
[----:B------:R-:W-:Y:S01]  /*cf2f0*/  LOP3.LUT P6, RZ, R237, 0x100, RZ, 0xc0, !PT ;  /* 0x00000100edff7812 */ /* 0x000fe200078cc0ff */
[----:B0-----:R-:W3:Y:S01]  /*cf300*/  LDL.LU.64 R18, [R1+0x39b0] ;  /* 0x0039b00001127983 */ /* 0x001ee20000300a00 */
[----:B------:R-:W-:-:S11]  /*cf310*/  PRMT R0, R225, 0x7771, RZ ;  /* 0x00007771e1007816 */ /* 0x000fd600000000ff */
[----:B------:R0:W-:Y:S01]  /*cf320*/  @P6 STG.E.U8 desc[UR52][R16.64], R0 ;  /* 0x0000000010006986 */ /* 0x0001e2000c101134 */
[C---:B------:R-:W-:Y:S02]  /*cf330*/  LOP3.LUT P6, RZ, R22.reuse, 0x4000, RZ, 0xc0, !PT ;  /* 0x0000400016ff7812 */ /* 0x040fe400078cc0ff */
[----:B0-----:R-:W-:Y:S01]  /*cf340*/  PRMT R0, R225, 0x7772, RZ ;  /* 0x00007772e1007816 */ /* 0x001fe200000000ff */
[----:B------:R-:W3:Y:S10]  /*cf350*/  LDL.LU.64 R16, [R1+0x39b8] ;  /* 0x0039b80001107983 */ /* 0x000ef40000300a00 */
[----:B------:R0:W-:Y:S01]  /*cf360*/  @P6 STG.E.U8 desc[UR52][R242.64], R0 ;  /* 0x00000000f2006986 */ /* 0x0001e2000c101134 */
[----:B------:R-:W-:-:S02]  /*cf370*/  LOP3.LUT P6, RZ, R22, 0x2000, RZ, 0xc0, !PT ;  /* 0x0000200016ff7812 */ /* 0x000fc400078cc0ff */
[----:B0-----:R-:W-:Y:S01]  /*cf380*/  PRMT R0, R225, 0x7773, RZ ;  /* 0x00007773e1007816 */ /* 0x001fe200000000ff */
[----:B------:R-:W3:Y:S10]  /*cf390*/  LDL.LU.64 R242, [R1+0x39c0] ;  /* 0x0039c00001f27983 */ /* 0x000ef40000300a00 */
[----:B--2---:R0:W-:Y:S01]  /*cf3a0*/  @P6 STG.E.U8 desc[UR52][R240.64], R0 ;  /* 0x00000000f0006986 */ /* 0x0041e2000c101134 */
[----:B------:R-:W-:-:S02]  /*cf3b0*/  LOP3.LUT P6, RZ, R22, 0x1000, RZ, 0xc0, !PT ;  /* 0x0000100016ff7812 */ /* 0x000fc400078cc0ff */
[----:B0-----:R-:W-:Y:S01]  /*cf3c0*/  PRMT R0, R20, 0x7770, RZ ;  /* 0x0000777014007816 */ /* 0x001fe200000000ff */
[----:B------:R-:W2:Y:S10]  /*cf3d0*/  LDL.LU.64 R240, [R1+0x39c8] ;  /* 0x0039c80001f07983 */ /* 0x000eb40000300a00 */
[----:B----4-:R0:W-:Y:S04]  /*cf3e0*/  @P6 STG.E.U8 desc[UR52][R238.64], R0 ;  /* 0x00000000ee006986 */ /* 0x0101e8000c101134 */
[----:B0-----:R-:W4:Y:S01]  /*cf3f0*/  LDL.LU.64 R238, [R1+0x5238] ;  /* 0x0052380001ee7983 */ /* 0x001f220000300a00 */
[----:B------:R-:W-:-:S02]  /*cf400*/  LOP3.LUT P6, RZ, R22, 0x800, RZ, 0xc0, !PT ;  /* 0x0000080016ff7812 */ /* 0x000fc400078cc0ff */
        /* <DEDUP_REMOVED lines=10> */
[----:B---3--:R0:W-:Y:S01]  /*cf4b0*/  @P6 STG.E.U8 desc[UR52][R230.64], R0 ;  /* 0x00000000e6006986 */ /* 0x0081e2000c101134 */
        /* <DEDUP_REMOVED lines=11> */
[C---:B------:R-:W-:Y:S02]  /*cf570*/  LOP3.LUT P4, RZ, R237.reuse, 0x200000, RZ, 0xc0, !PT ;  /* 0x00200000edff7812 */ /* 0x040fe4000788c0ff */
[----:B------:R-:W-:Y:S02]  /*cf580*/  LOP3.LUT P5, RZ, R237, 0x400000, RZ, 0xc0, !PT ;  /* 0x00400000edff7812 */ /* 0x000fe400078ac0ff */
[----:B----4-:R-:W-:-:S05]  /*cf590*/  PRMT R0, R238, 0x7770, RZ ;  /* 0x00007770ee007816 */ /* 0x010fca00000000ff */
[----:B------:R0:W-:Y:S02]  /*cf5a0*/  @P2 STG.E.U8 desc[UR52][R18.64], R0 ;  /* 0x0000000012002986 */ /* 0x0001e4000c101134 */
[----:B0-----:R-:W-:-:S05]  /*cf5b0*/  PRMT R0, R238, 0x7771, RZ ;  /* 0x00007771ee007816 */ /* 0x001fca00000000ff */
[----:B------:R0:W-:Y:S02]  /*cf5c0*/  @P3 STG.E.U8 desc[UR52][R16.64], R0 ;  /* 0x0000000010003986 */ /* 0x0001e4000c101134 */
[----:B0-----:R-:W-:-:S05]  /*cf5d0*/  PRMT R0, R238, 0x7772, RZ ;  /* 0x00007772ee007816 */ /* 0x001fca00000000ff */
[----:B------:R0:W-:Y:S02]  /*cf5e0*/  @P4 STG.E.U8 desc[UR52][R242.64], R0 ;  /* 0x00000000f2004986 */ /* 0x0001e4000c101134 */
[----:B0-----:R-:W-:Y:S02]  /*cf5f0*/  PRMT R0, R238, 0x7773, RZ ;  /* 0x00007773ee007816 */ /* 0x001fe400000000ff */
[----:B------:R-:W3:Y:S04]  /*cf600*/  LDL.LU R238, [R1+0x5234] ;  /* 0x0052340001ee7983 */ /* 0x000ee80000300800 */
[----:B--2---:R0:W-:Y:S04]  /*cf610*/  @P5 STG.E.U8 desc[UR52][R240.64], R0 ;  /* 0x00000000f0005986 */ /* 0x0041e8000c101134 */
[----:B0-----:R-:W2:Y:S04]  /*cf620*/  LDL.LU.64 R240, [R1+0x39d0] ;  /* 0x0039d00001f07983 */ /* 0x001ea80000300a00 */
[----:B------:R-:W4:Y:S04]  /*cf630*/  LDL.LU.64 R4, [R1+0x39d8] ;  /* 0x0039d80001047983 */ /* 0x000f280000300a00 */
[----:B------:R-:W4:Y:S04]  /*cf640*/  LDL.LU.64 R226, [R1+0x39e0] ;  /* 0x0039e00001e27983 */ /* 0x000f280000300a00 */
[----:B------:R-:W3:Y:S04]  /*cf650*/  LDL.LU R15, [R1+0x2f4] ;  /* 0x0002f400010f7983 */ /* 0x000ee80000300800 */
[----:B------:R-:W4:Y:S04]  /*cf660*/  LDL.LU.64 R18, [R1+0x39e8] ;  /* 0x0039e80001127983 */ /* 0x000f280000300a00 */
[----:B------:R-:W4:Y:S04]  /*cf670*/  LDL.LU.64 R16, [R1+0x39f0] ;  /* 0x0039f00001107983 */ /* 0x000f280000300a00 */
[----:B------:R-:W4:Y:S04]  /*cf680*/  LDL.LU.64 R242, [R1+0x39f8] ;  /* 0x0039f80001f27983 */ /* 0x000f280000300a00 */
[----:B------:R-:W4:Y:S01]  /*cf690*/  LDL.LU R21, [R1+0x2e4] ;  /* 0x0002e40001157983 */ /* 0x000f220000300800 */
[----:B------:R-:W-:-:S02]  /*cf6a0*/  LOP3.LUT P2, RZ, R237, 0x800000, RZ, 0xc0, !PT ;  /* 0x00800000edff7812 */ /* 0x000fc4000784c0ff */
[----:B------:R-:W-:Y:S02]  /*cf6b0*/  LOP3.LUT R23, R23, 0x7fffffff, RZ, 0xc0, !PT ;  /* 0x7fffffff17177812 */ /* 0x000fe400078ec0ff */
[----:B------:R-:W-:Y:S02]  /*cf6c0*/  LOP3.LUT R22, R22, 0xfffffffe, RZ, 0xc0, !PT ;  /* 0xfffffffe16167812 */ /* 0x000fe400078ec0ff */
[C---:B------:R-:W-:Y:S02]  /*cf6d0*/  LOP3.LUT P3, RZ, R237.reuse, 0x1000000, RZ, 0xc0, !PT ;  /* 0x01000000edff7812 */ /* 0x040fe4000786c0ff */
[C---:B------:R-:W-:Y:S02]  /*cf6e0*/  LOP3.LUT P4, RZ, R237.reuse, 0x2000000, RZ, 0xc0, !PT ;  /* 0x02000000edff7812 */ /* 0x040fe4000788c0ff */
[----:B------:R-:W-:Y:S02]  /*cf6f0*/  LOP3.LUT P5, RZ, R237, 0x4000000, RZ, 0xc0, !PT ;  /* 0x04000000edff7812 */ /* 0x000fe400078ac0ff */
[----:B---3--:R-:W-:-:S05]  /*cf700*/  PRMT R0, R15, 0x7770, RZ ;  /* 0x000077700f007816 */ /* 0x008fca00000000ff */
[----:B--2---:R0:W-:Y:S04]  /*cf710*/  @P2 STG.E.U8 desc[UR52][R240.64], R0 ;  /* 0x00000000f0002986 */ /* 0x0041e8000c101134 */
[----:B0-----:R-:W2:Y:S01]  /*cf720*/  LDL.LU.64 R240, [R1+0x3a00] ;  /* 0x003a000001f07983 */ /* 0x001ea20000300a00 */
[----:B------:R-:W-:-:S13]  /*cf730*/  LOP3.LUT P6, RZ, R238, 0x8, RZ, 0xc0, !PT ;  /* 0x00000008eeff7812 */ /* 0x000fda00078cc0ff */
[----:B------:R-:W-:Y:S02]  /*cf740*/  @P6 LOP3.LUT R23, R23, 0x80000000, RZ, 0xfc, !PT ;  /* 0x8000000017176812 */ /* 0x000fe400078efcff */
        /* <DEDUP_REMOVED lines=21> */
[----:B------:R-:W3:Y:S04]  /*cf8a0*/  LDL.LU.64 R236, [R1+0x3a08] ;  /* 0x003a080001ec7983 */ /* 0x000ee80000300a00 */
[----:B------:R-:W3:Y:S04]  /*cf8b0*/  LDL.LU.64 R234, [R1+0x3a10] ;  /* 0x003a100001ea7983 */ /* 0x000ee80000300a00 */
[----:B------:R-:W3:Y:S04]  /*cf8c0*/  LDL.LU R225, [R1+0x2f8] ;  /* 0x0002f80001e17983 */ /* 0x000ee80000300800 */
[----:B------:R-:W3:Y:S04]  /*cf8d0*/  LDL.LU.64 R232, [R1+0x3a18] ;  /* 0x003a180001e87983 */ /* 0x000ee80000300a00 */
[----:B------:R-:W3:Y:S01]  /*cf8e0*/  LDL.LU.64 R6, [R1+0x3a20] ;  /* 0x003a200001067983 */ /* 0x000ee20000300a00 */
[----:B------:R-:W-:-:S03]  /*cf8f0*/  PRMT R0, R15, 0x7771, RZ ;  /* 0x000077710f007816 */ /* 0x000fc600000000ff */
[----:B------:R-:W3:Y:S04]  /*cf900*/  LDL.LU.64 R230, [R1+0x3a28] ;  /* 0x003a280001e67983 */ /* 0x000ee80000300a00 */
[----:B----4-:R0:W-:Y:S04]  /*cf910*/  @P3 STG.E.U8 desc[UR52][R4.64], R0 ;  /* 0x0000000004003986 */ /* 0x0101e8000c101134 */
[----:B------:R-:W4:Y:S04]  /*cf920*/  LDL.LU R20, [R1+0x2e8] ;  /* 0x0002e80001147983 */ /* 0x000f280000300800 */
[----:B------:R-:W4:Y:S01]  /*cf930*/  LDL.LU.64 R228, [R1+0x3a30] ;  /* 0x003a300001e47983 */ /* 0x000f220000300a00 */
[----:B0-----:R-:W-:-:S03]  /*cf940*/  PRMT R0, R15, 0x7772, RZ ;  /* 0x000077720f007816 */ /* 0x001fc600000000ff */
[----:B------:R-:W4:Y:S04]  /*cf950*/  LDL.LU.64 R4, [R1+0x3a38] ;  /* 0x003a380001047983 */ /* 0x000f280000300a00 */
[----:B------:R0:W-:Y:S02]  /*cf960*/  @P4 STG.E.U8 desc[UR52][R226.64], R0 ;  /* 0x00000000e2004986 */ /* 0x0001e4000c101134 */
[----:B0-----:R-:W-:Y:S02]  /*cf970*/  PRMT R0, R15, 0x7773, RZ ;  /* 0x000077730f007816 */ /* 0x001fe400000000ff */
        /* <DEDUP_REMOVED lines=23> */
[----:B---3--:R0:W-:Y:S01]  /*cfaf0*/  @P6 STG.E.U8 desc[UR52][R236.64], R0 ;  /* 0x00000000ec006986 */ /* 0x0081e2000c101134 */
        /* <DEDUP_REMOVED lines=53> */
[----:B------:R-:W2:Y:S01]  /*cfe50*/  LDL.LU.64 R234, [R1+0x3aa8] ;  /* 0x003aa80001ea7983 */ /* 0x000ea20000300a00 */
[----:B------:R-:W-:-:S03]  /*cfe60*/  LOP3.LUT R23, R23, 0xf7ffffff, RZ, 0xc0, !PT ;  /* 0xf7ffffff17177812 */ /* 0x000fc600078ec0ff */
[----:B------:R-:W2:Y:S01]  /*cfe70*/  LDL.LU R15, [R1+0x2c0] ;  /* 0x0002c000010f7983 */ /* 0x000ea20000300800 */
[----:B------:R-:W-:-:S03]  /*cfe80*/  @P6 LOP3.LUT R23, R23, 0x8000000, RZ, 0xfc, !PT ;  /* 0x0800000017176812 */ /* 0x000fc600078efcff */
[----:B------:R-:W2:Y:S01]  /*cfe90*/  LDL.LU.64 R232, [R1+0x3ab0] ;  /* 0x003ab00001e87983 */ /* 0x000ea20000300a00 */
[C---:B------:R-:W-:Y:S02]  /*cfea0*/  LOP3.LUT P6, RZ, R238.reuse, 0x20000, RZ, 0xc0, !PT ;  /* 0x00020000eeff7812 */ /* 0x040fe400078cc0ff */
[----:B------:R-:W-:Y:S01]  /*cfeb0*/  LOP3.LUT R23, R23, 0xefffffff, RZ, 0xc0, !PT ;  /* 0xefffffff17177812 */ /* 0x000fe200078ec0ff */
[----:B------:R-:W2:Y:S01]  /*cfec0*/  LDL.LU.64 R6, [R1+0x3ab8] ;  /* 0x003ab80001067983 */ /* 0x000ea20000300a00 */
[----:B------:R-:W-:-:S03]  /*cfed0*/  LOP3.LUT P3, RZ, R238, 0x800, RZ, 0xc0, !PT ;  /* 0x00000800eeff7812 */ /* 0x000fc6000786c0ff */
[----:B------:R-:W2:Y:S06]  /*cfee0*/  LDL.LU.64 R230, [R1+0x3ac0] ;  /* 0x003ac00001e67983 */ /* 0x000eac0000300a00 */
[----:B------:R-:W-:Y:S02]  /*cfef0*/  @P6 LOP3.LUT R23, R23, 0x10000000, RZ, 0xfc, !PT ;  /* 0x1000000017176812 */ /* 0x000fe400078efcff */
[----:B------:R-:W-:Y:S02]  /*cff00*/  LOP3.LUT P6, RZ, R238, 0x10000, RZ, 0xc0, !PT ;  /* 0x00010000eeff7812 */ /* 0x000fe400078cc0ff */
[----:B------:R-:W-:-:S02]  /*cff10*/  LOP3.LUT R23, R23, 0xdfffffff, RZ, 0xc0, !PT ;  /* 0xdfffffff17177812 */ /* 0x000fc400078ec0ff */
[----:B------:R-:W-:Y:S02]  /*cff20*/  LOP3.LUT P4, RZ, R238, 0x1000, RZ, 0xc0, !PT ;  /* 0x00001000eeff7812 */ /* 0x000fe4000788c0ff */
[----:B---3--:R-:W-:-:S07]  /*cff30*/  PRMT R0, R18, 0x7770, RZ ;  /* 0x0000777012007816 */ /* 0x008fce00000000ff */
[----:B------:R-:W-:Y:S02]  /*cff40*/  @P6 LOP3.LUT R23, R23, 0x20000000, RZ, 0xfc, !PT ;  /* 0x2000000017176812 */ /* 0x000fe400078efcff */
[C---:B------:R-:W-:Y:S01]  /*cff50*/  LOP3.LUT P6, RZ, R238.reuse, 0x8000, RZ, 0xc0, !PT ;  /* 0x00008000eeff7812 */ /* 0x040fe200078cc0ff */
[----:B------:R0:W-:Y:S01]  /*cff60*/  @P3 STG.E.U8 desc[UR52][R228.64], R0 ;  /* 0x00000000e4003986 */ /* 0x0001e2000c101134 */
[----:B------:R-:W-:Y:S02]  /*cff70*/  LOP3.LUT P5, RZ, R238, 0x2000, RZ, 0xc0, !PT ;  /* 0x00002000eeff7812 */ /* 0x000fe400078ac0ff */
[----:B------:R-:W-:Y:S02]  /*cff80*/  LOP3.LUT R23, R23, 0xbfffffff, RZ, 0xc0, !PT ;  /* 0xbfffffff17177812 */ /* 0x000fe400078ec0ff */
[----:B0-----:R-:W-:Y:S01]  /*cff90*/  PRMT R0, R18, 0x7771, RZ ;  /* 0x0000777112007816 */ /* 0x001fe200000000ff */
[----:B------:R-:W3:Y:S06]  /*cffa0*/  LDL.LU.64 R228, [R1+0x3ac8] ;  /* 0x003ac80001e47983 */ /* 0x000eec0000300a00 */
[----:B------:R-:W-:-:S02]  /*cffb0*/  @P6 LOP3.LUT R23, R23, 0x40000000, RZ, 0xfc, !PT ;  /* 0x4000000017176812 */ /* 0x000fc400078efcff */
[----:B------:R-:W-:Y:S01]  /*cffc0*/  LOP3.LUT P6, RZ, R238, 0x4000, RZ, 0xc0, !PT ;  /* 0x00004000eeff7812 */ /* 0x000fe200078cc0ff */
[----:B----4-:R0:W-:Y:S02]  /*cffd0*/  @P4 STG.E.U8 desc[UR52][R4.64], R0 ;  /* 0x0000000004004986 */ /* 0x0101e4000c101134 */
[C---:B0-----:R-:W-:Y:S02]  /*cffe0*/  PRMT R0, R18.reuse, 0x7772, RZ ;  /* 0x0000777212007816 */ /* 0x041fe400000000ff */
[----:B------:R-:W4:Y:S04]  /*cfff0*/  LDL.LU.64 R4, [R1+0x3ad0] ;  /* 0x003ad00001047983 */ /* 0x000f280000300a00 */
[----:B------:R0:W-:Y:S02]  /*d0000*/  @P5 STG.E.U8 desc[UR52][R226.64], R0 ;  /* 0x00000000e2005986 */ /* 0x0001e4000c101134 */
[----:B0-----:R-:W-:-:S02]  /*d0010*/  PRMT R0, R18, 0x7773, RZ ;  /* 0x0000777312007816 */ /* 0x001fc400000000ff */
        /* <DEDUP_REMOVED lines=41> */
[----:B------:R0:W-:Y:S02]  /*d02b0*/  @P2 STG.E.U8 desc[UR52][R18.64], R0 ;  /* 0x0000000012002986 */ /* 0x0001e4000c101134 */
[----:B0-----:R-:W-:Y:S02]  /*d02c0*/  PRMT R0, R239, 0x7773, RZ ;  /* 0x00007773ef007816 */ /* 0x001fe400000000ff */
[----:B------:R-:W3:Y:S04]  /*d02d0*/  LDL.LU R239, [R1+0x5230] ;  /* 0x0052300001ef7983 */ /* 0x000ee80000300800 */
[----:B------:R0:W-:Y:S01]  /*d02e0*/  @P3 STG.E.U8 desc[UR52][R16.64], R0 ;  /* 0x0000000010003986 */ /* 0x0001e2000c101134 */
[----:B------:R-:W-:Y:S02]  /*d02f0*/  LOP3.LUT P5, RZ, R238, 0x10000000, RZ, 0xc0, !PT ;  /* 0x10000000eeff7812 */ /* 0x000fe400078ac0ff */
[----:B0-----:R-:W-:-:S05]  /*d0300*/  PRMT R0, R20, 0x7770, RZ ;  /* 0x0000777014007816 */ /* 0x001fca00000000ff */
[----:B------:R0:W-:Y:S04]  /*d0310*/  @P4 STG.E.U8 desc[UR52][R242.64], R0 ;  /* 0x00000000f2004986 */ /* 0x0001e8000c101134 */
[----:B0-----:R-:W4:Y:S01]  /*d0320*/  LDL.LU.64 R242, [R1+0x3b00] ;  /* 0x003b000001f27983 */ /* 0x001f220000300a00 */
[----:B------:R-:W-:-:S05]  /*d0330*/  PRMT R0, R20, 0x7771, RZ ;  /* 0x0000777114007816 */ /* 0x000fca00000000ff */
[----:B--2---:R0:W-:Y:S04]  /*d0340*/  @P5 STG.E.U8 desc[UR52][R240.64], R0 ;  /* 0x00000000f0005986 */ /* 0x0041e8000c101134 */
[----:B0-----:R-:W2:Y:S04]  /*d0350*/  LDL.LU.64 R240, [R1+0x3b08] ;  /* 0x003b080001f07983 */ /* 0x001ea80000300a00 */
[----:B------:R-:W3:Y:S04]  /*d0360*/  LDL.LU.64 R4, [R1+0x3b10] ;  /* 0x003b100001047983 */ /* 0x000ee80000300a00 */
[----:B------:R-:W3:Y:S04]  /*d0370*/  LDL.LU.64 R226, [R1+0x3b18] ;  /* 0x003b180001e27983 */ /* 0x000ee80000300a00 */
[----:B------:R-:W3:Y:S04]  /*d0380*/  LDL.LU.64 R18, [R1+0x3b20] ;  /* 0x003b200001127983 */ /* 0x000ee80000300a00 */
[----:B------:R-:W3:Y:S01]  /*d0390*/  LDL.LU R15, [R1+0x2d8] ;  /* 0x0002d800010f7983 */ /* 0x000ee20000300800 */
[----:B------:R-:W-:-:S03]  /*d03a0*/  LOP3.LUT P2, RZ, R238, 0x20000000, RZ, 0xc0, !PT ;  /* 0x20000000eeff7812 */ /* 0x000fc6000784c0ff */
[----:B------:R-:W3:Y:S01]  /*d03b0*/  LDL.LU.64 R16, [R1+0x3b28] ;  /* 0x003b280001107983 */ /* 0x000ee20000300a00 */
[----:B------:R-:W-:-:S03]  /*d03c0*/  PRMT R0, R20, 0x7772, RZ ;  /* 0x0000777214007816 */ /* 0x000fc600000000ff */
[----:B------:R-:W3:Y:S01]  /*d03d0*/  LDL.LU R225, [R1+0x2c8] ;  /* 0x0002c80001e17983 */ /* 0x000ee20000300800 */
[----:B------:R-:W-:Y:S02]  /*d03e0*/  LOP3.LUT P3, RZ, R238, 0x40000000, RZ, 0xc0, !PT ;  /* 0x40000000eeff7812 */ /* 0x000fe4000786c0ff */
[----:B------:R-:W-:-:S03]  /*d03f0*/  LOP3.LUT R23, R23, 0xffff7fff, RZ, 0xc0, !PT ;  /* 0xffff7fff17177812 */ /* 0x000fc600078ec0ff */
[----:B----4-:R0:W-:Y:S04]  /*d0400*/  @P2 STG.E.U8 desc[UR52][R242.64], R0 ;  /* 0x00000000f2002986 */ /* 0x0101e8000c101134 */
[----:B0-----:R-:W4:Y:S01]  /*d0410*/  LDL.LU.64 R242, [R1+0x3b30] ;  /* 0x003b300001f27983 */ /* 0x001f220000300a00 */
[----:B------:R-:W-:-:S05]  /*d0420*/  PRMT R0, R20, 0x7773, RZ ;  /* 0x0000777314007816 */ /* 0x000fca00000000ff */
[----:B--2---:R0:W-:Y:S04]  /*d0430*/  @P3 STG.E.U8 desc[UR52][R240.64], R0 ;  /* 0x00000000f0003986 */ /* 0x0041e8000c101134 */
[----:B0-----:R-:W2:Y:S01]  /*d0440*/  LDL.LU.64 R240, [R1+0x3b38] ;  /* 0x003b380001f07983 */ /* 0x001ea20000300a00 */
[C---:B---3--:R-:W-:Y:S02]  /*d0450*/  LOP3.LUT P6, RZ, R239.reuse, 0x200, RZ, 0xc0, !PT ;  /* 0x00000200efff7812 */ /* 0x048fe400078cc0ff */
[----:B------:R-:W-:Y:S01]  /*d0460*/  LOP3.LUT P4, RZ, R238, 0x80000000, RZ, 0xc0, !PT ;  /* 0x80000000eeff7812 */ /* 0x000fe2000788c0ff */
[----:B------:R-:W3:Y:S01]  /*d0470*/  LDL.LU.64 R236, [R1+0x3b40] ;  /* 0x003b400001ec7983 */ /* 0x000ee20000300a00 */
[----:B------:R-:W-:Y:S02]  /*d0480*/  LOP3.LUT P5, RZ, R239, 0x1, RZ, 0xc0, !PT ;  /* 0x00000001efff7812 */ /* 0x000fe400078ac0ff */
[----:B------:R-:W-:Y:S01]  /*d0490*/  PRMT R0, R15, 0x7770, RZ ;  /* 0x000077700f007816 */ /* 0x000fe200000000ff */
[----:B------:R-:W3:Y:S04]  /*d04a0*/  LDL.LU R20, [R1+0x2dc] ;  /* 0x0002dc0001147983 */ /* 0x000ee80000300800 */
[----:B------:R-:W3:Y:S02]  /*d04b0*/  LDL.LU.64 R234, [R1+0x3b48] ;  /* 0x003b480001ea7983 */ /* 0x000ee40000300a00 */
[----:B------:R-:W-:-:S02]  /*d04c0*/  @P6 LOP3.LUT R23, R23, 0x8000, RZ, 0xfc, !PT ;  /* 0x0000800017176812 */ /* 0x000fc400078efcff */
[----:B------:R-:W-:Y:S01]  /*d04d0*/  LOP3.LUT P6, RZ, R239, 0x100, RZ, 0xc0, !PT ;  /* 0x00000100efff7812 */ /* 0x000fe200078cc0ff */
[----:B------:R0:W-:Y:S01]  /*d04e0*/  @P4 STG.E.U8 desc[UR52][R4.64], R0 ;  /* 0x0000000004004986 */ /* 0x0001e2000c101134 */
[----:B------:R-:W-:-:S03]  /*d04f0*/  LOP3.LUT R23, R23, 0xfffeffff, RZ, 0xc0, !PT ;  /* 0xfffeffff17177812 */ /* 0x000fc600078ec0ff */
[----:B------:R-:W3:Y:S04]  /*d0500*/  LDL.LU.64 R232, [R1+0x3b50] ;  /* 0x003b500001e87983 */ /* 0x000ee80000300a00 */
[----:B------:R-:W3:Y:S04]  /*d0510*/  LDL.LU.64 R6, [R1+0x3b58] ;  /* 0x003b580001067983 */ /* 0x000ee80000300a00 */
[----:B------:R-:W-:Y:S01]  /*d0520*/  @P6 LOP3.LUT R23, R23, 0x10000, RZ, 0xfc, !PT ;  /* 0x0001000017176812 */ /* 0x000fe200078efcff */
[----:B------:R-:W3:Y:S01]  /*d0530*/  LDL.LU.64 R230, [R1+0x3b60] ;  /* 0x003b600001e67983 */ /* 0x000ee20000300a00 */
[----:B------:R-:W-:-:S02]  /*d0540*/  LOP3.LUT P6, RZ, R239, 0x80, RZ, 0xc0, !PT ;  /* 0x00000080efff7812 */ /* 0x000fc400078cc0ff */
[----:B------:R-:W-:Y:S01]  /*d0550*/  LOP3.LUT R23, R23, 0xfffdffff, RZ, 0xc0, !PT ;  /* 0xfffdffff17177812 */ /* 0x000fe200078ec0ff */
[----:B------:R-:W3:Y:S01]  /*d0560*/  LDL.LU.64 R228, [R1+0x3b68] ;  /* 0x003b680001e47983 */ /* 0x000ee20000300a00 */
[----:B0-----:R-:W-:-:S03]  /*d0570*/  PRMT R0, R15, 0x7771, RZ ;  /* 0x000077710f007816 */ /* 0x001fc600000000ff */
[----:B------:R-:W3:Y:S06]  /*d0580*/  LDL.LU.64 R4, [R1+0x3b70] ;  /* 0x003b700001047983 */ /* 0x000eec0000300a00 */
        /* <DEDUP_REMOVED lines=21> */
[----:B------:R-:W-:Y:S02]  /*d06e0*/  LOP3.LUT P6, RZ, R23, 0x400000, RZ, 0xc0, !PT ;  /* 0x0040000017ff7812 */ /* 0x000fe400078cc0ff */
[----:B0-----:R-:W-:Y:S01]  /*d06f0*/  PRMT R0, R15, 0x7773, RZ ;  /* 0x000077730f007816 */ /* 0x001fe200000000ff */
[----:B------:R-:W3:Y:S10]  /*d0700*/  LDL.LU.64 R18, [R1+0x3b80] ;  /* 0x003b800001127983 */ /* 0x000ef40000300a00 */
[----:B------:R0:W-:Y:S01]  /*d0710*/  @P6 STG.E.U8 desc[UR52][R16.64], R0 ;  /* 0x0000000010006986 */ /* 0x0001e2000c101134 */
[----:B------:R-:W-:-:S02]  /*d0720*/  LOP3.LUT P6, RZ, R23, 0x200000, RZ, 0xc0, !PT ;  /* 0x0020000017ff7812 */ /* 0x000fc400078cc0ff */
[----:B0-----:R-:W-:Y:S01]  /*d0730*/  PRMT R0, R225, 0x7770, RZ ;  /* 0x00007770e1007816 */ /* 0x001fe200000000ff */
[----:B------:R-:W3:Y:S04]  /*d0740*/  LDL.LU.64 R16, [R1+0x3b88] ;  /* 0x003b880001107983 */ /* 0x000ee80000300a00 */
[----:B------:R-:W3:Y:S06]  /*d0750*/  LDL.LU R15, [R1+0x2b0] ;  /* 0x0002b000010f7983 */ /* 0x000eec0000300800 */
[----:B----4-:R0:W-:Y:S01]  /*d0760*/  @P6 STG.E.U8 desc[UR52][R242.64], R0 ;  /* 0x00000000f2006986 */ /* 0x0101e2000c101134 */
[----:B------:R-:W-:-:S02]  /*d0770*/  LOP3.LUT P6, RZ, R23, 0x100000, RZ, 0xc0, !PT ;  /* 0x0010000017ff7812 */ /* 0x000fc400078cc0ff */
[----:B0-----:R-:W-:Y:S01]  /*d0780*/  PRMT R0, R225, 0x7771, RZ ;  /* 0x00007771e1007816 */ /* 0x001fe200000000ff */
[----:B------:R-:W4:Y:S10]  /*d0790*/  LDL.LU.64 R242, [R1+0x3b90] ;  /* 0x003b900001f27983 */ /* 0x000f340000300a00 */
[----:B--2---:R0:W-:Y:S04]  /*d07a0*/  @P6 STG.E.U8 desc[UR52][R240.64], R0 ;  /* 0x00000000f0006986 */ /* 0x0041e8000c101134 */
[----:B0-----:R-:W2:Y:S01]  /*d07b0*/  LDL.LU.64 R240, [R1+0x5228] ;  /* 0x0052280001f07983 */ /* 0x001ea20000300a00 */
[----:B------:R-:W-:-:S02]  /*d07c0*/  LOP3.LUT P6, RZ, R23, 0x80000, RZ, 0xc0, !PT ;  /* 0x0008000017ff7812 */ /* 0x000fc400078cc0ff */
[----:B------:R-:W-:-:S11]  /*d07d0*/  PRMT R0, R225, 0x7772, RZ ;  /* 0x00007772e1007816 */ /* 0x000fd600000000ff */
        /* <DEDUP_REMOVED lines=18> */
[C---:B------:R-:W-:Y:S02]  /*d0900*/  LOP3.LUT P3, RZ, R239.reuse, 0x2000, RZ, 0xc0, !PT ;  /* 0x00002000efff7812 */ /* 0x040fe4000786c0ff */
[C---:B------:R-:W-:Y:S02]  /*d0910*/  LOP3.LUT P4, RZ, R239.reuse, 0x4000, RZ, 0xc0, !PT ;  /* 0x00004000efff7812 */ /* 0x040fe4000788c0ff */
[----:B------:R-:W-:Y:S02]  /*d0920*/  LOP3.LUT P5, RZ, R239, 0x8000, RZ, 0xc0, !PT ;  /* 0x00008000efff7812 */ /* 0x000fe400078ac0ff */
[----:B--2---:R-:W-:-:S05]  /*d0930*/  PRMT R0, R240, 0x7770, RZ ;  /* 0x00007770f0007816 */ /* 0x004fca00000000ff */
[----:B------:R0:W-:Y:S02]  /*d0940*/  @P1 STG.E.U8 desc[UR52][R4.64], R0 ;  /* 0x0000000004001986 */ /* 0x0001e4000c101134 */
[----:B0-----:R-:W-:-:S05]  /*d0950*/  PRMT R0, R240, 0x7771, RZ ;  /* 0x00007771f0007816 */ /* 0x001fca00000000ff */
[----:B------:R0:W-:Y:S02]  /*d0960*/  @P2 STG.E.U8 desc[UR52][R226.64], R0 ;  /* 0x00000000e2002986 */ /* 0x0001e4000c101134 */
[----:B0-----:R-:W-:-:S05]  /*d0970*/  PRMT R0, R240, 0x7772, RZ ;  /* 0x00007772f0007816 */ /* 0x001fca00000000ff */
[----:B------:R0:W-:Y:S02]  /*d0980*/  @P3 STG.E.U8 desc[UR52][R18.64], R0 ;  /* 0x0000000012003986 */ /* 0x0001e4000c101134 */
[----:B0-----:R-:W-:Y:S02]  /*d0990*/  PRMT R0, R240, 0x7773, RZ ;  /* 0x00007773f0007816 */ /* 0x001fe400000000ff */
[----:B------:R-:W2:Y:S04]  /*d09a0*/  LDL.LU R240, [R1+0x5220] ;  /* 0x0052200001f07983 */ /* 0x000ea80000300800 */
[----:B------:R0:W-:Y:S02]  /*d09b0*/  @P4 STG.E.U8 desc[UR52][R16.64], R0 ;  /* 0x0000000010004986 */ /* 0x0001e4000c101134 */
[----:B0-----:R-:W-:-:S05]  /*d09c0*/  PRMT R0, R15, 0x7770, RZ ;  /* 0x000077700f007816 */ /* 0x001fca00000000ff */
[----:B----4-:R0:W-:Y:S04]  /*d09d0*/  @P5 STG.E.U8 desc[UR52][R242.64], R0 ;  /* 0x00000000f2005986 */ /* 0x0101e8000c101134 */
        /* <DEDUP_REMOVED lines=30> */
[----:B0-----:R-:W3:Y:S06]  /*d0bc0*/  LDL.LU.64 R242, [R1+0x3bc8] ;  /* 0x003bc80001f27983 */ /* 0x001eec0000300a00 */
[----:B------:R-:W-:-:S02]  /*d0bd0*/  @P6 LOP3.LUT R23, R23, 0x2000, RZ, 0xfc, !PT ;  /* 0x0000200017176812 */ /* 0x000fc400078efcff */
[----:B------:R-:W-:Y:S01]  /*d0be0*/  LOP3.LUT P6, RZ, R239, 0x200000, RZ, 0xc0, !PT ;  /* 0x00200000efff7812 */ /* 0x000fe200078cc0ff */
[----:B------:R-:W3:Y:S01]  /*d0bf0*/  LDL.LU R225, [R1+0x2b4] ;  /* 0x0002b40001e17983 */ /* 0x000ee20000300800 */
[----:B------:R-:W-:Y:S02]  /*d0c00*/  LOP3.LUT R23, R23, 0xffffbfff, RZ, 0xc0, !PT ;  /* 0xffffbfff17177812 */ /* 0x000fe400078ec0ff */
[C---:B------:R-:W-:Y:S02]  /*d0c10*/  LOP3.LUT P3, RZ, R239.reuse, 0x20000, RZ, 0xc0, !PT ;  /* 0x00020000efff7812 */ /* 0x040fe4000786c0ff */
[C---:B------:R-:W-:Y:S02]  /*d0c20*/  LOP3.LUT P4, RZ, R239.reuse, 0x40000, RZ, 0xc0, !PT ;  /* 0x00040000efff7812 */ /* 0x040fe4000788c0ff */
[C---:B------:R-:W-:Y:S02]  /*d0c30*/  LOP3.LUT P5, RZ, R239.reuse, 0x80000, RZ, 0xc0, !PT ;  /* 0x00080000efff7812 */ /* 0x040fe400078ac0ff */
[----:B------:R-:W-:-:S02]  /*d0c40*/  LOP3.LUT P0, RZ, R239, 0x20000000, RZ, 0xc0, !PT ;  /* 0x20000000efff7812 */ /* 0x000fc4000780c0ff */
[----:B------:R-:W-:Y:S02]  /*d0c50*/  LOP3.LUT P1, RZ, R239, 0x40000000, RZ, 0xc0, !PT ;  /* 0x40000000efff7812 */ /* 0x000fe4000782c0ff */
[----:B------:R-:W-:Y:S02]  /*d0c60*/  @P6 LOP3.LUT R23, R23, 0x4000, RZ, 0xfc, !PT ;  /* 0x0000400017176812 */ /* 0x000fe400078efcff */
[C---:B------:R-:W-:Y:S02]  /*d0c70*/  LOP3.LUT P6, RZ, R239.reuse, 0x100000, RZ, 0xc0, !PT ;  /* 0x00100000efff7812 */ /* 0x040fe400078cc0ff */
[----:B------:R-:W-:Y:S02]  /*d0c80*/  LOP3.LUT P2, RZ, R239, 0x80000000, RZ, 0xc0, !PT ;  /* 0x80000000efff7812 */ /* 0x000fe4000784c0ff */
[----:B------:R-:W3:Y:S04]  /*d0c90*/  LDL.LU.64 R238, [R1+0x3bd0] ;  /* 0x003bd00001ee7983 */ /* 0x000ee80000300a00 */
[----:B------:R-:W3:Y:S04]  /*d0ca0*/  LDL.LU.64 R236, [R1+0x3bd8] ;  /* 0x003bd80001ec7983 */ /* 0x000ee80000300a00 */
[----:B------:R-:W3:Y:S04]  /*d0cb0*/  LDL.LU.64 R234, [R1+0x3be0] ;  /* 0x003be00001ea7983 */ /* 0x000ee80000300a00 */
[----:B------:R-:W3:Y:S01]  /*d0cc0*/  LDL.LU.64 R232, [R1+0x3be8] ;  /* 0x003be80001e87983 */ /* 0x000ee20000300a00 */
[----:B------:R-:W-:-:S03]  /*d0cd0*/  PRMT R0, R15, 0x7772, RZ ;  /* 0x000077720f007816 */ /* 0x000fc600000000ff */
[----:B------:R-:W3:Y:S04]  /*d0ce0*/  LDL.LU R20, [R1+0x2a4] ;  /* 0x0002a40001147983 */ /* 0x000ee80000300800 */
[----:B------:R-:W3:Y:S04]  /*d0cf0*/  LDL.LU.64 R6, [R1+0x3bf0] ;  /* 0x003bf00001067983 */ /* 0x000ee80000300a00 */
[----:B----4-:R0:W-:Y:S04]  /*d0d00*/  @P3 STG.E.U8 desc[UR52][R228.64], R0 ;  /* 0x00000000e4003986 */ /* 0x0101e8000c101134 */
[----:B------:R-:W4:Y:S01]  /*d0d10*/  LDL.LU.64 R230, [R1+0x3bf8] ;  /* 0x003bf80001e67983 */ /* 0x000f220000300a00 */
[----:B0-----:R-:W-:-:S03]  /*d0d20*/  PRMT R0, R15, 0x7773, RZ ;  /* 0x000077730f007816 */ /* 0x001fc600000000ff */
[----:B------:R-:W4:Y:S04]  /*d0d30*/  LDL.LU R15, [R1+0x2b8] ;  /* 0x0002b800010f7983 */ /* 0x000f280000300800 */
[----:B--2---:R0:W-:Y:S04]  /*d0d40*/  @P4 STG.E.U8 desc[UR52][R4.64], R0 ;  /* 0x0000000004004986 */ /* 0x0041e8000c101134 */
[----:B------:R-:W2:Y:S01]  /*d0d50*/  LDL.LU.64 R228, [R1+0x3c00] ;  /* 0x003c000001e47983 */ /* 0x000ea20000300a00 */
[----:B0-----:R-:W-:-:S03]  /*d0d60*/  PRMT R0, R21, 0x7770, RZ ;  /* 0x0000777015007816 */ /* 0x001fc600000000ff */
[----:B------:R-:W2:Y:S04]  /*d0d70*/  LDL.LU.64 R4, [R1+0x3c08] ;  /* 0x003c080001047983 */ /* 0x000ea80000300a00 */
[----:B------:R0:W-:Y:S02]  /*d0d80*/  @P5 STG.E.U8 desc[UR52][R226.64], R0 ;  /* 0x00000000e2005986 */ /* 0x0001e4000c101134 */
[----:B0-----:R-:W-:Y:S02]  /*d0d90*/  PRMT R0, R21, 0x7771, RZ ;  /* 0x0000777115007816 */ /* 0x001fe400000000ff */
[----:B------:R-:W2:Y:S04]  /*d0da0*/  LDL.LU.64 R226, [R1+0x3c10] ;  /* 0x003c100001e27983 */ /* 0x000ea80000300a00 */
[----:B------:R0:W-:Y:S01]  /*d0db0*/  @P6 STG.E.U8 desc[UR52][R18.64], R0 ;  /* 0x0000000012006986 */ /* 0x0001e2000c101134 */
[----:B------:R-:W-:-:S02]  /*d0dc0*/  LOP3.LUT P6, RZ, R23, 0x4000, RZ, 0xc0, !PT ;  /* 0x0000400017ff7812 */ /* 0x000fc400078cc0ff */
[----:B0-----:R-:W-:Y:S01]  /*d0dd0*/  PRMT R0, R21, 0x7772, RZ ;  /* 0x0000777215007816 */ /* 0x001fe200000000ff */
[----:B------:R-:W2:Y:S10]  /*d0de0*/  LDL.LU.64 R18, [R1+0x3c18] ;  /* 0x003c180001127983 */ /* 0x000eb40000300a00 */
        /* <DEDUP_REMOVED lines=65> */
[----:B0-----:R-:W2:Y:S01]  /*d1200*/  LDL.LU.64 R16, [R1+0x3c60] ;  /* 0x003c600001107983 */ /* 0x001ea20000300a00 */
[----:B------:R-:W-:-:S03]  /*d1210*/  PRMT R0, R15, 0x7771, RZ ;  /* 0x000077710f007816 */ /* 0x000fc600000000ff */
[----:B------:R-:W2:Y:S04]  /*d1220*/  LDL.LU R20, [R1+0x2ac] ;  /* 0x0002ac0001147983 */ /* 0x000ea80000300800 */
[----:B---3--:R0:W-:Y:S04]  /*d1230*/  @P3 STG.E.U8 desc[UR52][R242.64], R0 ;  /* 0x00000000f2003986 */ /* 0x0081e8000c101134 */
[----:B0-----:R-:W3:Y:S04]  /*d1240*/  LDL.LU.64 R242, [R1+0x3c68] ;  /* 0x003c680001f27983 */ /* 0x001ee80000300a00 */
[----:B------:R-:W3:Y:S01]  /*d1250*/  LDL.LU.64 R238, [R1+0x3c70] ;  /* 0x003c700001ee7983 */ /* 0x000ee20000300a00 */
[----:B------:R-:W-:-:S02]  /*d1260*/  @P6 LOP3.LUT R23, R23, 0x8, RZ, 0xfc, !PT ;  /* 0x0000000817176812 */ /* 0x000fc400078efcff */
[----:B------:R-:W-:Y:S01]  /*d1270*/  LOP3.LUT P6, RZ, R240, 0x400, RZ, 0xc0, !PT ;  /* 0x00000400f0ff7812 */ /* 0x000fe200078cc0ff */
[----:B------:R-:W3:Y:S01]  /*d1280*/  LDL.LU.64 R236, [R1+0x3c78] ;  /* 0x003c780001ec7983 */ /* 0x000ee20000300a00 */
[----:B------:R-:W-:-:S03]  /*d1290*/  LOP3.LUT R23, R23, 0xffffffef, RZ, 0xc0, !PT ;  /* 0xffffffef17177812 */ /* 0x000fc600078ec0ff */
[----:B------:R-:W3:Y:S01]  /*d12a0*/  LDL.LU.64 R234, [R1+0x3c80] ;  /* 0x003c800001ea7983 */ /* 0x000ee20000300a00 */
[----:B------:R-:W-:-:S03]  /*d12b0*/  LOP3.LUT P4, RZ, R240, 0x20, RZ, 0xc0, !PT ;  /* 0x00000020f0ff7812 */ /* 0x000fc6000788c0ff */
[----:B------:R-:W3:Y:S04]  /*d12c0*/  LDL.LU.64 R232, [R1+0x3c88] ;  /* 0x003c880001e87983 */ /* 0x000ee80000300a00 */
[----:B------:R-:W-:Y:S01]  /*d12d0*/  @P6 LOP3.LUT R23, R23, 0x10, RZ, 0xfc, !PT ;  /* 0x0000001017176812 */ /* 0x000fe200078efcff */
[----:B------:R-:W3:Y:S01]  /*d12e0*/  LDL.LU.64 R6, [R1+0x3c90] ;  /* 0x003c900001067983 */ /* 0x000ee20000300a00 */
[C---:B------:R-:W-:Y:S02]  /*d12f0*/  LOP3.LUT P6, RZ, R240.reuse, 0x200, RZ, 0xc0, !PT ;  /* 0x00000200f0ff7812 */ /* 0x040fe400078cc0ff */
[----:B------:R-:W-:Y:S01]  /*d1300*/  LOP3.LUT R23, R23, 0xffffffdf, RZ, 0xc0, !PT ;  /* 0xffffffdf17177812 */ /* 0x000fe200078ec0ff */
[----:B------:R-:W3:Y:S01]  /*d1310*/  LDL.LU.64 R230, [R1+0x3c98] ;  /* 0x003c980001e67983 */ /* 0x000ee20000300a00 */
[----:B------:R-:W-:-:S09]  /*d1320*/  LOP3.LUT P5, RZ, R240, 0x40, RZ, 0xc0, !PT ;  /* 0x00000040f0ff7812 */ /* 0x000fd200078ac0ff */
[----:B------:R-:W-:Y:S02]  /*d1330*/  @P6 LOP3.LUT R23, R23, 0x20, RZ, 0xfc, !PT ;  /* 0x0000002017176812 */ /* 0x000fe400078efcff */
[----:B------:R-:W-:Y:S02]  /*d1340*/  LOP3.LUT P6, RZ, R240, 0x100, RZ, 0xc0, !PT ;  /* 0x00000100f0ff7812 */ /* 0x000fe400078cc0ff */
[----:B------:R-:W-:Y:S02]  /*d1350*/  LOP3.LUT R23, R23, 0xffffffbf, RZ, 0xc0, !PT ;  /* 0xffffffbf17177812 */ /* 0x000fe400078ec0ff */
[----:B------:R-:W-:-:S05]  /*d1360*/  PRMT R0, R15, 0x7772, RZ ;  /* 0x000077720f007816 */ /* 0x000fca00000000ff */
[----:B----4-:R0:W-:Y:S04]  /*d1370*/  @P4 STG.E.U8 desc[UR52][R228.64], R0 ;  /* 0x00000000e4004986 */ /* 0x0101e8000c101134 */
[----:B------:R-:W-:Y:S02]  /*d1380*/  @P6 LOP3.LUT R23, R23, 0x40, RZ, 0xfc, !PT ;  /* 0x0000004017176812 */ /* 0x000fe400078efcff */
[----:B------:R-:W-:Y:S02]  /*d1390*/  LOP3.LUT P6, RZ, R240, 0x80, RZ, 0xc0, !PT ;  /* 0x00000080f0ff7812 */ /* 0x000fe400078cc0ff */
[----:B0-----:R-:W-:Y:S01]  /*d13a0*/  PRMT R0, R15, 0x7773, RZ ;  /* 0x000077730f007816 */ /* 0x001fe200000000ff */
        /* <DEDUP_REMOVED lines=41> */
[----:B----4-:R0:W-:Y:S01]  /*d1640*/  @P1 STG.E.U8 desc[UR52][R228.64], R0 ;  /* 0x00000000e4001986 */ /* 0x0101e2000c101134 */
[C---:B------:R-:W-:Y:S02]  /*d1650*/  LOP3.LUT P4, RZ, R240.reuse, 0x100000, RZ, 0xc0, !PT ;  /* 0x00100000f0ff7812 */ /* 0x040fe4000788c0ff */
[----:B0-----:R-:W-:Y:S02]  /*d1660*/  PRMT R0, R241, 0x7773, RZ ;  /* 0x00007773f1007816 */ /* 0x001fe400000000ff */
[----:B------:R-:W-:Y:S01]  /*d1670*/  LOP3.LUT P5, RZ, R240, 0x200000, RZ, 0xc0, !PT ;  /* 0x00200000f0ff7812 */ /* 0x000fe200078ac0ff */
[----:B------:R-:W4:Y:S04]  /*d1680*/  LDL.LU R241, [R1+0x5214] ;  /* 0x0052140001f17983 */ /* 0x000f280000300800 */
        /* <DEDUP_REMOVED lines=9> */
[----:B------:R-:W3:Y:S04]  /*d1720*/  LDL.LU.64 R228, [R1+0x3cd8] ;  /* 0x003cd80001e47983 */ /* 0x000ee80000300a00 */
[----:B------:R-:W3:Y:S04]  /*d1730*/  LDL.LU.64 R4, [R1+0x3ce0] ;  /* 0x003ce00001047983 */ /* 0x000ee80000300a00 */
[----:B------:R-:W3:Y:S04]  /*d1740*/  LDL.LU R20, [R1+0x294] ;  /* 0x0002940001147983 */ /* 0x000ee80000300800 */
[----:B------:R-:W3:Y:S04]  /*d1750*/  LDL.LU.64 R226, [R1+0x3ce8] ;  /* 0x003ce80001e27983 */ /* 0x000ee80000300a00 */
[----:B------:R-:W3:Y:S01]  /*d1760*/  LDL.LU R21, [R1+0x284] ;  /* 0x0002840001157983 */ /* 0x000ee20000300800 */
[----:B------:R-:W-:-:S03]  /*d1770*/  LOP3.LUT P2, RZ, R240, 0x400000, RZ, 0xc0, !PT ;  /* 0x00400000f0ff7812 */ /* 0x000fc6000784c0ff */
[----:B------:R-:W3:Y:S01]  /*d1780*/  LDL.LU.64 R18, [R1+0x3cf0] ;  /* 0x003cf00001127983 */ /* 0x000ee20000300a00 */
[----:B------:R-:W-:Y:S02]  /*d1790*/  PRMT R0, R15, 0x7773, RZ ;  /* 0x000077730f007816 */ /* 0x000fe400000000ff */
[----:B------:R-:W-:Y:S02]  /*d17a0*/  LOP3.LUT R216, R216, 0xff7fffff, RZ, 0xc0, !PT ;  /* 0xff7fffffd8d87812 */ /* 0x000fe400078ec0ff */
[C---:B------:R-:W-:Y:S02]  /*d17b0*/  LOP3.LUT P3, RZ, R240.reuse, 0x800000, RZ, 0xc0, !PT ;  /* 0x00800000f0ff7812 */ /* 0x040fe4000786c0ff */
[----:B------:R-:W-:Y:S02]  /*d17c0*/  LOP3.LUT P4, RZ, R240, 0x1000000, RZ, 0xc0, !PT ;  /* 0x01000000f0ff7812 */ /* 0x000fe4000788c0ff */
[----:B----4-:R-:W-:Y:S01]  /*d17d0*/  LOP3.LUT P6, RZ, R241, 0x4, RZ, 0xc0, !PT ;  /* 0x00000004f1ff7812 */ /* 0x010fe200078cc0ff */
[----:B--2---:R0:W-:Y:S04]  /*d17e0*/  @P2 STG.E.U8 desc[UR52][R16.64], R0 ;  /* 0x0000000010002986 */ /* 0x0041e8000c101134 */
[----:B0-----:R-:W2:Y:S08]  /*d17f0*/  LDL.LU.64 R16, [R1+0x3cf8] ;  /* 0x003cf80001107983 */ /* 0x001eb00000300a00 */
[----:B------:R-:W-:-:S02]  /*d1800*/  @P6 LOP3.LUT R216, R216, 0x800000, RZ, 0xfc, !PT ;  /* 0x00800000d8d86812 */ /* 0x000fc400078efcff */
[----:B------:R-:W-:Y:S01]  /*d1810*/  LOP3.LUT P6, RZ, R241, 0x2, RZ, 0xc0, !PT ;  /* 0x00000002f1ff7812 */ /* 0x000fe200078cc0ff */
[----:B------:R-:W4:Y:S01]  /*d1820*/  LDL.LU.64 R22, [R1+0x3d00] ;  /* 0x003d000001167983 */ /* 0x000f220000300a00 */
[----:B------:R-:W-:-:S03]  /*d1830*/  LOP3.LUT R216, R216, 0xfeffffff, RZ, 0xc0, !PT ;  /* 0xfeffffffd8d87812 */ /* 0x000fc600078ec0ff */
[----:B------:R-:W4:Y:S04]  /*d1840*/  LDL.LU.64 R238, [R1+0x3d08] ;  /* 0x003d080001ee7983 */ /* 0x000f280000300a00 */
[----:B------:R-:W4:Y:S04]  /*d1850*/  LDL.LU R225, [R1+0x298] ;  /* 0x0002980001e17983 */ /* 0x000f280000300800 */
[----:B------:R-:W-:Y:S01]  /*d1860*/  @P6 LOP3.LUT R216, R216, 0x1000000, RZ, 0xfc, !PT ;  /* 0x01000000d8d86812 */ /* 0x000fe200078efcff */
[----:B------:R-:W4:Y:S01]  /*d1870*/  LDL.LU.64 R236, [R1+0x3d10] ;  /* 0x003d100001ec7983 */ /* 0x000f220000300a00 */
[----:B------:R-:W-:-:S02]  /*d1880*/  LOP3.LUT P6, RZ, R241, 0x1, RZ, 0xc0, !PT ;  /* 0x00000001f1ff7812 */ /* 0x000fc400078cc0ff */
[----:B------:R-:W-:Y:S01]  /*d1890*/  LOP3.LUT R216, R216, 0xfdffffff, RZ, 0xc0, !PT ;  /* 0xfdffffffd8d87812 */ /* 0x000fe200078ec0ff */
[----:B------:R-:W4:Y:S01]  /*d18a0*/  LDL.LU.64 R234, [R1+0x3d18] ;  /* 0x003d180001ea7983 */ /* 0x000f220000300a00 */
[----:B---3--:R-:W-:-:S03]  /*d18b0*/  PRMT R0, R20, 0x7770, RZ ;  /* 0x0000777014007816 */ /* 0x008fc600000000ff */
[----:B------:R-:W3:Y:S06]  /*d18c0*/  LDL.LU.64 R232, [R1+0x3d20] ;  /* 0x003d200001e87983 */ /* 0x000eec0000300a00 */
[----:B------:R-:W-:Y:S01]  /*d18d0*/  @P6 LOP3.LUT R216, R216, 0x2000000, RZ, 0xfc, !PT ;  /* 0x02000000d8d86812 */ /* 0x000fe200078efcff */
[----:B------:R0:W-:Y:S01]  /*d18e0*/  @P3 STG.E.U8 desc[UR52][R230.64], R0 ;  /* 0x00000000e6003986 */ /* 0x0001e2000c101134 */
[----:B------:R-:W-:Y:S02]  /*d18f0*/  LOP3.LUT P6, RZ, R240, 0x80000000, RZ, 0xc0, !PT ;  /* 0x80000000f0ff7812 */ /* 0x000fe400078cc0ff */
[----:B------:R-:W-:Y:S01]  /*d1900*/  LOP3.LUT R216, R216, 0xfbffffff, RZ, 0xc0, !PT ;  /* 0xfbffffffd8d87812 */ /* 0x000fe200078ec0ff */
[----:B------:R-:W3:Y:S01]  /*d1910*/  LDL.LU R15, [R1+0x288] ;  /* 0x00028800010f7983 */ /* 0x000ee20000300800 */
[----:B------:R-:W-:-:S03]  /*d1920*/  LOP3.LUT P5, RZ, R240, 0x2000000, RZ, 0xc0, !PT ;  /* 0x02000000f0ff7812 */ /* 0x000fc600078ac0ff */
[----:B------:R-:W3:Y:S01]  /*d1930*/  LDL.LU.64 R6, [R1+0x3d28] ;  /* 0x003d280001067983 */ /* 0x000ee20000300a00 */
[----:B0-----:R-:W-:-:S03]  /*d1940*/  PRMT R0, R20, 0x7771, RZ ;  /* 0x0000777114007816 */ /* 0x001fc600000000ff */
        /* <DEDUP_REMOVED lines=17> */
[----:B------:R-:W-:-:S05]  /*d1a60*/  PRMT R0, R20, 0x7772, RZ ;  /* 0x0000777214007816 */ /* 0x000fca00000000ff */
[----:B------:R0:W-:Y:S02]  /*d1a70*/  @P5 STG.E.U8 desc[UR52][R4.64], R0 ;  /* 0x0000000004005986 */ /* 0x0001e4000c101134 */
[----:B0-----:R-:W-:Y:S02]  /*d1a80*/  PRMT R0, R20, 0x7773, RZ ;  /* 0x0000777314007816 */ /* 0x001fe400000000ff */
[----:B------:R-:W3:Y:S04]  /*d1a90*/  LDL.LU.64 R4, [R1+0x3d40] ;  /* 0x003d400001047983 */ /* 0x000ee80000300a00 */
[----:B------:R0:W-:Y:S01]  /*d1aa0*/  @P6 STG.E.U8 desc[UR52][R226.64], R0 ;  /* 0x00000000e2006986 */ /* 0x0001e2000c101134 */
[----:B------:R-:W-:-:S03]  /*d1ab0*/  LOP3.LUT P6, RZ, R216, 0x40000000, RZ, 0xc0, !PT ;  /* 0x40000000d8ff7812 */ /* 0x000fc600078cc0ff */
[----:B------:R-:W3:Y:S01]  /*d1ac0*/  LDL.LU R20, [R1+0x29c] ;  /* 0x00029c0001147983 */ /* 0x000ee20000300800 */
[----:B0-----:R-:W-:-:S03]  /*d1ad0*/  PRMT R0, R21, 0x7770, RZ ;  /* 0x0000777015007816 */ /* 0x001fc600000000ff */
[----:B------:R-:W3:Y:S06]  /*d1ae0*/  LDL.LU.64 R226, [R1+0x3d48] ;  /* 0x003d480001e27983 */ /* 0x000eec0000300a00 */
[----:B------:R0:W-:Y:S01]  /*d1af0*/  @P6 STG.E.U8 desc[UR52][R18.64], R0 ;  /* 0x0000000012006986 */ /* 0x0001e2000c101134 */
[----:B------:R-:W-:-:S03]  /*d1b00*/  LOP3.LUT P6, RZ, R216, 0x20000000, RZ, 0xc0, !PT ;  /* 0x20000000d8ff7812 */ /* 0x000fc600078cc0ff */
[----:B0-----:R-:W3:Y:S01]  /*d1b10*/  LDL.LU.64 R18, [R1+0x3d50] ;  /* 0x003d500001127983 */ /* 0x001ee20000300a00 */
[----:B------:R-:W-:-:S09]  /*d1b20*/  PRMT R0, R21, 0x7771, RZ ;  /* 0x0000777115007816 */ /* 0x000fd200000000ff */
[----:B--2---:R0:W-:Y:S04]  /*d1b30*/  @P6 STG.E.U8 desc[UR52][R16.64], R0 ;  /* 0x0000000010006986 */ /* 0x0041e8000c101134 */
[----:B0-----:R-:W2:Y:S01]  /*d1b40*/  LDL.LU.64 R16, [R1+0x3d58] ;  /* 0x003d580001107983 */ /* 0x001ea20000300a00 */
[----:B------:R-:W-:Y:S02]  /*d1b50*/  LOP3.LUT P6, RZ, R216, 0x10000000, RZ, 0xc0, !PT ;  /* 0x10000000d8ff7812 */ /* 0x000fe400078cc0ff */
[----:B------:R-:W-:-:S11]  /*d1b60*/  PRMT R0, R21, 0x7772, RZ ;  /* 0x0000777215007816 */ /* 0x000fd600000000ff */
        /* <DEDUP_REMOVED lines=43> */
[----:B------:R-:W4:Y:S01]  /*d1e20*/  LDL.LU R225, [R1+0x270] ;  /* 0x0002700001e17983 */ /* 0x000f220000300800 */
        /* <DEDUP_REMOVED lines=19> */
[----:B------:R-:W-:Y:S02]  /*d1f60*/  LOP3.LUT P6, RZ, R241, 0x10000, RZ, 0xc0, !PT ;  /* 0x00010000f1ff7812 */ /* 0x000fe400078cc0ff */
[----:B------:R-:W-:Y:S02]  /*d1f70*/  PRMT R0, R20, 0x7773, RZ ;  /* 0x0000777314007816 */ /* 0x000fe400000000ff */
[----:B------:R-:W2:Y:S01]  /*d1f80*/  LDL.LU R20, [R1+0x260] ;  /* 0x0002600001147983 */ /* 0x000ea20000300800 */
[----:B------:R-:W-:-:S03]  /*d1f90*/  LOP3.LUT R216, R216, 0xffefffff, RZ, 0xc0, !PT ;  /* 0xffefffffd8d87812 */ /* 0x000fc600078ec0ff */
[----:B------:R-:W2:Y:S04]  /*d1fa0*/  LDL.LU.64 R236, [R1+0x3da8] ;  /* 0x003da80001ec7983 */ /* 0x000ea80000300a00 */
[----:B------:R-:W2:Y:S01]  /*d1fb0*/  LDL.LU.64 R234, [R1+0x3db0] ;  /* 0x003db00001ea7983 */ /* 0x000ea20000300a00 */
[----:B------:R-:W-:Y:S02]  /*d1fc0*/  @P6 LOP3.LUT R216, R216, 0x100000, RZ, 0xfc, !PT ;  /* 0x00100000d8d86812 */ /* 0x000fe400078efcff */
[C---:B------:R-:W-:Y:S01]  /*d1fd0*/  LOP3.LUT P6, RZ, R241.reuse, 0x8000, RZ, 0xc0, !PT ;  /* 0x00008000f1ff7812 */ /* 0x040fe200078cc0ff */
[----:B------:R-:W2:Y:S01]  /*d1fe0*/  LDL.LU.64 R232, [R1+0x3db8] ;  /* 0x003db80001e87983 */ /* 0x000ea20000300a00 */
[----:B------:R-:W-:Y:S02]  /*d1ff0*/  LOP3.LUT R216, R216, 0xffdfffff, RZ, 0xc0, !PT ;  /* 0xffdfffffd8d87812 */ /* 0x000fe400078ec0ff */
[C---:B------:R-:W-:Y:S01]  /*d2000*/  LOP3.LUT P3, RZ, R241.reuse, 0x400, RZ, 0xc0, !PT ;  /* 0x00000400f1ff7812 */ /* 0x040fe2000786c0ff */
[----:B------:R-:W2:Y:S01]  /*d2010*/  LDL.LU.64 R6, [R1+0x3dc0] ;  /* 0x003dc00001067983 */ /* 0x000ea20000300a00 */
[----:B------:R-:W-:-:S07]  /*d2020*/  LOP3.LUT P4, RZ, R241, 0x800, RZ, 0xc0, !PT ;  /* 0x00000800f1ff7812 */ /* 0x000fce000788c0ff */
[----:B------:R-:W-:Y:S02]  /*d2030*/  @P6 LOP3.LUT R216, R216, 0x200000, RZ, 0xfc, !PT ;  /* 0x00200000d8d86812 */ /* 0x000fe400078efcff */
[C---:B------:R-:W-:Y:S02]  /*d2040*/  LOP3.LUT P6, RZ, R241.reuse, 0x4000, RZ, 0xc0, !PT ;  /* 0x00004000f1ff7812 */ /* 0x040fe400078cc0ff */
[----:B------:R-:W-:Y:S01]  /*d2050*/  LOP3.LUT P5, RZ, R241, 0x1000, RZ, 0xc0, !PT ;  /* 0x00001000f1ff7812 */ /* 0x000fe200078ac0ff */
[----:B---3--:R4:W-:Y:S01]  /*d2060*/  @P3 STG.E.U8 desc[UR52][R230.64], R0 ;  /* 0x00000000e6003986 */ /* 0x0089e2000c101134 */
[----:B------:R-:W-:Y:S02]  /*d2070*/  LOP3.LUT R216, R216, 0xffbfffff, RZ, 0xc0, !PT ;  /* 0xffbfffffd8d87812 */ /* 0x000fe400078ec0ff */
[----:B----4-:R-:W-:Y:S01]  /*d2080*/  PRMT R0, R15, 0x7770, RZ ;  /* 0x000077700f007816 */ /* 0x010fe200000000ff */
[----:B------:R-:W3:Y:S06]  /*d2090*/  LDL.LU.64 R230, [R1+0x3dc8] ;  /* 0x003dc80001e67983 */ /* 0x000eec0000300a00 */
[----:B------:R-:W-:-:S02]  /*d20a0*/  @P6 LOP3.LUT R216, R216, 0x400000, RZ, 0xfc, !PT ;  /* 0x00400000d8d86812 */ /* 0x000fc400078efcff */
[----:B------:R-:W-:Y:S01]  /*d20b0*/  LOP3.LUT P6, RZ, R241, 0x2000, RZ, 0xc0, !PT ;  /* 0x00002000f1ff7812 */ /* 0x000fe200078cc0ff */
[----:B------:R0:W-:Y:S02]  /*d20c0*/  @P4 STG.E.U8 desc[UR52][R228.64], R0 ;  /* 0x00000000e4004986 */ /* 0x0001e4000c101134 */
[C---:B0-----:R-:W-:Y:S02]  /*d20d0*/  PRMT R0, R15.reuse, 0x7771, RZ ;  /* 0x000077710f007816 */ /* 0x041fe400000000ff */
[----:B------:R-:W4:Y:S04]  /*d20e0*/  LDL.LU.64 R228, [R1+0x3dd0] ;  /* 0x003dd00001e47983 */ /* 0x000f280000300a00 */
[----:B------:R0:W-:Y:S02]  /*d20f0*/  @P5 STG.E.U8 desc[UR52][R4.64], R0 ;  /* 0x0000000004005986 */ /* 0x0001e4000c101134 */
[----:B0-----:R-:W-:-:S02]  /*d2100*/  PRMT R0, R15, 0x7772, RZ ;  /* 0x000077720f007816 */ /* 0x001fc400000000ff */
        /* <DEDUP_REMOVED lines=8> */
[----:B------:R-:W-:-:S03]  /*d2190*/  PRMT R0, R225, 0x7770, RZ ;  /* 0x00007770e1007816 */ /* 0x000fc600000000ff */
[----:B------:R-:W4:Y:S06]  /*d21a0*/  LDL.LU R15, [R1+0x264] ;  /* 0x00026400010f7983 */ /* 0x000f2c0000300800 */
[----:B--2---:R0:W-:Y:S04]  /*d21b0*/  @P6 STG.E.U8 desc[UR52][R16.64], R0 ;  /* 0x0000000010006986 */ /* 0x0041e8000c101134 */
[----:B0-----:R-:W2:Y:S01]  /*d21c0*/  LDL.LU.64 R16, [R1+0x3df0] ;  /* 0x003df00001107983 */ /* 0x001ea20000300a00 */
        /* <DEDUP_REMOVED lines=34> */
[----:B------:R0:W-:Y:S02]  /*d23f0*/  @P4 STG.E.U8 desc[UR52][R18.64], R0 ;  /* 0x0000000012004986 */ /* 0x0001e4000c101134 */
[----:B0-----:R-:W-:-:S05]  /*d2400*/  PRMT R0, R15, 0x7770, RZ ;  /* 0x000077700f007816 */ /* 0x001fca00000000ff */
[----:B--2---:R0:W-:Y:S04]  /*d2410*/  @P5 STG.E.U8 desc[UR52][R16.64], R0 ;  /* 0x0000000010005986 */ /* 0x0041e8000c101134 */
[----:B0-----:R-:W2:Y:S04]  /*d2420*/  LDL.LU.64 R16, [R1+0x3df8] ;  /* 0x003df80001107983 */ /* 0x001ea80000300a00 */
        /* <DEDUP_REMOVED lines=9> */
[C---:B------:R-:W-:Y:S02]  /*d24c0*/  LOP3.LUT P3, RZ, R241.reuse, 0x20000000, RZ, 0xc0, !PT ;  /* 0x20000000f1ff7812 */ /* 0x040fe4000786c0ff */
[C---:B------:R-:W-:Y:S02]  /*d24d0*/  LOP3.LUT P4, RZ, R241.reuse, 0x40000000, RZ, 0xc0, !PT ;  /* 0x40000000f1ff7812 */ /* 0x040fe4000788c0ff */
[----:B------:R-:W-:-:S03]  /*d24e0*/  LOP3.LUT P5, RZ, R241, 0x80000000, RZ, 0xc0, !PT ;  /* 0x80000000f1ff7812 */ /* 0x000fc600078ac0ff */
[----:B--2---:R0:W-:Y:S04]  /*d24f0*/  @P2 STG.E.U8 desc[UR52][R16.64], R0 ;  /* 0x0000000010002986 */ /* 0x0041e8000c101134 */
[----:B0-----:R-:W2:Y:S01]  /*d2500*/  LDL.LU.64 R16, [R1+0x3e28] ;  /* 0x003e280001107983 */ /* 0x001ea20000300a00 */
[----:B---3--:R-:W-:-:S03]  /*d2510*/  LOP3.LUT P6, RZ, R242, 0x100, RZ, 0xc0, !PT ;  /* 0x00000100f2ff7812 */ /* 0x008fc600078cc0ff */
[----:B------:R-:W3:Y:S04]  /*d2520*/  LDL.LU R225, [R1+0x268] ;  /* 0x0002680001e17983 */ /* 0x000ee80000300800 */
[----:B------:R-:W3:Y:S04]  /*d2530*/  LDL.LU.64 R238, [R1+0x3e30] ;  /* 0x003e300001ee7983 */ /* 0x000ee80000300a00 */
[----:B------:R-:W3:Y:S02]  /*d2540*/  LDL.LU.64 R236, [R1+0x3e38] ;  /* 0x003e380001ec7983 */ /* 0x000ee40000300a00 */
[----:B------:R-:W-:-:S02]  /*d2550*/  @P6 LOP3.LUT R216, R216, 0x80, RZ, 0xfc, !PT ;  /* 0x00000080d8d86812 */ /* 0x000fc400078efcff */
[----:B------:R-:W-:Y:S01]  /*d2560*/  LOP3.LUT P6, RZ, R242, 0x80, RZ, 0xc0, !PT ;  /* 0x00000080f2ff7812 */ /* 0x000fe200078cc0ff */
[----:B------:R-:W3:Y:S01]  /*d2570*/  LDL.LU.64 R234, [R1+0x3e40] ;  /* 0x003e400001ea7983 */ /* 0x000ee20000300a00 */
[----:B------:R-:W-:-:S03]  /*d2580*/  LOP3.LUT R216, R216, 0xfffffeff, RZ, 0xc0, !PT ;  /* 0xfffffeffd8d87812 */ /* 0x000fc600078ec0ff */
[----:B------:R-:W3:Y:S08]  /*d2590*/  LDL.LU.64 R20, [R1+0x3e48] ;  /* 0x003e480001147983 */ /* 0x000ef00000300a00 */
[----:B------:R-:W-:Y:S02]  /*d25a0*/  @P6 LOP3.LUT R216, R216, 0x100, RZ, 0xfc, !PT ;  /* 0x00000100d8d86812 */ /* 0x000fe400078efcff */
[----:B------:R-:W-:-:S02]  /*d25b0*/  LOP3.LUT P6, RZ, R242, 0x40, RZ, 0xc0, !PT ;  /* 0x00000040f2ff7812 */ /* 0x000fc400078cc0ff */
        /* <DEDUP_REMOVED lines=10> */
[----:B------:R-:W-:-:S09]  /*d2660*/  PRMT R0, R15, 0x7772, RZ ;  /* 0x000077720f007816 */ /* 0x000fd200000000ff */
[----:B------:R-:W-:Y:S02]  /*d2670*/  @P6 LOP3.LUT R216, R216, 0x1000, RZ, 0xfc, !PT ;  /* 0x00001000d8d86812 */ /* 0x000fe400078efcff */
[----:B------:R-:W-:Y:S02]  /*d2680*/  LOP3.LUT P6, RZ, R242, 0x4, RZ, 0xc0, !PT ;  /* 0x00000004f2ff7812 */ /* 0x000fe400078cc0ff */
[----:B------:R-:W-:Y:S01]  /*d2690*/  LOP3.LUT R216, R216, 0xffffdfff, RZ, 0xc0, !PT ;  /* 0xffffdfffd8d87812 */ /* 0x000fe200078ec0ff */
[----:B----4-:R0:W-:Y:S10]  /*d26a0*/  @P3 STG.E.U8 desc[UR52][R230.64], R0 ;  /* 0x00000000e6003986 */ /* 0x0101f4000c101134 */
[----:B------:R-:W-:-:S02]  /*d26b0*/  @P6 LOP3.LUT R216, R216, 0x2000, RZ, 0xfc, !PT ;  /* 0x00002000d8d86812 */ /* 0x000fc400078efcff */
[----:B------:R-:W-:Y:S02]  /*d26c0*/  LOP3.LUT P6, RZ, R242, 0x2, RZ, 0xc0, !PT ;  /* 0x00000002f2ff7812 */ /* 0x000fe400078cc0ff */
[----:B0-----:R-:W-:Y:S02]  /*d26d0*/  PRMT R0, R15, 0x7773, RZ ;  /* 0x000077730f007816 */ /* 0x001fe400000000ff */
[----:B------:R-:W4:Y:S01]  /*d26e0*/  LDL.LU R15, [R1+0x27c] ;  /* 0x00027c00010f7983 */ /* 0x000f220000300800 */
[----:B------:R-:W-:-:S03]  /*d26f0*/  LOP3.LUT R216, R216, 0xffffbfff, RZ, 0xc0, !PT ;  /* 0xffffbfffd8d87812 */ /* 0x000fc600078ec0ff */
[----:B------:R-:W4:Y:S04]  /*d2700*/  LDL.LU.64 R232, [R1+0x3e50] ;  /* 0x003e500001e87983 */ /* 0x000f280000300a00 */
[----:B------:R0:W-:Y:S01]  /*d2710*/  @P4 STG.E.U8 desc[UR52][R228.64], R0 ;  /* 0x00000000e4004986 */ /* 0x0001e2000c101134 */
[----:B------:R-:W-:Y:S02]  /*d2720*/  @P6 LOP3.LUT R216, R216, 0x4000, RZ, 0xfc, !PT ;  /* 0x00004000d8d86812 */ /* 0x000fe400078efcff */
[----:B------:R-:W-:Y:S01]  /*d2730*/  LOP3.LUT P6, RZ, R242, 0x1, RZ, 0xc0, !PT ;  /* 0x00000001f2ff7812 */ /* 0x000fe200078cc0ff */
[----:B------:R-:W4:Y:S04]  /*d2740*/  LDL.LU.64 R6, [R1+0x3e58] ;  /* 0x003e580001067983 */ /* 0x000f280000300a00 */
[----:B------:R-:W4:Y:S01]  /*d2750*/  LDL.LU.64 R230, [R1+0x3e60] ;  /* 0x003e600001e67983 */ /* 0x000f220000300a00 */
        /* <DEDUP_REMOVED lines=30> */
[----:B------:R-:W-:Y:S02]  /*d2940*/  LOP3.LUT P2, RZ, R242, 0x800, RZ, 0xc0, !PT ;  /* 0x00000800f2ff7812 */ /* 0x000fe4000784c0ff */
[----:B----4-:R-:W-:-:S05]  /*d2950*/  PRMT R0, R15, 0x7770, RZ ;  /* 0x000077700f007816 */ /* 0x010fca00000000ff */
        /* <DEDUP_REMOVED lines=22> */
[----:B------:R-:W3:Y:S04]  /*d2ac0*/  LDL.LU.64 R228, [R1+0x3ea0] ;  /* 0x003ea00001e47983 */ /* 0x000ee80000300a00 */
[----:B------:R-:W2:Y:S04]  /*d2ad0*/  LDL.LU R15, [R1+0x250] ;  /* 0x00025000010f7983 */ /* 0x000ea80000300800 */
[----:B------:R-:W3:Y:S04]  /*d2ae0*/  LDL.LU.64 R4, [R1+0x3ea8] ;  /* 0x003ea80001047983 */ /* 0x000ee80000300a00 */
[----:B------:R-:W3:Y:S04]  /*d2af0*/  LDL.LU.64 R226, [R1+0x3eb0] ;  /* 0x003eb00001e27983 */ /* 0x000ee80000300a00 */
[----:B------:R-:W3:Y:S04]  /*d2b00*/  LDL.LU.64 R18, [R1+0x3eb8] ;  /* 0x003eb80001127983 */ /* 0x000ee80000300a00 */
[----:B------:R-:W3:Y:S01]  /*d2b10*/  LDL.LU R21, [R1+0x240] ;  /* 0x0002400001157983 */ /* 0x000ee20000300800 */
        /* <DEDUP_REMOVED lines=34> */
[C---:B------:R-:W-:Y:S01]  /*d2d40*/  LOP3.LUT P6, RZ, R242.reuse, 0x100000, RZ, 0xc0, !PT ;  /* 0x00100000f2ff7812 */ /* 0x040fe200078cc0ff */
[----:B----4-:R0:W-:Y:S01]  /*d2d50*/  @P3 STG.E.U8 desc[UR52][R230.64], R0 ;  /* 0x00000000e6003986 */ /* 0x0101e2000c101134 */
[----:B------:R-:W-:Y:S02]  /*d2d60*/  LOP3.LUT P5, RZ, R242, 0x40000, RZ, 0xc0, !PT ;  /* 0x00040000f2ff7812 */ /* 0x000fe400078ac0ff */
[----:B------:R-:W-:Y:S02]  /*d2d70*/  LOP3.LUT R216, R216, 0xffffffbf, RZ, 0xc0, !PT ;  /* 0xffffffbfd8d87812 */ /* 0x000fe400078ec0ff */
[----:B0-----:R-:W-:-:S07]  /*d2d80*/  PRMT R0, R15, 0x7772, RZ ;  /* 0x000077720f007816 */ /* 0x001fce00000000ff */
[----:B------:R-:W-:Y:S02]  /*d2d90*/  @P6 LOP3.LUT R216, R216, 0x40, RZ, 0xfc, !PT ;  /* 0x00000040d8d86812 */ /* 0x000fe400078efcff */
[----:B------:R-:W-:Y:S01]  /*d2da0*/  LOP3.LUT P6, RZ, R242, 0x80000, RZ, 0xc0, !PT ;  /* 0x00080000f2ff7812 */ /* 0x000fe200078cc0ff */
[----:B---3--:R0:W-:Y:S02]  /*d2db0*/  @P4 STG.E.U8 desc[UR52][R228.64], R0 ;  /* 0x00000000e4004986 */ /* 0x0081e4000c101134 */
[----:B0-----:R-:W-:Y:S02]  /*d2dc0*/  PRMT R0, R15, 0x7773, RZ ;  /* 0x000077730f007816 */ /* 0x001fe400000000ff */
[----:B------:R-:W3:Y:S04]  /*d2dd0*/  LDL.LU R15, [R1+0x244] ;  /* 0x00024400010f7983 */ /* 0x000ee80000300800 */
[----:B------:R-:W4:Y:S04]  /*d2de0*/  LDL.LU.64 R6, [R1+0x3ef0] ;  /* 0x003ef00001067983 */ /* 0x000f280000300a00 */
[----:B------:R0:W-:Y:S04]  /*d2df0*/  @P5 STG.E.U8 desc[UR52][R4.64], R0 ;  /* 0x0000000004005986 */ /* 0x0001e8000c101134 */
[----:B------:R-:W4:Y:S04]  /*d2e00*/  LDL.LU.64 R230, [R1+0x3ef8] ;  /* 0x003ef80001e67983 */ /* 0x000f280000300a00 */
[----:B------:R-:W4:Y:S01]  /*d2e10*/  LDL.LU.64 R228, [R1+0x3f00] ;  /* 0x003f000001e47983 */ /* 0x000f220000300a00 */
[----:B0-----:R-:W-:-:S03]  /*d2e20*/  PRMT R0, R21, 0x7770, RZ ;  /* 0x0000777015007816 */ /* 0x001fc600000000ff */
        /* <DEDUP_REMOVED lines=78> */
[----:B------:R-:W2:Y:S01]  /*d3310*/  LDL.LU R20, [R1+0x24c] ;  /* 0x00024c0001147983 */ /* 0x000ea20000300800 */
[----:B------:R-:W-:-:S03]  /*d3320*/  LOP3.LUT R217, R217, 0xefffffff, RZ, 0xc0, !PT ;  /* 0xefffffffd9d97812 */ /* 0x000fc600078ec0ff */
[----:B------:R-:W2:Y:S04]  /*d3330*/  LDL.LU.64 R236, [R1+0x3f70] ;  /* 0x003f700001ec7983 */ /* 0x000ea80000300a00 */
[----:B------:R-:W2:Y:S04]  /*d3340*/  LDL.LU.64 R234, [R1+0x3f78] ;  /* 0x003f780001ea7983 */ /* 0x000ea80000300a00 */
[----:B------:R-:W-:Y:S01]  /*d3350*/  @P6 LOP3.LUT R217, R217, 0x10000000, RZ, 0xfc, !PT ;  /* 0x10000000d9d96812 */ /* 0x000fe200078efcff */
[----:B------:R-:W2:Y:S01]  /*d3360*/  LDL.LU.64 R232, [R1+0x3f80] ;  /* 0x003f800001e87983 */ /* 0x000ea20000300a00 */
[----:B------:R-:W-:-:S02]  /*d3370*/  LOP3.LUT P6, RZ, R243, 0x100, RZ, 0xc0, !PT ;  /* 0x00000100f3ff7812 */ /* 0x000fc400078cc0ff */
[----:B------:R-:W-:Y:S01]  /*d3380*/  LOP3.LUT R217, R217, 0xdfffffff, RZ, 0xc0, !PT ;  /* 0xdfffffffd9d97812 */ /* 0x000fe200078ec0ff */
[----:B------:R-:W2:Y:S01]  /*d3390*/  LDL.LU.64 R6, [R1+0x3f88] ;  /* 0x003f880001067983 */ /* 0x000ea20000300a00 */
[C---:B------:R-:W-:Y:S02]  /*d33a0*/  LOP3.LUT P3, RZ, R243.reuse, 0x8, RZ, 0xc0, !PT ;  /* 0x00000008f3ff7812 */ /* 0x040fe4000786c0ff */
[----:B------:R-:W-:Y:S02]  /*d33b0*/  LOP3.LUT P4, RZ, R243, 0x10, RZ, 0xc0, !PT ;  /* 0x00000010f3ff7812 */ /* 0x000fe4000788c0ff */
[----:B---3--:R-:W-:-:S05]  /*d33c0*/  PRMT R0, R15, 0x7770, RZ ;  /* 0x000077700f007816 */ /* 0x008fca00000000ff */
[----:B------:R-:W-:Y:S02]  /*d33d0*/  @P6 LOP3.LUT R217, R217, 0x20000000, RZ, 0xfc, !PT ;  /* 0x20000000d9d96812 */ /* 0x000fe400078efcff */
[C---:B------:R-:W-:Y:S02]  /*d33e0*/  LOP3.LUT P6, RZ, R243.reuse, 0x80, RZ, 0xc0, !PT ;  /* 0x00000080f3ff7812 */ /* 0x040fe400078cc0ff */
[----:B------:R-:W-:Y:S01]  /*d33f0*/  LOP3.LUT P5, RZ, R243, 0x20, RZ, 0xc0, !PT ;  /* 0x00000020f3ff7812 */ /* 0x000fe200078ac0ff */
[----:B------:R0:W-:Y:S01]  /*d3400*/  @P3 STG.E.U8 desc[UR52][R230.64], R0 ;  /* 0x00000000e6003986 */ /* 0x0001e2000c101134 */
        /* <DEDUP_REMOVED lines=52> */
[----:B0-----:R-:W-:Y:S02]  /*d3750*/  PRMT R0, R244, 0x7773, RZ ;  /* 0x00007773f4007816 */ /* 0x001fe400000000ff */
[----:B------:R-:W3:Y:S04]  /*d3760*/  LDL.LU R244, [R1+0x5208] ;  /* 0x0052080001f47983 */ /* 0x000ee80000300800 */
        /* <DEDUP_REMOVED lines=15> */
[----:B------:R-:W-:Y:S02]  /*d3860*/  LOP3.LUT R217, R217, 0xffff7fff, RZ, 0xc0, !PT ;  /* 0xffff7fffd9d97812 */ /* 0x000fe400078ec0ff */
[C---:B------:R-:W-:Y:S02]  /*d3870*/  LOP3.LUT P3, RZ, R243.reuse, 0x400000, RZ, 0xc0, !PT ;  /* 0x00400000f3ff7812 */ /* 0x040fe4000786c0ff */
[C---:B------:R-:W-:Y:S02]  /*d3880*/  LOP3.LUT P4, RZ, R243.reuse, 0x800000, RZ, 0xc0, !PT ;  /* 0x00800000f3ff7812 */ /* 0x040fe4000788c0ff */
[----:B------:R-:W-:Y:S02]  /*d3890*/  LOP3.LUT P5, RZ, R243, 0x1000000, RZ, 0xc0, !PT ;  /* 0x01000000f3ff7812 */ /* 0x000fe400078ac0ff */
[----:B---3--:R-:W-:Y:S01]  /*d38a0*/  LOP3.LUT P6, RZ, R244, 0x2, RZ, 0xc0, !PT ;  /* 0x00000002f4ff7812 */ /* 0x008fe200078cc0ff */
[----:B--2---:R0:W-:Y:S04]  /*d38b0*/  @P2 STG.E.U8 desc[UR52][R16.64], R0 ;  /* 0x0000000010002986 */ /* 0x0041e8000c101134 */
[----:B0-----:R-:W2:Y:S08]  /*d38c0*/  LDL.LU.64 R16, [R1+0x3ff0] ;  /* 0x003ff00001107983 */ /* 0x001eb00000300a00 */
[----:B------:R-:W-:-:S02]  /*d38d0*/  @P6 LOP3.LUT R217, R217, 0x8000, RZ, 0xfc, !PT ;  /* 0x00008000d9d96812 */ /* 0x000fc400078efcff */
[----:B------:R-:W-:Y:S01]  /*d38e0*/  LOP3.LUT P6, RZ, R244, 0x1, RZ, 0xc0, !PT ;  /* 0x00000001f4ff7812 */ /* 0x000fe200078cc0ff */
[----:B------:R-:W3:Y:S01]  /*d38f0*/  LDL.LU.64 R22, [R1+0x3ff8] ;  /* 0x003ff80001167983 */ /* 0x000ee20000300a00 */
[----:B------:R-:W-:-:S03]  /*d3900*/  LOP3.LUT R217, R217, 0xfffeffff, RZ, 0xc0, !PT ;  /* 0xfffeffffd9d97812 */ /* 0x000fc600078ec0ff */
[----:B------:R-:W3:Y:S04]  /*d3910*/  LDL.LU.64 R238, [R1+0x4000] ;  /* 0x0040000001ee7983 */ /* 0x000ee80000300a00 */
[----:B------:R-:W3:Y:S04]  /*d3920*/  LDL.LU.64 R236, [R1+0x4008] ;  /* 0x0040080001ec7983 */ /* 0x000ee80000300a00 */
[----:B------:R-:W-:Y:S01]  /*d3930*/  @P6 LOP3.LUT R217, R217, 0x10000, RZ, 0xfc, !PT ;  /* 0x00010000d9d96812 */ /* 0x000fe200078efcff */
[----:B------:R-:W3:Y:S01]  /*d3940*/  LDL.LU R225, [R1+0x238] ;  /* 0x0002380001e17983 */ /* 0x000ee20000300800 */
[----:B------:R-:W-:-:S02]  /*d3950*/  LOP3.LUT P6, RZ, R243, 0x80000000, RZ, 0xc0, !PT ;  /* 0x80000000f3ff7812 */ /* 0x000fc400078cc0ff */
[----:B------:R-:W-:Y:S01]  /*d3960*/  LOP3.LUT R217, R217, 0xfffdffff, RZ, 0xc0, !PT ;  /* 0xfffdffffd9d97812 */ /* 0x000fe200078ec0ff */
[----:B------:R-:W3:Y:S01]  /*d3970*/  LDL.LU.64 R234, [R1+0x4010] ;  /* 0x0040100001ea7983 */ /* 0x000ee20000300a00 */
[----:B------:R-:W-:-:S03]  /*d3980*/  PRMT R0, R15, 0x7773, RZ ;  /* 0x000077730f007816 */ /* 0x000fc600000000ff */
[----:B------:R-:W3:Y:S06]  /*d3990*/  LDL.LU.64 R232, [R1+0x4018] ;  /* 0x0040180001e87983 */ /* 0x000eec0000300a00 */
[----:B------:R-:W-:Y:S01]  /*d39a0*/  @P6 LOP3.LUT R217, R217, 0x20000, RZ, 0xfc, !PT ;  /* 0x00020000d9d96812 */ /* 0x000fe200078efcff */
[----:B----4-:R0:W-:Y:S01]  /*d39b0*/  @P3 STG.E.U8 desc[UR52][R230.64], R0 ;  /* 0x00000000e6003986 */ /* 0x0101e2000c101134 */
[----:B------:R-:W-:Y:S02]  /*d39c0*/  LOP3.LUT P6, RZ, R243, 0x40000000, RZ, 0xc0, !PT ;  /* 0x40000000f3ff7812 */ /* 0x000fe400078cc0ff */
[----:B------:R-:W-:Y:S01]  /*d39d0*/  LOP3.LUT R217, R217, 0xfffbffff, RZ, 0xc0, !PT ;  /* 0xfffbffffd9d97812 */ /* 0x000fe200078ec0ff */
[----:B------:R-:W4:Y:S04]  /*d39e0*/  LDL.LU R15, [R1+0x228] ;  /* 0x00022800010f7983 */ /* 0x000f280000300800 */
[----:B------:R-:W4:Y:S01]  /*d39f0*/  LDL.LU.64 R6, [R1+0x4020] ;  /* 0x0040200001067983 */ /* 0x000f220000300a00 */
[----:B0-----:R-:W-:-:S03]  /*d3a00*/  PRMT R0, R20, 0x7770, RZ ;  /* 0x0000777014007816 */ /* 0x001fc600000000ff */
[----:B------:R-:W4:Y:S02]  /*d3a10*/  LDL.LU.64 R230, [R1+0x4028] ;  /* 0x0040280001e67983 */ /* 0x000f240000300a00 */
        /* <DEDUP_REMOVED lines=15> */
[----:B0-----:R-:W4:Y:S01]  /*d3b10*/  LDL.LU.64 R228, [R1+0x4030] ;  /* 0x0040300001e47983 */ /* 0x001f220000300a00 */
[----:B------:R-:W-:-:S05]  /*d3b20*/  PRMT R0, R20, 0x7771, RZ ;  /* 0x0000777114007816 */ /* 0x000fca00000000ff */
[----:B------:R0:W-:Y:S02]  /*d3b30*/  @P5 STG.E.U8 desc[UR52][R4.64], R0 ;  /* 0x0000000004005986 */ /* 0x0001e4000c101134 */
[C---:B0-----:R-:W-:Y:S02]  /*d3b40*/  PRMT R0, R20.reuse, 0x7772, RZ ;  /* 0x0000777214007816 */ /* 0x041fe400000000ff */
        /* <DEDUP_REMOVED lines=76> */
[C---:B------:R-:W-:Y:S01]  /*d4010*/  LOP3.LUT P6, RZ, R244.reuse, 0x20000, RZ, 0xc0, !PT ;  /* 0x00020000f4ff7812 */ /* 0x040fe200078cc0ff */
[----:B------:R-:W2:Y:S01]  /*d4020*/  LDL.LU.64 R234, [R1+0x40a0] ;  /* 0x0040a00001ea7983 */ /* 0x000ea20000300a00 */
[----:B------:R-:W-:Y:S02]  /*d4030*/  LOP3.LUT P3, RZ, R244, 0x200, RZ, 0xc0, !PT ;  /* 0x00000200f4ff7812 */ /* 0x000fe4000786c0ff */
[----:B------:R-:W-:Y:S02]  /*d4040*/  LOP3.LUT R217, R217, 0xffffefff, RZ, 0xc0, !PT ;  /* 0xffffefffd9d97812 */ /* 0x000fe400078ec0ff */
[----:B------:R-:W-:-:S07]  /*d4050*/  PRMT R0, R20, 0x7772, RZ ;  /* 0x0000777214007816 */ /* 0x000fce00000000ff */
[----:B------:R-:W-:Y:S02]  /*d4060*/  @P6 LOP3.LUT R217, R217, 0x1000, RZ, 0xfc, !PT ;  /* 0x00001000d9d96812 */ /* 0x000fe400078efcff */
[----:B------:R-:W-:Y:S01]  /*d4070*/  LOP3.LUT P6, RZ, R244, 0x10000, RZ, 0xc0, !PT ;  /* 0x00010000f4ff7812 */ /* 0x000fe200078cc0ff */
[----:B---3--:R0:W-:Y:S01]  /*d4080*/  @P3 STG.E.U8 desc[UR52][R230.64], R0 ;  /* 0x00000000e6003986 */ /* 0x0081e2000c101134 */
[----:B------:R-:W-:Y:S02]  /*d4090*/  LOP3.LUT R217, R217, 0xffffdfff, RZ, 0xc0, !PT ;  /* 0xffffdfffd9d97812 */ /* 0x000fe400078ec0ff */
[----:B0-----:R-:W-:Y:S02]  /*d40a0*/  PRMT R0, R20, 0x7773, RZ ;  /* 0x0000777314007816 */ /* 0x001fe400000000ff */
[----:B------:R-:W3:Y:S07]  /*d40b0*/  LDL.LU.64 R20, [R1+0x40a8] ;  /* 0x0040a80001147983 */ /* 0x000eee0000300a00 */
[----:B------:R-:W-:-:S02]  /*d40c0*/  @P6 LOP3.LUT R217, R217, 0x2000, RZ, 0xfc, !PT ;  /* 0x00002000d9d96812 */ /* 0x000fc400078efcff */
[C---:B------:R-:W-:Y:S01]  /*d40d0*/  LOP3.LUT P6, RZ, R244.reuse, 0x8000, RZ, 0xc0, !PT ;  /* 0x00008000f4ff7812 */ /* 0x040fe200078cc0ff */
[----:B------:R-:W3:Y:S01]  /*d40e0*/  LDL.LU.64 R232, [R1+0x40b0] ;  /* 0x0040b00001e87983 */ /* 0x000ee20000300a00 */
[C---:B------:R-:W-:Y:S02]  /*d40f0*/  LOP3.LUT P4, RZ, R244.reuse, 0x1000, RZ, 0xc0, !PT ;  /* 0x00001000f4ff7812 */ /* 0x040fe4000788c0ff */
[----:B------:R-:W-:Y:S01]  /*d4100*/  LOP3.LUT P5, RZ, R244, 0x2000, RZ, 0xc0, !PT ;  /* 0x00002000f4ff7812 */ /* 0x000fe200078ac0ff */
[----:B------:R-:W3:Y:S01]  /*d4110*/  LDL.LU.64 R6, [R1+0x40b8] ;  /* 0x0040b80001067983 */ /* 0x000ee20000300a00 */
[----:B------:R-:W-:-:S03]  /*d4120*/  LOP3.LUT R217, R217, 0xffffbfff, RZ, 0xc0, !PT ;  /* 0xffffbfffd9d97812 */ /* 0x000fc600078ec0ff */
[----:B------:R-:W3:Y:S04]  /*d4130*/  LDL.LU.64 R230, [R1+0x40c0] ;  /* 0x0040c00001e67983 */ /* 0x000ee80000300a00 */
[----:B------:R-:W-:Y:S02]  /*d4140*/  @P6 LOP3.LUT R217, R217, 0x4000, RZ, 0xfc, !PT ;  /* 0x00004000d9d96812 */ /* 0x000fe400078efcff */
        /* <DEDUP_REMOVED lines=28> */
[----:B------:R-:W-:Y:S01]  /*d4310*/  LOP3.LUT P0, RZ, R244, 0x800000, RZ, 0xc0, !PT ;  /* 0x00800000f4ff7812 */ /* 0x000fe2000780c0ff */
[----:B------:R-:W2:Y:S08]  /*d4320*/  LDL.LU R245, [R1+0x5204] ;  /* 0x0052040001f57983 */ /* 0x000eb00000300800 */
[----:B---3--:R0:W-:Y:S01]  /*d4330*/  @P6 STG.E.U8 desc[UR52][R20.64], R0 ;  /* 0x0000000014006986 */ /* 0x0081e2000c101134 */
[----:B------:R-:W-:-:S02]  /*d4340*/  LOP3.LUT P6, RZ, R217, 0x100, RZ, 0xc0, !PT ;  /* 0x00000100d9ff7812 */ /* 0x000fc400078cc0ff */
        /* <DEDUP_REMOVED lines=10> */
[----:B0-----:R-:W-:Y:S02]  /*d43f0*/  PRMT R0, R246, 0x7773, RZ ;  /* 0x00007773f6007816 */ /* 0x001fe400000000ff */
[C---:B------:R-:W-:Y:S01]  /*d4400*/  LOP3.LUT P4, RZ, R244.reuse, 0x8000000, RZ, 0xc0, !PT ;  /* 0x08000000f4ff7812 */ /* 0x040fe2000788c0ff */
[----:B------:R-:W3:Y:S04]  /*d4410*/  LDL.LU R246, [R1+0x5200] ;  /* 0x0052000001f67983 */ /* 0x000ee80000300800 */
[----:B----4-:R0:W-:Y:S01]  /*d4420*/  @P1 STG.E.U8 desc[UR52][R228.64], R0 ;  /* 0x00000000e4001986 */ /* 0x0101e2000c101134 */
[----:B------:R-:W-:-:S02]  /*d4430*/  LOP3.LUT P5, RZ, R244, 0x10000000, RZ, 0xc0, !PT ;  /* 0x10000000f4ff7812 */ /* 0x000fc400078ac0ff */
[----:B0-----:R-:W-:-:S05]  /*d4440*/  PRMT R0, R247, 0x7770, RZ ;  /* 0x00007770f7007816 */ /* 0x001fca00000000ff */
[----:B------:R0:W-:Y:S02]  /*d4450*/  @P2 STG.E.U8 desc[UR52][R4.64], R0 ;  /* 0x0000000004002986 */ /* 0x0001e4000c101134 */
[----:B0-----:R-:W-:-:S05]  /*d4460*/  PRMT R0, R247, 0x7771, RZ ;  /* 0x00007771f7007816 */ /* 0x001fca00000000ff */
[----:B------:R0:W-:Y:S02]  /*d4470*/  @P3 STG.E.U8 desc[UR52][R226.64], R0 ;  /* 0x00000000e2003986 */ /* 0x0001e4000c101134 */
[----:B0-----:R-:W-:-:S05]  /*d4480*/  PRMT R0, R247, 0x7772, RZ ;  /* 0x00007772f7007816 */ /* 0x001fca00000000ff */
[----:B------:R0:W-:Y:S02]  /*d4490*/  @P4 STG.E.U8 desc[UR52][R18.64], R0 ;  /* 0x0000000012004986 */ /* 0x0001e4000c101134 */
[----:B0-----:R-:W-:Y:S02]  /*d44a0*/  PRMT R0, R247, 0x7773, RZ ;  /* 0x00007773f7007816 */ /* 0x001fe400000000ff */
[----:B------:R-:W4:Y:S04]  /*d44b0*/  LDL.LU R247, [R1+0x51fc] ;  /* 0x0051fc0001f77983 */ /* 0x000f280000300800 */
[----:B--2---:R0:W-:Y:S04]  /*d44c0*/  @P5 STG.E.U8 desc[UR52][R16.64], R0 ;  /* 0x0000000010005986 */ /* 0x0041e8000c101134 */
[----:B0-----:R-:W2:Y:S04]  /*d44d0*/  LDL.LU.64 R16, [R1+0x40f0] ;  /* 0x0040f00001107983 */ /* 0x001ea80000300a00 */
[----:B------:R-:W3:Y:S04]  /*d44e0*/  LDL.LU.64 R230, [R1+0x40f8] ;  /* 0x0040f80001e67983 */ /* 0x000ee80000300a00 */
[----:B------:R-:W4:Y:S04]  /*d44f0*/  LDL.LU.64 R228, [R1+0x4100] ;  /* 0x0041000001e47983 */ /* 0x000f280000300a00 */
[----:B------:R-:W4:Y:S04]  /*d4500*/  LDL.LU.64 R4, [R1+0x4108] ;  /* 0x0041080001047983 */ /* 0x000f280000300a00 */
[----:B------:R-:W4:Y:S01]  /*d4510*/  LDL.LU.64 R226, [R1+0x4110] ;  /* 0x0041100001e27983 */ /* 0x000f220000300a00 */
[----:B------:R-:W-:-:S03]  /*d4520*/  LOP3.LUT P2, RZ, R244, 0x20000000, RZ, 0xc0, !PT ;  /* 0x20000000f4ff7812 */ /* 0x000fc6000784c0ff */
[----:B------:R-:W4:Y:S01]  /*d4530*/  LDL.LU.64 R18, [R1+0x4118] ;  /* 0x0041180001127983 */ /* 0x000f220000300a00 */
[----:B------:R-:W-:Y:S02]  /*d4540*/  PRMT R0, R248, 0x7770, RZ ;  /* 0x00007770f8007816 */ /* 0x000fe400000000ff */
[----:B------:R-:W-:Y:S02]  /*d4550*/  LOP3.LUT R218, R218, 0x7fffffff, RZ, 0xc0, !PT ;  /* 0x7fffffffdada7812 */ /* 0x000fe400078ec0ff */
[----:B------:R-:W-:Y:S02]  /*d4560*/  LOP3.LUT R217, R217, 0xfffffffe, RZ, 0xc0, !PT ;  /* 0xfffffffed9d97812 */ /* 0x000fe400078ec0ff */
        /* <DEDUP_REMOVED lines=8> */
[----:B------:R-:W-:Y:S01]  /*d45f0*/  LOP3.LUT R217, R217, 0xfffffffb, RZ, 0xc0, !PT ;  /* 0xfffffffbd9d97812 */ /* 0x000fe200078ec0ff */
[----:B--2---:R0:W-:Y:S04]  /*d4600*/  @P2 STG.E.U8 desc[UR52][R16.64], R0 ;  /* 0x0000000010002986 */ /* 0x0041e8000c101134 */
[----:B0-----:R-:W2:Y:S04]  /*d4610*/  LDL.LU.64 R16, [R1+0x4120] ;  /* 0x0041200001107983 */ /* 0x001ea80000300a00 */
[----:B------:R-:W2:Y:S02]  /*d4620*/  LDL.LU.64 R238, [R1+0x4128] ;  /* 0x0041280001ee7983 */ /* 0x000ea40000300a00 */
        /* <DEDUP_REMOVED lines=13> */
[----:B------:R-:W-:Y:S02]  /*d4700*/  LOP3.LUT P6, RZ, R245, 0x8, RZ, 0xc0, !PT ;  /* 0x00000008f5ff7812 */ /* 0x000fe400078cc0ff */
[----:B------:R-:W-:Y:S01]  /*d4710*/  LOP3.LUT R217, R217, 0xffffffdf, RZ, 0xc0, !PT ;  /* 0xffffffdfd9d97812 */ /* 0x000fe200078ec0ff */
[----:B---3--:R0:W-:Y:S01]  /*d4720*/  @P3 STG.E.U8 desc[UR52][R230.64], R0 ;  /* 0x00000000e6003986 */ /* 0x0081e2000c101134 */
[----:B------:R-:W-:-:S09]  /*d4730*/  LOP3.LUT P5, RZ, R245, 0x1, RZ, 0xc0, !PT ;  /* 0x00000001f5ff7812 */ /* 0x000fd200078ac0ff */
[----:B------:R-:W-:Y:S02]  /*d4740*/  @P6 LOP3.LUT R217, R217, 0x20, RZ, 0xfc, !PT ;  /* 0x00000020d9d96812 */ /* 0x000fe400078efcff */
[----:B0-----:R-:W-:Y:S02]  /*d4750*/  PRMT R0, R248, 0x7772, RZ ;  /* 0x00007772f8007816 */ /* 0x001fe400000000ff */
[----:B------:R-:W-:-:S03]  /*d4760*/  LOP3.LUT P6, RZ, R245, 0x4, RZ, 0xc0, !PT ;  /* 0x00000004f5ff7812 */ /* 0x000fc600078cc0ff */
[----:B----4-:R0:W-:Y:S01]  /*d4770*/  @P4 STG.E.U8 desc[UR52][R228.64], R0 ;  /* 0x00000000e4004986 */ /* 0x0101e2000c101134 */
[----:B------:R-:W-:Y:S02]  /*d4780*/  LOP3.LUT R217, R217, 0xffffffbf, RZ, 0xc0, !PT ;  /* 0xffffffbfd9d97812 */ /* 0x000fe400078ec0ff */
[----:B0-----:R-:W-:Y:S02]  /*d4790*/  PRMT R0, R248, 0x7773, RZ ;  /* 0x00007773f8007816 */ /* 0x001fe400000000ff */
[----:B------:R-:W3:Y:S04]  /*d47a0*/  LDL.LU R248, [R1+0x51f8] ;  /* 0x0051f80001f87983 */ /* 0x000ee80000300800 */
[----:B------:R-:W4:Y:S01]  /*d47b0*/  LDL.LU.64 R232, [R1+0x4148] ;  /* 0x0041480001e87983 */ /* 0x000f220000300a00 */
[----:B------:R-:W-:-:S02]  /*d47c0*/  @P6 LOP3.LUT R217, R217, 0x40, RZ, 0xfc, !PT ;  /* 0x00000040d9d96812 */ /* 0x000fc400078efcff */
[----:B------:R-:W-:Y:S01]  /*d47d0*/  LOP3.LUT P6, RZ, R245, 0x2, RZ, 0xc0, !PT ;  /* 0x00000002f5ff7812 */ /* 0x000fe200078cc0ff */
[----:B------:R-:W3:Y:S04]  /*d47e0*/  LDL.LU.64 R6, [R1+0x4150] ;  /* 0x0041500001067983 */ /* 0x000ee80000300a00 */
[----:B------:R0:W-:Y:S04]  /*d47f0*/  @P5 STG.E.U8 desc[UR52][R4.64], R0 ;  /* 0x0000000004005986 */ /* 0x0001e8000c101134 */
[----:B------:R-:W3:Y:S04]  /*d4800*/  LDL.LU.64 R230, [R1+0x4158] ;  /* 0x0041580001e67983 */ /* 0x000ee80000300a00 */
[----:B------:R-:W3:Y:S01]  /*d4810*/  LDL.LU.64 R228, [R1+0x4160] ;  /* 0x0041600001e47983 */ /* 0x000ee20000300a00 */
[----:B0-----:R-:W-:-:S03]  /*d4820*/  PRMT R0, R2, 0x7770, RZ ;  /* 0x0000777002007816 */ /* 0x001fc600000000ff */
[----:B------:R-:W3:Y:S04]  /*d4830*/  LDL.LU.64 R4, [R1+0x4168] ;  /* 0x0041680001047983 */ /* 0x000ee80000300a00 */
[----:B------:R0:W-:Y:S01]  /*d4840*/  @P6 STG.E.U8 desc[UR52][R226.64], R0 ;  /* 0x00000000e2006986 */ /* 0x0001e2000c101134 */
[C---:B------:R-:W-:Y:S02]  /*d4850*/  LOP3.LUT P6, RZ, R217.reuse, 0x40, RZ, 0xc0, !PT ;  /* 0x00000040d9ff7812 */ /* 0x040fe400078cc0ff */
[----:B0-----:R-:W-:Y:S01]  /*d4860*/  PRMT R0, R2, 0x7771, RZ ;  /* 0x0000777102007816 */ /* 0x001fe200000000ff */
[----:B------:R-:W3:Y:S10]  /*d4870*/  LDL.LU.64 R226, [R1+0x4170] ;  /* 0x0041700001e27983 */ /* 0x000ef40000300a00 */
[----:B------:R0:W-:Y:S01]  /*d4880*/  @P6 STG.E.U8 desc[UR52][R18.64], R0 ;  /* 0x0000000012006986 */ /* 0x0001e2000c101134 */
[----:B------:R-:W-:-:S03]  /*d4890*/  LOP3.LUT P6, RZ, R217, 0x20, RZ, 0xc0, !PT ;  /* 0x00000020d9ff7812 */ /* 0x000fc600078cc0ff */
[----:B0-----:R-:W3:Y:S01]  /*d48a0*/  LDL.LU.64 R18, [R1+0x4178] ;  /* 0x0041780001127983 */ /* 0x001ee20000300a00 */
[----:B------:R-:W-:-:S09]  /*d48b0*/  PRMT R0, R2, 0x7772, RZ ;  /* 0x0000777202007816 */ /* 0x000fd200000000ff */
[----:B--2---:R0:W-:Y:S04]  /*d48c0*/  @P6 STG.E.U8 desc[UR52][R16.64], R0 ;  /* 0x0000000010006986 */ /* 0x0041e8000c101134 */
[----:B0-----:R-:W2:Y:S01]  /*d48d0*/  LDL.LU.64 R16, [R1+0x4180] ;  /* 0x0041800001107983 */ /* 0x001ea20000300a00 */
[----:B------:R-:W-:Y:S02]  /*d48e0*/  LOP3.LUT P6, RZ, R217, 0x10, RZ, 0xc0, !PT ;  /* 0x00000010d9ff7812 */ /* 0x000fe400078cc0ff */
[----:B------:R-:W-:Y:S02]  /*d48f0*/  PRMT R0, R2, 0x7773, RZ ;  /* 0x0000777302007816 */ /* 0x000fe400000000ff */
[----:B------:R-:W-:Y:S01]  /*d4900*/  LOP3.LUT P0, RZ, R245, 0x400, RZ, 0xc0, !PT ;  /* 0x00000400f5ff7812 */ /* 0x000fe2000780c0ff */
[----:B------:R-:W2:Y:S08]  /*d4910*/  LDL.LU R2, [R1+0x51f4] ;  /* 0x0051f40001027983 */ /* 0x000eb00000300800 */
        /* <DEDUP_REMOVED lines=14> */
[----:B----4-:R0:W-:Y:S01]  /*d4a00*/  @P6 STG.E.U8 desc[UR52][R232.64], R0 ;  /* 0x00000000e8006986 */ /* 0x0101e2000c101134 */
[----:B------:R-:W-:-:S02]  /*d4a10*/  LOP3.LUT P6, RZ, R218, 0x80000000, RZ, 0xc0, !PT ;  /* 0x80000000daff7812 */ /* 0x000fc400078cc0ff */
[----:B0-----:R-:W-:-:S11]  /*d4a20*/  PRMT R0, R8, 0x7770, RZ ;  /* 0x0000777008007816 */ /* 0x001fd600000000ff */
[----:B---3--:R0:W-:Y:S01]  /*d4a30*/  @P6 STG.E.U8 desc[UR52][R6.64], R0 ;  /* 0x0000000006006986 */ /* 0x0081e2000c101134 */
[----:B------:R-:W-:Y:S02]  /*d4a40*/  LOP3.LUT P2, RZ, R245, 0x1000, RZ, 0xc0, !PT ;  /* 0x00001000f5ff7812 */ /* 0x000fe4000784c0ff */
[----:B0-----:R-:W-:-:S05]  /*d4a50*/  PRMT R0, R8, 0x7771, RZ ;  /* 0x0000777108007816 */ /* 0x001fca00000000ff */
[----:B------:R0:W-:Y:S01]  /*d4a60*/  @P0 STG.E.U8 desc[UR52][R230.64], R0 ;  /* 0x00000000e6000986 */ /* 0x0001e2000c101134 */
[----:B------:R-:W-:Y:S02]  /*d4a70*/  LOP3.LUT P3, RZ, R245, 0x2000, RZ, 0xc0, !PT ;  /* 0x00002000f5ff7812 */ /* 0x000fe4000786c0ff */
[----:B0-----:R-:W-:-:S05]  /*d4a80*/  PRMT R0, R8, 0x7772, RZ ;  /* 0x0000777208007816 */ /* 0x001fca00000000ff */
[----:B------:R0:W-:Y:S01]  /*d4a90*/  @P1 STG.E.U8 desc[UR52][R228.64], R0 ;  /* 0x00000000e4001986 */ /* 0x0001e2000c101134 */
[C---:B------:R-:W-:Y:S02]  /*d4aa0*/  LOP3.LUT P4, RZ, R245.reuse, 0x4000, RZ, 0xc0, !PT ;  /* 0x00004000f5ff7812 */ /* 0x040fe4000788c0ff */
[----:B0-----:R-:W-:Y:S02]  /*d4ab0*/  PRMT R0, R8, 0x7773, RZ ;  /* 0x0000777308007816 */ /* 0x001fe400000000ff */
[----:B------:R-:W-:Y:S01]  /*d4ac0*/  LOP3.LUT P5, RZ, R245, 0x8000, RZ, 0xc0, !PT ;  /* 0x00008000f5ff7812 */ /* 0x000fe200078ac0ff */
[----:B------:R-:W3:Y:S04]  /*d4ad0*/  LDL.LU R8, [R1+0x51ec] ;  /* 0x0051ec0001087983 */ /* 0x000ee80000300800 */
        /* <DEDUP_REMOVED lines=11> */
[----:B------:R-:W3:Y:S01]  /*d4b90*/  LDL.LU.64 R226, [R1+0x41a8] ;  /* 0x0041a80001e27983 */ /* 0x000ee20000300a00 */
[----:B------:R-:W-:-:S03]  /*d4ba0*/  LOP3.LUT P2, RZ, R245, 0x10000, RZ, 0xc0, !PT ;  /* 0x00010000f5ff7812 */ /* 0x000fc6000784c0ff */
[----:B------:R-:W3:Y:S01]  /*d4bb0*/  LDL.LU.64 R18, [R1+0x41b0] ;  /* 0x0041b00001127983 */ /* 0x000ee20000300a00 */
[----:B------:R-:W-:-:S03]  /*d4bc0*/  PRMT R0, R13, 0x7773, RZ ;  /* 0x000077730d007816 */ /* 0x000fc600000000ff */
[----:B------:R-:W3:Y:S01]  /*d4bd0*/  LDL.LU R13, [R1+0x51e8] ;  /* 0x0051e800010d7983 */ /* 0x000ee20000300800 */
        /* <DEDUP_REMOVED lines=16> */
[----:B------:R-:W2:Y:S04]  /*d4ce0*/  LDL.LU.64 R238, [R1+0x41c0] ;  /* 0x0041c00001ee7983 */ /* 0x000ea80000300a00 */
[----:B------:R-:W2:Y:S01]  /*d4cf0*/  LDL.LU.64 R236, [R1+0x41c8] ;  /* 0x0041c80001ec7983 */ /* 0x000ea20000300a00 */
        /* <DEDUP_REMOVED lines=8> */
[----:B------:R-:W-:Y:S01]  /*d4d80*/  @P6 LOP3.LUT R218, R218, 0x10000000, RZ, 0xfc, !PT ;  /* 0x10000000dada6812 */ /* 0x000fe200078efcff */
[----:B------:R-:W2:Y:S01]  /*d4d90*/  LDL.LU.64 R6, [R1+0x41e8] ;  /* 0x0041e80001067983 */ /* 0x000ea20000300a00 */
        /* <DEDUP_REMOVED lines=12> */
[----:B0-----:R-:W-:-:S05]  /*d4e60*/  PRMT R0, R249, 0x7772, RZ ;  /* 0x00007772f9007816 */ /* 0x001fca00000000ff */
[----:B------:R0:W-:Y:S02]  /*d4e70*/  @P5 STG.E.U8 desc[UR52][R4.64], R0 ;  /* 0x0000000004005986 */ /* 0x0001e4000c101134 */
[----:B0-----:R-:W-:Y:S02]  /*d4e80*/  PRMT R0, R249, 0x7773, RZ ;  /* 0x00007773f9007816 */ /* 0x001fe400000000ff */
[----:B------:R-:W3:Y:S04]  /*d4e90*/  LDL.LU R249, [R1+0x51e4] ;  /* 0x0051e40001f97983 */ /* 0x000ee80000300800 */
[----:B------:R-:W4:Y:S04]  /*d4ea0*/  LDL.LU.64 R230, [R1+0x41f0] ;  /* 0x0041f00001e67983 */ /* 0x000f280000300a00 */
[----:B------:R0:W-:Y:S01]  /*d4eb0*/  @P6 STG.E.U8 desc[UR52][R226.64], R0 ;  /* 0x00000000e2006986 */ /* 0x0001e2000c101134 */
[----:B------:R-:W-:-:S03]  /*d4ec0*/  LOP3.LUT P6, RZ, R218, 0x40000000, RZ, 0xc0, !PT ;  /* 0x40000000daff7812 */ /* 0x000fc600078cc0ff */
[----:B------:R-:W3:Y:S04]  /*d4ed0*/  LDL.LU.64 R228, [R1+0x41f8] ;  /* 0x0041f80001e47983 */ /* 0x000ee80000300a00 */
[----:B------:R-:W3:Y:S01]  /*d4ee0*/  LDL.LU.64 R4, [R1+0x4200] ;  /* 0x0042000001047983 */ /* 0x000ee20000300a00 */
[----:B0-----:R-:W-:-:S03]  /*d4ef0*/  PRMT R0, R250, 0x7770, RZ ;  /* 0x00007770fa007816 */ /* 0x001fc600000000ff */
[----:B------:R-:W3:Y:S04]  /*d4f00*/  LDL.LU.64 R226, [R1+0x4208] ;  /* 0x0042080001e27983 */ /* 0x000ee80000300a00 */
        /* <DEDUP_REMOVED lines=8> */
[----:B------:R0:W-:Y:S01]  /*d4f90*/  @P6 STG.E.U8 desc[UR52][R238.64], R0 ;  /* 0x00000000ee006986 */ /* 0x0001e2000c101134 */
[----:B------:R-:W-:Y:S02]  /*d4fa0*/  LOP3.LUT P6, RZ, R218, 0x8000000, RZ, 0xc0, !PT ;  /* 0x08000000daff7812 */ /* 0x000fe400078cc0ff */
[----:B0-----:R-:W-:Y:S02]  /*d4fb0*/  PRMT R0, R250, 0x7773, RZ ;  /* 0x00007773fa007816 */ /* 0x001fe400000000ff */
        /* <DEDUP_REMOVED lines=14> */
[----:B0-----:R-:W-:Y:S02]  /*d50a0*/  PRMT R0, R251, 0x7773, RZ ;  /* 0x00007773fb007816 */ /* 0x001fe400000000ff */
[----:B------:R-:W-:Y:S01]  /*d50b0*/  LOP3.LUT P2, RZ, R245, 0x80000000, RZ, 0xc0, !PT ;  /* 0x80000000f5ff7812 */ /* 0x000fe2000784c0ff */
[----:B------:R-:W2:Y:S06]  /*d50c0*/  LDL.LU R251, [R1+0x51dc] ;  /* 0x0051dc0001fb7983 */ /* 0x000eac0000300800 */
[----:B------:R0:W-:Y:S01]  /*d50d0*/  @P6 STG.E.U8 desc[UR52][R6.64], R0 ;  /* 0x0000000006006986 */ /* 0x0001e2000c101134 */
[----:B------:R-:W-:-:S02]  /*d50e0*/  LOP3.LUT P3, RZ, R246, 0x1, RZ, 0xc0, !PT ;  /* 0x00000001f6ff7812 */ /* 0x000fc4000786c0ff */
[----:B0-----:R-:W-:-:S05]  /*d50f0*/  PRMT R0, R252, 0x7770, RZ ;  /* 0x00007770fc007816 */ /* 0x001fca00000000ff */
[----:B----4-:R0:W-:Y:S01]  /*d5100*/  @P0 STG.E.U8 desc[UR52][R230.64], R0 ;  /* 0x00000000e6000986 */ /* 0x0101e2000c101134 */
[----:B------:R-:W-:Y:S02]  /*d5110*/  LOP3.LUT P4, RZ, R246, 0x2, RZ, 0xc0, !PT ;  /* 0x00000002f6ff7812 */ /* 0x000fe4000788c0ff */
[----:B0-----:R-:W-:-:S05]  /*d5120*/  PRMT R0, R252, 0x7771, RZ ;  /* 0x00007771fc007816 */ /* 0x001fca00000000ff */
[----:B---3--:R0:W-:Y:S01]  /*d5130*/  @P1 STG.E.U8 desc[UR52][R228.64], R0 ;  /* 0x00000000e4001986 */ /* 0x0081e2000c101134 */
[----:B------:R-:W-:Y:S02]  /*d5140*/  LOP3.LUT P5, RZ, R246, 0x4, RZ, 0xc0, !PT ;  /* 0x00000004f6ff7812 */ /* 0x000fe400078ac0ff */
[----:B0-----:R-:W-:-:S05]  /*d5150*/  PRMT R0, R252, 0x7772, RZ ;  /* 0x00007772fc007816 */ /* 0x001fca00000000ff */
[----:B------:R0:W-:Y:S02]  /*d5160*/  @P2 STG.E.U8 desc[UR52][R4.64], R0 ;  /* 0x0000000004002986 */ /* 0x0001e4000c101134 */
        /* <DEDUP_REMOVED lines=33> */
[----:B------:R-:W2:Y:S01]  /*d5380*/  LDL.LU.64 R238, [R1+0x4258] ;  /* 0x0042580001ee7983 */ /* 0x000ea20000300a00 */
[----:B------:R-:W-:-:S03]  /*d5390*/  @P6 LOP3.LUT R218, R218, 0x80000, RZ, 0xfc, !PT ;  /* 0x00080000dada6812 */ /* 0x000fc600078efcff */
[----:B------:R-:W2:Y:S01]  /*d53a0*/  LDL.LU.64 R236, [R1+0x4260] ;  /* 0x0042600001ec7983 */ /* 0x000ea20000300a00 */
[----:B------:R-:W-:Y:S02]  /*d53b0*/  LOP3.LUT P6, RZ, R246, 0x400, RZ, 0xc0, !PT ;  /* 0x00000400f6ff7812 */ /* 0x000fe400078cc0ff */
[----:B------:R-:W-:Y:S01]  /*d53c0*/  LOP3.LUT R218, R218, 0xffefffff, RZ, 0xc0, !PT ;  /* 0xffefffffdada7812 */ /* 0x000fe200078ec0ff */
[----:B------:R-:W2:Y:S01]  /*d53d0*/  LDL.LU.64 R234, [R1+0x4268] ;  /* 0x0042680001ea7983 */ /* 0x000ea20000300a00 */
[----:B------:R-:W-:-:S03]  /*d53e0*/  LOP3.LUT P3, RZ, R246, 0x10, RZ, 0xc0, !PT ;  /* 0x00000010f6ff7812 */ /* 0x000fc6000786c0ff */
[----:B------:R-:W2:Y:S01]  /*d53f0*/  LDL.LU.64 R20, [R1+0x4270] ;  /* 0x0042700001147983 */ /* 0x000ea20000300a00 */
[C---:B------:R-:W-:Y:S02]  /*d5400*/  LOP3.LUT P4, RZ, R246.reuse, 0x20, RZ, 0xc0, !PT ;  /* 0x00000020f6ff7812 */ /* 0x040fe4000788c0ff */
[----:B------:R-:W-:Y:S01]  /*d5410*/  LOP3.LUT P5, RZ, R246, 0x40, RZ, 0xc0, !PT ;  /* 0x00000040f6ff7812 */ /* 0x000fe200078ac0ff */
[----:B------:R-:W2:Y:S02]  /*d5420*/  LDL.LU.64 R232, [R1+0x4278] ;  /* 0x0042780001e87983 */ /* 0x000ea40000300a00 */
[----:B------:R-:W-:Y:S02]  /*d5430*/  @P6 LOP3.LUT R218, R218, 0x100000, RZ, 0xfc, !PT ;  /* 0x00100000dada6812 */ /* 0x000fe400078efcff */
[----:B------:R-:W-:Y:S01]  /*d5440*/  LOP3.LUT P6, RZ, R246, 0x200, RZ, 0xc0, !PT ;  /* 0x00000200f6ff7812 */ /* 0x000fe200078cc0ff */
[----:B------:R-:W2:Y:S01]  /*d5450*/  LDL.LU.64 R6, [R1+0x4280] ;  /* 0x0042800001067983 */ /* 0x000ea20000300a00 */
[----:B------:R-:W-:-:S11]  /*d5460*/  LOP3.LUT R218, R218, 0xffdfffff, RZ, 0xc0, !PT ;  /* 0xffdfffffdada7812 */ /* 0x000fd600078ec0ff */
[----:B------:R-:W-:Y:S02]  /*d5470*/  @P6 LOP3.LUT R218, R218, 0x200000, RZ, 0xfc, !PT ;  /* 0x00200000dada6812 */ /* 0x000fe400078efcff */
[----:B------:R-:W-:Y:S01]  /*d5480*/  LOP3.LUT P6, RZ, R246, 0x100, RZ, 0xc0, !PT ;  /* 0x00000100f6ff7812 */ /* 0x000fe200078cc0ff */
[----:B----4-:R0:W-:Y:S01]  /*d5490*/  @P3 STG.E.U8 desc[UR52][R230.64], R0 ;  /* 0x00000000e6003986 */ /* 0x0101e2000c101134 */
[----:B------:R-:W-:Y:S02]  /*d54a0*/  LOP3.LUT R218, R218, 0xffbfffff, RZ, 0xc0, !PT ;  /* 0xffbfffffdada7812 */ /* 0x000fe400078ec0ff */
[----:B0-----:R-:W-:Y:S01]  /*d54b0*/  PRMT R0, R11, 0x7770, RZ ;  /* 0x000077700b007816 */ /* 0x001fe200000000ff */
[----:B------:R-:W4:Y:S08]  /*d54c0*/  LDL.LU.64 R230, [R1+0x4288] ;  /* 0x0042880001e67983 */ /* 0x000f300000300a00 */
[----:B------:R-:W-:-:S02]  /*d54d0*/  @P6 LOP3.LUT R218, R218, 0x400000, RZ, 0xfc, !PT ;  /* 0x00400000dada6812 */ /* 0x000fc400078efcff */
[----:B------:R-:W-:Y:S01]  /*d54e0*/  LOP3.LUT P6, RZ, R246, 0x80, RZ, 0xc0, !PT ;  /* 0x00000080f6ff7812 */ /* 0x000fe200078cc0ff */
[----:B---3--:R0:W-:Y:S02]  /*d54f0*/  @P4 STG.E.U8 desc[UR52][R228.64], R0 ;  /* 0x00000000e4004986 */ /* 0x0081e4000c101134 */
[C---:B0-----:R-:W-:Y:S02]  /*d5500*/  PRMT R0, R11.reuse, 0x7771, RZ ;  /* 0x000077710b007816 */ /* 0x041fe400000000ff */
[----:B------:R-:W3:Y:S04]  /*d5510*/  LDL.LU.64 R228, [R1+0x4290] ;  /* 0x0042900001e47983 */ /* 0x000ee80000300a00 */
[----:B------:R0:W-:Y:S02]  /*d5520*/  @P5 STG.E.U8 desc[UR52][R4.64], R0 ;  /* 0x0000000004005986 */ /* 0x0001e4000c101134 */
[----:B0-----:R-:W-:-:S02]  /*d5530*/  PRMT R0, R11, 0x7772, RZ ;  /* 0x000077720b007816 */ /* 0x001fc400000000ff */
[----:B------:R-:W3:Y:S04]  /*d5540*/  LDL.LU.64 R4, [R1+0x4298] ;  /* 0x0042980001047983 */ /* 0x000ee80000300a00 */
[----:B------:R0:W-:Y:S01]  /*d5550*/  @P6 STG.E.U8 desc[UR52][R226.64], R0 ;  /* 0x00000000e2006986 */ /* 0x0001e2000c101134 */
[C---:B------:R-:W-:Y:S02]  /*d5560*/  LOP3.LUT P6, RZ, R218.reuse, 0x400000, RZ, 0xc0, !PT ;  /* 0x00400000daff7812 */ /* 0x040fe400078cc0ff */
[----:B0-----:R-:W-:Y:S02]  /*d5570*/  PRMT R0, R11, 0x7773, RZ ;  /* 0x000077730b007816 */ /* 0x001fe400000000ff */
[----:B------:R-:W3:Y:S09]  /*d5580*/  LDL.LU R11, [R1+0x51d0] ;  /* 0x0051d000010b7983 */ /* 0x000ef20000300800 */
[----:B------:R0:W-:Y:S01]  /*d5590*/  @P6 STG.E.U8 desc[UR52][R18.64], R0 ;  /* 0x0000000012006986 */ /* 0x0001e2000c101134 */
[----:B------:R-:W-:-:S03]  /*d55a0*/  LOP3.LUT P6, RZ, R218, 0x200000, RZ, 0xc0, !PT ;  /* 0x00200000daff7812 */ /* 0x000fc600078cc0ff */
[----:B------:R-:W3:Y:S01]  /*d55b0*/  LDL.LU.64 R226, [R1+0x42a0] ;  /* 0x0042a00001e27983 */ /* 0x000ee20000300a00 */
[----:B0-----:R-:W-:-:S03]  /*d55c0*/  PRMT R0, R10, 0x7770, RZ ;  /* 0x000077700a007816 */ /* 0x001fc600000000ff */
[----:B------:R-:W3:Y:S06]  /*d55d0*/  LDL.LU.64 R18, [R1+0x42a8] ;  /* 0x0042a80001127983 */ /* 0x000eec0000300a00 */
        /* <DEDUP_REMOVED lines=23> */
[C---:B------:R-:W-:Y:S02]  /*d5750*/  LOP3.LUT P2, RZ, R246.reuse, 0x40000, RZ, 0xc0, !PT ;  /* 0x00040000f6ff7812 */ /* 0x040fe4000784c0ff */
[----:B0-----:R-:W-:Y:S02]  /*d5760*/  PRMT R0, R9, 0x7773, RZ ;  /* 0x0000777309007816 */ /* 0x001fe400000000ff */
[C---:B------:R-:W-:Y:S01]  /*d5770*/  LOP3.LUT P3, RZ, R246.reuse, 0x80000, RZ, 0xc0, !PT ;  /* 0x00080000f6ff7812 */ /* 0x040fe2000786c0ff */
[----:B------:R-:W2:Y:S04]  /*d5780*/  LDL.LU R9, [R1+0x51c8] ;  /* 0x0051c80001097983 */ /* 0x000ea80000300800 */
[----:B----4-:R0:W-:Y:S01]  /*d5790*/  @P0 STG.E.U8 desc[UR52][R230.64], R0 ;  /* 0x00000000e6000986 */ /* 0x0101e2000c101134 */
[----:B------:R-:W-:-:S02]  /*d57a0*/  LOP3.LUT P4, RZ, R246, 0x100000, RZ, 0xc0, !PT ;  /* 0x00100000f6ff7812 */ /* 0x000fc4000788c0ff */
[----:B0-----:R-:W-:-:S05]  /*d57b0*/  PRMT R0, R24, 0x7770, RZ ;  /* 0x0000777018007816 */ /* 0x001fca00000000ff */
[----:B---3--:R0:W-:Y:S01]  /*d57c0*/  @P1 STG.E.U8 desc[UR52][R228.64], R0 ;  /* 0x00000000e4001986 */ /* 0x0081e2000c101134 */
[----:B------:R-:W-:Y:S02]  /*d57d0*/  LOP3.LUT P5, RZ, R246, 0x200000, RZ, 0xc0, !PT ;  /* 0x00200000f6ff7812 */ /* 0x000fe400078ac0ff */
[----:B0-----:R-:W-:-:S05]  /*d57e0*/  PRMT R0, R24, 0x7771, RZ ;  /* 0x0000777118007816 */ /* 0x001fca00000000ff */
[----:B------:R0:W-:Y:S02]  /*d57f0*/  @P2 STG.E.U8 desc[UR52][R4.64], R0 ;  /* 0x0000000004002986 */ /* 0x0001e4000c101134 */
[C---:B0-----:R-:W-:Y:S02]  /*d5800*/  PRMT R0, R24.reuse, 0x7772, RZ ;  /* 0x0000777218007816 */ /* 0x041fe400000000ff */
[----:B------:R-:W-:-:S03]  /*d5810*/  PRMT R24, R24, 0x7773, RZ ;  /* 0x0000777318187816 */ /* 0x000fc600000000ff */
[----:B------:R0:W-:Y:S04]  /*d5820*/  @P3 STG.E.U8 desc[UR52][R226.64], R0 ;  /* 0x00000000e2003986 */ /* 0x0001e8000c101134 */
[----:B------:R-:W-:Y:S01]  /*d5830*/  @P4 STG.E.U8 desc[UR52][R18.64], R24 ;  /* 0x0000001812004986 */ /* 0x000fe2000c101134 */
[----:B0-----:R-:W-:-:S05]  /*d5840*/  PRMT R0, R28, 0x7770, RZ ;  /* 0x000077701c007816 */ /* 0x001fca00000000ff */
        /* <DEDUP_REMOVED lines=31> */
[----:B------:R-:W-:-:S03]  /*d5a40*/  LOP3.LUT P3, RZ, R246, 0x800000, RZ, 0xc0, !PT ;  /* 0x00800000f6ff7812 */ /* 0x000fc6000786c0ff */
[----:B------:R-:W2:Y:S04]  /*d5a50*/  LDL.LU.64 R20, [R1+0x4308] ;  /* 0x0043080001147983 */ /* 0x000ea80000300a00 */
[----:B------:R-:W-:Y:S01]  /*d5a60*/  @P6 LOP3.LUT R218, R218, 0x1000, RZ, 0xfc, !PT ;  /* 0x00001000dada6812 */ /* 0x000fe200078efcff */
[----:B------:R-:W2:Y:S01]  /*d5a70*/  LDL.LU.64 R232, [R1+0x4310] ;  /* 0x0043100001e87983 */ /* 0x000ea20000300a00 */
[----:B------:R-:W-:Y:S02]  /*d5a80*/  LOP3.LUT P6, RZ, R246, 0x10000000, RZ, 0xc0, !PT ;  /* 0x10000000f6ff7812 */ /* 0x000fe400078cc0ff */
[----:B------:R-:W-:Y:S01]  /*d5a90*/  LOP3.LUT R218, R218, 0xffffdfff, RZ, 0xc0, !PT ;  /* 0xffffdfffdada7812 */ /* 0x000fe200078ec0ff */
[----:B------:R-:W2:Y:S01]  /*d5aa0*/  LDL.LU.64 R6, [R1+0x4318] ;  /* 0x0043180001067983 */ /* 0x000ea20000300a00 */
[----:B------:R-:W-:-:S09]  /*d5ab0*/  LOP3.LUT P4, RZ, R246, 0x1000000, RZ, 0xc0, !PT ;  /* 0x01000000f6ff7812 */ /* 0x000fd2000788c0ff */
[----:B------:R-:W-:Y:S02]  /*d5ac0*/  @P6 LOP3.LUT R218, R218, 0x2000, RZ, 0xfc, !PT ;  /* 0x00002000dada6812 */ /* 0x000fe400078efcff */
[C---:B------:R-:W-:Y:S02]  /*d5ad0*/  LOP3.LUT P6, RZ, R246.reuse, 0x8000000, RZ, 0xc0, !PT ;  /* 0x08000000f6ff7812 */ /* 0x040fe400078cc0ff */
[----:B------:R-:W-:Y:S02]  /*d5ae0*/  LOP3.LUT P5, RZ, R246, 0x2000000, RZ, 0xc0, !PT ;  /* 0x02000000f6ff7812 */ /* 0x000fe400078ac0ff */
[----:B------:R-:W-:Y:S02]  /*d5af0*/  LOP3.LUT R218, R218, 0xffffbfff, RZ, 0xc0, !PT ;  /* 0xffffbfffdada7812 */ /* 0x000fe400078ec0ff */
[C---:B------:R-:W-:Y:S02]  /*d5b00*/  PRMT R0, R28.reuse, 0x7772, RZ ;  /* 0x000077721c007816 */ /* 0x040fe400000000ff */
[----:B------:R-:W-:-:S03]  /*d5b10*/  PRMT R28, R28, 0x7773, RZ ;  /* 0x000077731c1c7816 */ /* 0x000fc600000000ff */
[----:B---3--:R0:W-:Y:S02]  /*d5b20*/  @P3 STG.E.U8 desc[UR52][R230.64], R0 ;  /* 0x00000000e6003986 */ /* 0x0081e4000c101134 */
[----:B------:R-:W-:Y:S02]  /*d5b30*/  @P6 LOP3.LUT R218, R218, 0x4000, RZ, 0xfc, !PT ;  /* 0x00004000dada6812 */ /* 0x000fe400078efcff */
[----:B------:R-:W-:Y:S01]  /*d5b40*/  LOP3.LUT P6, RZ, R246, 0x4000000, RZ, 0xc0, !PT ;  /* 0x04000000f6ff7812 */ /* 0x000fe200078cc0ff */
[----:B----4-:R1:W-:Y:S01]  /*d5b50*/  @P4 STG.E.U8 desc[UR52][R228.64], R28 ;  /* 0x0000001ce4004986 */ /* 0x0103e2000c101134 */
[----:B0-----:R-:W-:-:S03]  /*d5b60*/  PRMT R0, R25, 0x7770, RZ ;  /* 0x0000777019007816 */ /* 0x001fc600000000ff */
[----:B------:R-:W3:Y:S04]  /*d5b70*/  LDL.LU.64 R230, [R1+0x4320] ;  /* 0x0043200001e67983 */ /* 0x000ee80000300a00 */
[----:B------:R0:W-:Y:S04]  /*d5b80*/  @P5 STG.E.U8 desc[UR52][R4.64], R0 ;  /* 0x0000000004005986 */ /* 0x0001e8000c101134 */
[----:B-1----:R-:W4:Y:S01]  /*d5b90*/  LDL.LU.64 R228, [R1+0x4328] ;  /* 0x0043280001e47983 */ /* 0x002f220000300a00 */
[----:B0-----:R-:W-:-:S03]  /*d5ba0*/  PRMT R0, R25, 0x7771, RZ ;  /* 0x0000777119007816 */ /* 0x001fc600000000ff */
[----:B------:R-:W4:Y:S04]  /*d5bb0*/  LDL.LU.64 R4, [R1+0x4330] ;  /* 0x0043300001047983 */ /* 0x000f280000300a00 */
[----:B------:R0:W-:Y:S01]  /*d5bc0*/  @P6 STG.E.U8 desc[UR52][R226.64], R0 ;  /* 0x00000000e2006986 */ /* 0x0001e2000c101134 */
[C---:B------:R-:W-:Y:S02]  /*d5bd0*/  LOP3.LUT P6, RZ, R218.reuse, 0x4000, RZ, 0xc0, !PT ;  /* 0x00004000daff7812 */ /* 0x040fe400078cc0ff */
[----:B0-----:R-:W-:Y:S01]  /*d5be0*/  PRMT R0, R25, 0x7772, RZ ;  /* 0x0000777219007816 */ /* 0x001fe200000000ff */
[----:B------:R-:W4:Y:S10]  /*d5bf0*/  LDL.LU.64 R226, [R1+0x4338] ;  /* 0x0043380001e27983 */ /* 0x000f340000300a00 */
[----:B------:R0:W-:Y:S01]  /*d5c00*/  @P6 STG.E.U8 desc[UR52][R18.64], R0 ;  /* 0x0000000012006986 */ /* 0x0001e2000c101134 */
[----:B------:R-:W-:-:S02]  /*d5c10*/  LOP3.LUT P6, RZ, R218, 0x2000, RZ, 0xc0, !PT ;  /* 0x00002000daff7812 */ /* 0x000fc400078cc0ff */
[----:B------:R-:W-:Y:S01]  /*d5c20*/  PRMT R25, R25, 0x7773, RZ ;  /* 0x0000777319197816 */ /* 0x000fe200000000ff */
[----:B0-----:R-:W4:Y:S10]  /*d5c30*/  LDL.LU.64 R18, [R1+0x4340] ;  /* 0x0043400001127983 */ /* 0x001f340000300a00 */
        /* <DEDUP_REMOVED lines=12> */
[----:B------:R-:W-:-:S11]  /*d5d00*/  PRMT R29, R29, 0x7773, RZ ;  /* 0x000077731d1d7816 */ /* 0x000fd600000000ff */
[----:B------:R-:W-:Y:S01]  /*d5d10*/  @P6 STG.E.U8 desc[UR52][R20.64], R29 ;  /* 0x0000001d14006986 */ /* 0x000fe2000c101134 */
[----:B------:R-:W-:Y:S02]  /*d5d20*/  LOP3.LUT P6, RZ, R218, 0x100, RZ, 0xc0, !PT ;  /* 0x00000100daff7812 */ /* 0x000fe400078cc0ff */
[----:B0-----:R-:W-:Y:S02]  /*d5d30*/  PRMT R0, R26, 0x7770, RZ ;  /* 0x000077701a007816 */ /* 0x001fe400000000ff */
[----:B------:R-:W-:-:S09]  /*d5d40*/  LOP3.LUT P0, RZ, R247, 0x8, RZ, 0xc0, !PT ;  /* 0x00000008f7ff7812 */ /* 0x000fd2000780c0ff */
[----:B------:R0:W-:Y:S01]  /*d5d50*/  @P6 STG.E.U8 desc[UR52][R232.64], R0 ;  /* 0x00000000e8006986 */ /* 0x0001e2000c101134 */
[----:B------:R-:W-:Y:S02]  /*d5d60*/  LOP3.LUT P6, RZ, R218, 0x80, RZ, 0xc0, !PT ;  /* 0x00000080daff7812 */ /* 0x000fe400078cc0ff */
[C---:B------:R-:W-:Y:S02]  /*d5d70*/  LOP3.LUT P1, RZ, R247.reuse, 0x10, RZ, 0xc0, !PT ;  /* 0x00000010f7ff7812 */ /* 0x040fe4000782c0ff */
[----:B------:R-:W-:Y:S02]  /*d5d80*/  LOP3.LUT P2, RZ, R247, 0x20, RZ, 0xc0, !PT ;  /* 0x00000020f7ff7812 */ /* 0x000fe4000784c0ff */
[----:B0-----:R-:W-:-:S07]  /*d5d90*/  PRMT R0, R26, 0x7771, RZ ;  /* 0x000077711a007816 */ /* 0x001fce00000000ff */
[----:B------:R0:W-:Y:S01]  /*d5da0*/  @P6 STG.E.U8 desc[UR52][R6.64], R0 ;  /* 0x0000000006006986 */ /* 0x0001e2000c101134 */
[----:B------:R-:W-:Y:S02]  /*d5db0*/  LOP3.LUT P3, RZ, R247, 0x40, RZ, 0xc0, !PT ;  /* 0x00000040f7ff7812 */ /* 0x000fe4000786c0ff */
[C---:B0-----:R-:W-:Y:S02]  /*d5dc0*/  PRMT R0, R26.reuse, 0x7772, RZ ;  /* 0x000077721a007816 */ /* 0x041fe400000000ff */
[----:B------:R-:W-:-:S03]  /*d5dd0*/  PRMT R26, R26, 0x7773, RZ ;  /* 0x000077731a1a7816 */ /* 0x000fc600000000ff */
[----:B---3--:R0:W-:Y:S01]  /*d5de0*/  @P0 STG.E.U8 desc[UR52][R230.64], R0 ;  /* 0x00000000e6000986 */ /* 0x0081e2000c101134 */
[C---:B------:R-:W-:Y:S02]  /*d5df0*/  LOP3.LUT P4, RZ, R247.reuse, 0x80, RZ, 0xc0, !PT ;  /* 0x00000080f7ff7812 */ /* 0x040fe4000788c0ff */
[----:B------:R-:W-:Y:S01]  /*d5e00*/  LOP3.LUT P5, RZ, R247, 0x100, RZ, 0xc0, !PT ;  /* 0x00000100f7ff7812 */ /* 0x000fe200078ac0ff */
[----:B----4-:R-:W-:Y:S01]  /*d5e10*/  @P1 STG.E.U8 desc[UR52][R228.64], R26 ;  /* 0x0000001ae4001986 */ /* 0x010fe2000c101134 */
[----:B0-----:R-:W-:-:S05]  /*d5e20*/  PRMT R0, R30, 0x7770, RZ ;  /* 0x000077701e007816 */ /* 0x001fca00000000ff */
[----:B------:R0:W-:Y:S02]  /*d5e30*/  @P2 STG.E.U8 desc[UR52][R4.64], R0 ;  /* 0x0000000004002986 */ /* 0x0001e4000c101134 */
[----:B0-----:R-:W-:-:S05]  /*d5e40*/  PRMT R0, R30, 0x7771, RZ ;  /* 0x000077711e007816 */ /* 0x001fca00000000ff */
[----:B------:R0:W-:Y:S02]  /*d5e50*/  @P3 STG.E.U8 desc[UR52][R226.64], R0 ;  /* 0x00000000e2003986 */ /* 0x0001e4000c101134 */
[C---:B0-----:R-:W-:Y:S02]  /*d5e60*/  PRMT R0, R30.reuse, 0x7772, RZ ;  /* 0x000077721e007816 */ /* 0x041fe400000000ff */
[----:B------:R-:W-:-:S03]  /*d5e70*/  PRMT R30, R30, 0x7773, RZ ;  /* 0x000077731e1e7816 */ /* 0x000fc600000000ff */
[----:B------:R-:W-:Y:S04]  /*d5e80*/  @P4 STG.E.U8 desc[UR52][R18.64], R0 ;  /* 0x0000000012004986 */ /* 0x000fe8000c101134 */
        /* <DEDUP_REMOVED lines=27> */
[----:B------:R-:W2:Y:S01]  /*d6040*/  LDL.LU.64 R236, [R1+0x4390] ;  /* 0x0043900001ec7983 */ /* 0x000ea20000300a00 */
[C---:B------:R-:W-:Y:S02]  /*d6050*/  LOP3.LUT P6, RZ, R247.reuse, 0x10000, RZ, 0xc0, !PT ;  /* 0x00010000f7ff7812 */ /* 0x040fe400078cc0ff */
[----:B------:R-:W-:Y:S01]  /*d6060*/  LOP3.LUT R218, R218, 0xffffffef, RZ, 0xc0, !PT ;  /* 0xffffffefdada7812 */ /* 0x000fe200078ec0ff */
[----:B------:R-:W2:Y:S04]  /*d6070*/  LDL.LU.64 R234, [R1+0x4398] ;  /* 0x0043980001ea7983 */ /* 0x000ea80000300a00 */
[----:B------:R-:W2:Y:S01]  /*d6080*/  LDL.LU.64 R20, [R1+0x43a0] ;  /* 0x0043a00001147983 */ /* 0x000ea20000300a00 */
[C---:B------:R-:W-:Y:S02]  /*d6090*/  LOP3.LUT P3, RZ, R247.reuse, 0x400, RZ, 0xc0, !PT ;  /* 0x00000400f7ff7812 */ /* 0x040fe4000786c0ff */
[----:B------:R-:W-:Y:S01]  /*d60a0*/  LOP3.LUT P4, RZ, R247, 0x800, RZ, 0xc0, !PT ;  /* 0x00000800f7ff7812 */ /* 0x000fe2000788c0ff */
[----:B------:R-:W2:Y:S02]  /*d60b0*/  LDL.LU.64 R232, [R1+0x43a8] ;  /* 0x0043a80001e87983 */ /* 0x000ea40000300a00 */
[----:B------:R-:W-:-:S02]  /*d60c0*/  @P6 LOP3.LUT R218, R218, 0x10, RZ, 0xfc, !PT ;  /* 0x00000010dada6812 */ /* 0x000fc400078efcff */
[----:B------:R-:W-:Y:S01]  /*d60d0*/  LOP3.LUT P6, RZ, R247, 0x8000, RZ, 0xc0, !PT ;  /* 0x00008000f7ff7812 */ /* 0x000fe200078cc0ff */
[----:B------:R-:W2:Y:S01]  /*d60e0*/  LDL.LU.64 R6, [R1+0x43b0] ;  /* 0x0043b00001067983 */ /* 0x000ea20000300a00 */
[----:B------:R-:W-:-:S11]  /*d60f0*/  LOP3.LUT R218, R218, 0xffffffdf, RZ, 0xc0, !PT ;  /* 0xffffffdfdada7812 */ /* 0x000fd600078ec0ff */
[----:B------:R-:W-:Y:S02]  /*d6100*/  @P6 LOP3.LUT R218, R218, 0x20, RZ, 0xfc, !PT ;  /* 0x00000020dada6812 */ /* 0x000fe400078efcff */
[----:B------:R-:W-:Y:S02]  /*d6110*/  LOP3.LUT P6, RZ, R247, 0x4000, RZ, 0xc0, !PT ;  /* 0x00004000f7ff7812 */ /* 0x000fe400078cc0ff */
[----:B------:R-:W-:Y:S02]  /*d6120*/  LOP3.LUT R218, R218, 0xffffffbf, RZ, 0xc0, !PT ;  /* 0xffffffbfdada7812 */ /* 0x000fe400078ec0ff */
[----:B------:R-:W-:Y:S02]  /*d6130*/  PRMT R0, R27, 0x7771, RZ ;  /* 0x000077711b007816 */ /* 0x000fe400000000ff */
[----:B------:R-:W-:-:S03]  /*d6140*/  LOP3.LUT P5, RZ, R247, 0x1000, RZ, 0xc0, !PT ;  /* 0x00001000f7ff7812 */ /* 0x000fc600078ac0ff */
[----:B---3--:R0:W-:Y:S04]  /*d6150*/  @P3 STG.E.U8 desc[UR52][R230.64], R0 ;  /* 0x00000000e6003986 */ /* 0x0081e8000c101134 */
[----:B------:R-:W-:Y:S02]  /*d6160*/  @P6 LOP3.LUT R218, R218, 0x40, RZ, 0xfc, !PT ;  /* 0x00000040dada6812 */ /* 0x000fe400078efcff */
[----:B------:R-:W-:Y:S02]  /*d6170*/  LOP3.LUT P6, RZ, R247, 0x2000, RZ, 0xc0, !PT ;  /* 0x00002000f7ff7812 */ /* 0x000fe400078cc0ff */
[C---:B0-----:R-:W-:Y:S01]  /*d6180*/  PRMT R0, R27.reuse, 0x7772, RZ ;  /* 0x000077721b007816 */ /* 0x041fe200000000ff */
[----:B------:R-:W3:Y:S01]  /*d6190*/  LDL.LU.64 R230, [R1+0x43b8] ;  /* 0x0043b80001e67983 */ /* 0x000ee20000300a00 */
[----:B------:R-:W-:-:S03]  /*d61a0*/  PRMT R27, R27, 0x7773, RZ ;  /* 0x000077731b1b7816 */ /* 0x000fc600000000ff */
[----:B----4-:R0:W-:Y:S04]  /*d61b0*/  @P4 STG.E.U8 desc[UR52][R228.64], R0 ;  /* 0x00000000e4004986 */ /* 0x0101e8000c101134 */
[----:B------:R1:W-:Y:S01]  /*d61c0*/  @P5 STG.E.U8 desc[UR52][R4.64], R27 ;  /* 0x0000001b04005986 */ /* 0x0003e2000c101134 */
[----:B0-----:R-:W-:-:S03]  /*d61d0*/  PRMT R0, R31, 0x7770, RZ ;  /* 0x000077701f007816 */ /* 0x001fc600000000ff */
[----:B------:R-:W4:Y:S04]  /*d61e0*/  LDL.LU.64 R228, [R1+0x43c0] ;  /* 0x0043c00001e47983 */ /* 0x000f280000300a00 */
[----:B------:R0:W-:Y:S01]  /*d61f0*/  @P6 STG.E.U8 desc[UR52][R226.64], R0 ;  /* 0x00000000e2006986 */ /* 0x0001e2000c101134 */
[----:B------:R-:W-:-:S03]  /*d6200*/  LOP3.LUT P6, RZ, R218, 0x40, RZ, 0xc0, !PT ;  /* 0x00000040daff7812 */ /* 0x000fc600078cc0ff */
[----:B-1----:R-:W4:Y:S01]  /*d6210*/  LDL.LU.64 R4, [R1+0x43c8] ;  /* 0x0043c80001047983 */ /* 0x002f220000300a00 */
        /* <DEDUP_REMOVED lines=10> */
[----:B------:R-:W-:-:S09]  /*d62c0*/  PRMT R0, R32, 0x7770, RZ ;  /* 0x0000777020007816 */ /* 0x000fd200000000ff */
[----:B------:R-:W-:Y:S01]  /*d62d0*/  @P6 STG.E.U8 desc[UR52][R238.64], R31 ;  /* 0x0000001fee006986 */ /* 0x000fe2000c101134 */
[----:B------:R-:W-:-:S13]  /*d62e0*/  LOP3.LUT P6, RZ, R218, 0x8, RZ, 0xc0, !PT ;  /* 0x00000008daff7812 */ /* 0x000fda00078cc0ff */
        /* <DEDUP_REMOVED lines=8> */
[----:B------:R-:W-:Y:S02]  /*d6370*/  PRMT R32, R32, 0x7773, RZ ;  /* 0x0000777320207816 */ /* 0x000fe400000000ff */
[----:B------:R-:W-:-:S09]  /*d6380*/  LOP3.LUT P0, RZ, R247, 0x400000, RZ, 0xc0, !PT ;  /* 0x00400000f7ff7812 */ /* 0x000fd2000780c0ff */
[----:B------:R-:W-:Y:S01]  /*d6390*/  @P6 STG.E.U8 desc[UR52][R232.64], R32 ;  /* 0x00000020e8006986 */ /* 0x000fe2000c101134 */
[----:B------:R-:W-:Y:S02]  /*d63a0*/  LOP3.LUT P6, RZ, R219, 0x80000000, RZ, 0xc0, !PT ;  /* 0x80000000dbff7812 */ /* 0x000fe400078cc0ff */
[----:B0-----:R-:W-:Y:S02]  /*d63b0*/  PRMT R0, R36, 0x7770, RZ ;  /* 0x0000777024007816 */ /* 0x001fe400000000ff */
[C---:B------:R-:W-:Y:S02]  /*d63c0*/  LOP3.LUT P1, RZ, R247.reuse, 0x800000, RZ, 0xc0, !PT ;  /* 0x00800000f7ff7812 */ /* 0x040fe4000782c0ff */
[C---:B------:R-:W-:Y:S02]  /*d63d0*/  LOP3.LUT P2, RZ, R247.reuse, 0x1000000, RZ, 0xc0, !PT ;  /* 0x01000000f7ff7812 */ /* 0x040fe4000784c0ff */
[----:B------:R-:W-:-:S05]  /*d63e0*/  LOP3.LUT P3, RZ, R247, 0x2000000, RZ, 0xc0, !PT ;  /* 0x02000000f7ff7812 */ /* 0x000fca000786c0ff */
[----:B------:R0:W-:Y:S01]  /*d63f0*/  @P6 STG.E.U8 desc[UR52][R6.64], R0 ;  /* 0x0000000006006986 */ /* 0x0001e2000c101134 */
[----:B------:R-:W-:Y:S02]  /*d6400*/  LOP3.LUT P4, RZ, R247, 0x4000000, RZ, 0xc0, !PT ;  /* 0x04000000f7ff7812 */ /* 0x000fe4000788c0ff */
[----:B0-----:R-:W-:-:S05]  /*d6410*/  PRMT R0, R36, 0x7771, RZ ;  /* 0x0000777124007816 */ /* 0x001fca00000000ff */
[----:B---3--:R0:W-:Y:S01]  /*d6420*/  @P0 STG.E.U8 desc[UR52][R230.64], R0 ;  /* 0x00000000e6000986 */ /* 0x0081e2000c101134 */
[----:B------:R-:W-:Y:S02]  /*d6430*/  LOP3.LUT P5, RZ, R247, 0x8000000, RZ, 0xc0, !PT ;  /* 0x08000000f7ff7812 */ /* 0x000fe400078ac0ff */
[C---:B0-----:R-:W-:Y:S02]  /*d6440*/  PRMT R0, R36.reuse, 0x7772, RZ ;  /* 0x0000777224007816 */ /* 0x041fe400000000ff */
[----:B------:R-:W-:-:S03]  /*d6450*/  PRMT R36, R36, 0x7773, RZ ;  /* 0x0000777324247816 */ /* 0x000fc600000000ff */
[----:B----4-:R0:W-:Y:S04]  /*d6460*/  @P1 STG.E.U8 desc[UR52][R228.64], R0 ;  /* 0x00000000e4001986 */ /* 0x0101e8000c101134 */
[----:B------:R-:W-:Y:S01]  /*d6470*/  @P2 STG.E.U8 desc[UR52][R4.64], R36 ;  /* 0x0000002404002986 */ /* 0x000fe2000c101134 */
        /* <DEDUP_REMOVED lines=53> */
[----:B------:R-:W3:Y:S04]  /*d67d0*/  LDL.LU.64 R230, [R1+0x4450] ;  /* 0x0044500001e67983 */ /* 0x000ee80000300a00 */
[----:B----4-:R0:W-:Y:S02]  /*d67e0*/  @P4 STG.E.U8 desc[UR52][R228.64], R0 ;  /* 0x00000000e4004986 */ /* 0x0101e4000c101134 */
[----:B0-----:R-:W-:-:S02]  /*d67f0*/  PRMT R0, R37, 0x7772, RZ ;  /* 0x0000777225007816 */ /* 0x001fc400000000ff */
[----:B------:R-:W4:Y:S01]  /*d6800*/  LDL.LU.64 R228, [R1+0x4458] ;  /* 0x0044580001e47983 */ /* 0x000f220000300a00 */
[----:B------:R-:W-:-:S03]  /*d6810*/  PRMT R37, R37, 0x7773, RZ ;  /* 0x0000777325257816 */ /* 0x000fc600000000ff */
[----:B------:R0:W-:Y:S04]  /*d6820*/  @P5 STG.E.U8 desc[UR52][R4.64], R0 ;  /* 0x0000000004005986 */ /* 0x0001e8000c101134 */
[----:B------:R1:W-:Y:S01]  /*d6830*/  @P6 STG.E.U8 desc[UR52][R226.64], R37 ;  /* 0x00000025e2006986 */ /* 0x0003e2000c101134 */
[C---:B------:R-:W-:Y:S02]  /*d6840*/  LOP3.LUT P6, RZ, R219.reuse, 0x40000000, RZ, 0xc0, !PT ;  /* 0x40000000dbff7812 */ /* 0x040fe400078cc0ff */
[----:B0-----:R-:W-:Y:S01]  /*d6850*/  PRMT R0, R34, 0x7770, RZ ;  /* 0x0000777022007816 */ /* 0x001fe200000000ff */
[----:B------:R-:W4:Y:S04]  /*d6860*/  LDL.LU.64 R4, [R1+0x4460] ;  /* 0x0044600001047983 */ /* 0x000f280000300a00 */
[----:B-1----:R-:W4:Y:S06]  /*d6870*/  LDL.LU.64 R226, [R1+0x4468] ;  /* 0x0044680001e27983 */ /* 0x002f2c0000300a00 */
[----:B------:R0:W-:Y:S01]  /*d6880*/  @P6 STG.E.U8 desc[UR52][R18.64], R0 ;  /* 0x0000000012006986 */ /* 0x0001e2000c101134 */
[----:B------:R-:W-:-:S03]  /*d6890*/  LOP3.LUT P6, RZ, R219, 0x20000000, RZ, 0xc0, !PT ;  /* 0x20000000dbff7812 */ /* 0x000fc600078cc0ff */
[----:B0-----:R-:W4:Y:S01]  /*d68a0*/  LDL.LU.64 R18, [R1+0x4470] ;  /* 0x0044700001127983 */ /* 0x001f220000300a00 */
[----:B------:R-:W-:-:S09]  /*d68b0*/  PRMT R0, R34, 0x7771, RZ ;  /* 0x0000777122007816 */ /* 0x000fd200000000ff */
[----:B--2---:R0:W-:Y:S04]  /*d68c0*/  @P6 STG.E.U8 desc[UR52][R16.64], R0 ;  /* 0x0000000010006986 */ /* 0x0041e8000c101134 */
[----:B0-----:R-:W2:Y:S01]  /*d68d0*/  LDL.LU.64 R16, [R1+0x4478] ;  /* 0x0044780001107983 */ /* 0x001ea20000300a00 */
[----:B------:R-:W-:Y:S02]  /*d68e0*/  LOP3.LUT P6, RZ, R219, 0x10000000, RZ, 0xc0, !PT ;  /* 0x10000000dbff7812 */ /* 0x000fe400078cc0ff */
[C---:B------:R-:W-:Y:S02]  /*d68f0*/  PRMT R0, R34.reuse, 0x7772, RZ ;  /* 0x0000777222007816 */ /* 0x040fe400000000ff */
[----:B------:R-:W-:-:S09]  /*d6900*/  PRMT R34, R34, 0x7773, RZ ;  /* 0x0000777322227816 */ /* 0x000fd200000000ff */
[----:B------:R0:W-:Y:S01]  /*d6910*/  @P6 STG.E.U8 desc[UR52][R238.64], R0 ;  /* 0x00000000ee006986 */ /* 0x0001e2000c101134 */
[----:B------:R-:W-:-:S13]  /*d6920*/  LOP3.LUT P6, RZ, R219, 0x8000000, RZ, 0xc0, !PT ;  /* 0x08000000dbff7812 */ /* 0x000fda00078cc0ff */
[----:B------:R-:W-:Y:S01]  /*d6930*/  @P6 STG.E.U8 desc[UR52][R236.64], R34 ;  /* 0x00000022ec006986 */ /* 0x000fe2000c101134 */
        /* <DEDUP_REMOVED lines=11> */
[----:B------:R-:W-:Y:S02]  /*d69f0*/  LOP3.LUT P1, RZ, R248, 0x400, RZ, 0xc0, !PT ;  /* 0x00000400f8ff7812 */ /* 0x000fe4000782c0ff */
[----:B------:R-:W-:Y:S02]  /*d6a00*/  PRMT R38, R38, 0x7773, RZ ;  /* 0x0000777326267816 */ /* 0x000fe400000000ff */
[----:B------:R-:W-:Y:S02]  /*d6a10*/  LOP3.LUT P2, RZ, R248, 0x800, RZ, 0xc0, !PT ;  /* 0x00000800f8ff7812 */ /* 0x000fe4000784c0ff */
[----:B0-----:R-:W-:-:S05]  /*d6a20*/  PRMT R0, R35, 0x7770, RZ ;  /* 0x0000777023007816 */ /* 0x001fca00000000ff */
[----:B------:R-:W-:Y:S04]  /*d6a30*/  @P6 STG.E.U8 desc[UR52][R6.64], R38 ;  /* 0x0000002606006986 */ /* 0x000fe8000c101134 */
[----:B---3--:R0:W-:Y:S01]  /*d6a40*/  @P0 STG.E.U8 desc[UR52][R230.64], R0 ;  /* 0x00000000e6000986 */ /* 0x0081e2000c101134 */
[C---:B------:R-:W-:Y:S02]  /*d6a50*/  LOP3.LUT P3, RZ, R248.reuse, 0x1000, RZ, 0xc0, !PT ;  /* 0x00001000f8ff7812 */ /* 0x040fe4000786c0ff */
[----:B------:R-:W-:Y:S02]  /*d6a60*/  LOP3.LUT P4, RZ, R248, 0x2000, RZ, 0xc0, !PT ;  /* 0x00002000f8ff7812 */ /* 0x000fe4000788c0ff */
[----:B0-----:R-:W-:-:S05]  /*d6a70*/  PRMT R0, R35, 0x7771, RZ ;  /* 0x0000777123007816 */ /* 0x001fca00000000ff */
[----:B----4-:R0:W-:Y:S01]  /*d6a80*/  @P1 STG.E.U8 desc[UR52][R228.64], R0 ;  /* 0x00000000e4001986 */ /* 0x0101e2000c101134 */
[----:B------:R-:W-:Y:S02]  /*d6a90*/  LOP3.LUT P5, RZ, R248, 0x4000, RZ, 0xc0, !PT ;  /* 0x00004000f8ff7812 */ /* 0x000fe400078ac0ff */
[C---:B0-----:R-:W-:Y:S02]  /*d6aa0*/  PRMT R0, R35.reuse, 0x7772, RZ ;  /* 0x0000777223007816 */ /* 0x041fe400000000ff */
[----:B------:R-:W-:-:S03]  /*d6ab0*/  PRMT R35, R35, 0x7773, RZ ;  /* 0x0000777323237816 */ /* 0x000fc600000000ff */
[----:B------:R0:W-:Y:S04]  /*d6ac0*/  @P2 STG.E.U8 desc[UR52][R4.64], R0 ;  /* 0x0000000004002986 */ /* 0x0001e8000c101134 */
[----:B------:R-:W-:Y:S01]  /*d6ad0*/  @P3 STG.E.U8 desc[UR52][R226.64], R35 ;  /* 0x00000023e2003986 */ /* 0x000fe2000c101134 */
        /* <DEDUP_REMOVED lines=41> */
[----:B------:R-:W-:Y:S01]  /*d6d70*/  LOP3.LUT R219, R219, 0xffdfffff, RZ, 0xc0, !PT ;  /* 0xffdfffffdbdb7812 */ /* 0x000fe200078ec0ff */
[----:B------:R-:W2:Y:S01]  /*d6d80*/  LDL.LU.64 R6, [R1+0x44e0] ;  /* 0x0044e00001067983 */ /* 0x000ea20000300a00 */
[----:B------:R-:W-:-:S09]  /*d6d90*/  LOP3.LUT P5, RZ, R248, 0x40000, RZ, 0xc0, !PT ;  /* 0x00040000f8ff7812 */ /* 0x000fd200078ac0ff */
[----:B------:R-:W-:Y:S02]  /*d6da0*/  @P6 LOP3.LUT R219, R219, 0x200000, RZ, 0xfc, !PT ;  /* 0x00200000dbdb6812 */ /* 0x000fe400078efcff */
[----:B------:R-:W-:Y:S02]  /*d6db0*/  LOP3.LUT P6, RZ, R248, 0x100000, RZ, 0xc0, !PT ;  /* 0x00100000f8ff7812 */ /* 0x000fe400078cc0ff */
[----:B------:R-:W-:Y:S02]  /*d6dc0*/  LOP3.LUT R219, R219, 0xffbfffff, RZ, 0xc0, !PT ;  /* 0xffbfffffdbdb7812 */ /* 0x000fe400078ec0ff */
[----:B------:R-:W-:Y:S02]  /*d6dd0*/  PRMT R39, R39, 0x7773, RZ ;  /* 0x0000777327277816 */ /* 0x000fe400000000ff */
[----:B------:R-:W-:-:S03]  /*d6de0*/  PRMT R0, R40, 0x7770, RZ ;  /* 0x0000777028007816 */ /* 0x000fc600000000ff */
[----:B---3--:R0:W-:Y:S04]  /*d6df0*/  @P3 STG.E.U8 desc[UR52][R230.64], R39 ;  /* 0x00000027e6003986 */ /* 0x0081e8000c101134 */
[----:B------:R-:W-:Y:S01]  /*d6e00*/  @P6 LOP3.LUT R219, R219, 0x400000, RZ, 0xfc, !PT ;  /* 0x00400000dbdb6812 */ /* 0x000fe200078efcff */
[----:B----4-:R1:W-:Y:S01]  /*d6e10*/  @P4 STG.E.U8 desc[UR52][R228.64], R0 ;  /* 0x00000000e4004986 */ /* 0x0103e2000c101134 */
[----:B------:R-:W-:-:S03]  /*d6e20*/  LOP3.LUT P6, RZ, R248, 0x80000, RZ, 0xc0, !PT ;  /* 0x00080000f8ff7812 */ /* 0x000fc600078cc0ff */
[----:B0-----:R-:W3:Y:S01]  /*d6e30*/  LDL.LU.64 R230, [R1+0x44e8] ;  /* 0x0044e80001e67983 */ /* 0x001ee20000300a00 */
[----:B-1----:R-:W-:-:S03]  /*d6e40*/  PRMT R0, R40, 0x7771, RZ ;  /* 0x0000777128007816 */ /* 0x002fc600000000ff */
[----:B------:R-:W4:Y:S04]  /*d6e50*/  LDL.LU.64 R228, [R1+0x44f0] ;  /* 0x0044f00001e47983 */ /* 0x000f280000300a00 */
[----:B------:R0:W-:Y:S02]  /*d6e60*/  @P5 STG.E.U8 desc[UR52][R4.64], R0 ;  /* 0x0000000004005986 */ /* 0x0001e4000c101134 */
[----:B0-----:R-:W-:Y:S02]  /*d6e70*/  PRMT R0, R40, 0x7772, RZ ;  /* 0x0000777228007816 */ /* 0x001fe400000000ff */
[----:B------:R-:W4:Y:S04]  /*d6e80*/  LDL.LU.64 R4, [R1+0x44f8] ;  /* 0x0044f80001047983 */ /* 0x000f280000300a00 */
[----:B------:R0:W-:Y:S01]  /*d6e90*/  @P6 STG.E.U8 desc[UR52][R226.64], R0 ;  /* 0x00000000e2006986 */ /* 0x0001e2000c101134 */
[----:B------:R-:W-:-:S02]  /*d6ea0*/  LOP3.LUT P6, RZ, R219, 0x400000, RZ, 0xc0, !PT ;  /* 0x00400000dbff7812 */ /* 0x000fc400078cc0ff */
[----:B------:R-:W-:Y:S01]  /*d6eb0*/  PRMT R40, R40, 0x7773, RZ ;  /* 0x0000777328287816 */ /* 0x000fe200000000ff */
[----:B0-----:R-:W4:Y:S10]  /*d6ec0*/  LDL.LU.64 R226, [R1+0x4500] ;  /* 0x0045000001e27983 */ /* 0x001f340000300a00 */
        /* <DEDUP_REMOVED lines=25> */
[C---:B0-----:R-:W-:Y:S02]  /*d7060*/  PRMT R0, R41.reuse, 0x7772, RZ ;  /* 0x0000777229007816 */ /* 0x041fe400000000ff */
[----:B------:R-:W-:-:S03]  /*d7070*/  PRMT R41, R41, 0x7773, RZ ;  /* 0x0000777329297816 */ /* 0x000fc600000000ff */
[----:B------:R0:W-:Y:S01]  /*d7080*/  @P6 STG.E.U8 desc[UR52][R6.64], R0 ;  /* 0x0000000006006986 */ /* 0x0001e2000c101134 */
[----:B------:R-:W-:-:S03]  /*d7090*/  LOP3.LUT P3, RZ, R248, 0x80000000, RZ, 0xc0, !PT ;  /* 0x80000000f8ff7812 */ /* 0x000fc6000786c0ff */
[----:B---3--:R-:W-:Y:S01]  /*d70a0*/  @P0 STG.E.U8 desc[UR52][R230.64], R41 ;  /* 0x00000029e6000986 */ /* 0x008fe2000c101134 */
[----:B0-----:R-:W-:-:S05]  /*d70b0*/  PRMT R0, R45, 0x7770, RZ ;  /* 0x000077702d007816 */ /* 0x001fca00000000ff */
[----:B----4-:R0:W-:Y:S01]  /*d70c0*/  @P1 STG.E.U8 desc[UR52][R228.64], R0 ;  /* 0x00000000e4001986 */ /* 0x0101e2000c101134 */
[C---:B------:R-:W-:Y:S02]  /*d70d0*/  LOP3.LUT P4, RZ, R20.reuse, 0x1, RZ, 0xc0, !PT ;  /* 0x0000000114ff7812 */ /* 0x040fe4000788c0ff */
        /* <DEDUP_REMOVED lines=43> */
[C---:B------:R-:W-:Y:S02]  /*d7390*/  LOP3.LUT P6, RZ, R20.reuse, 0x100, RZ, 0xc0, !PT ;  /* 0x0000010014ff7812 */ /* 0x040fe400078cc0ff */
        /* <DEDUP_REMOVED lines=30> */
[----:B------:R-:W-:Y:S01]  /*d7580*/  PRMT R0, R43, 0x7770, RZ ;  /* 0x000077702b007816 */ /* 0x000fe200000000ff */
[----:B------:R-:W2:Y:S10]  /*d7590*/  LDL.LU R15, [R1+0x1604] ;  /* 0x00160400010f7983 */ /* 0x000eb40000300800 */
        /* <DEDUP_REMOVED lines=66> */
[----:B------:R-:W-:-:S11]  /*d79c0*/  LOP3.LUT R219, R219, 0xffffffdf, RZ, 0xc0, !PT ;  /* 0xffffffdfdbdb7812 */ /* 0x000fd600078ec0ff */
[----:B------:R-:W-:Y:S02]  /*d79d0*/  @P6 LOP3.LUT R219, R219, 0x20, RZ, 0xfc, !PT ;  /* 0x00000020dbdb6812 */ /* 0x000fe400078efcff */
[C---:B------:R-:W-:Y:S02]  /*d79e0*/  LOP3.LUT P6, RZ, R20.reuse, 0x4000000, RZ, 0xc0, !PT ;  /* 0x0400000014ff7812 */ /* 0x040fe400078cc0ff */
[----:B------:R-:W-:Y:S02]  /*d79f0*/  LOP3.LUT R219, R219, 0xffffffbf, RZ, 0xc0, !PT ;  /* 0xffffffbfdbdb7812 */ /* 0x000fe400078ec0ff */
[C---:B------:R-:W-:Y:S02]  /*d7a00*/  LOP3.LUT P3, RZ, R20.reuse, 0x400000, RZ, 0xc0, !PT ;  /* 0x0040000014ff7812 */ /* 0x040fe4000786c0ff */
[C---:B------:R-:W-:Y:S02]  /*d7a10*/  LOP3.LUT P4, RZ, R20.reuse, 0x800000, RZ, 0xc0, !PT ;  /* 0x0080000014ff7812 */ /* 0x040fe4000788c0ff */
[----:B------:R-:W-:-:S05]  /*d7a20*/  LOP3.LUT P5, RZ, R20, 0x1000000, RZ, 0xc0, !PT ;  /* 0x0100000014ff7812 */ /* 0x000fca00078ac0ff */
[----:B------:R-:W-:Y:S02]  /*d7a30*/  @P6 LOP3.LUT R219, R219, 0x40, RZ, 0xfc, !PT ;  /* 0x00000040dbdb6812 */ /* 0x000fe400078efcff */
[----:B------:R-:W-:Y:S02]  /*d7a40*/  LOP3.LUT P6, RZ, R20, 0x2000000, RZ, 0xc0, !PT ;  /* 0x0200000014ff7812 */ /* 0x000fe400078cc0ff */
[----:B------:R-:W2:Y:S01]  /*d7a50*/  LDL.LU.64 R20, [R1+0x4600] ;  /* 0x0046000001147983 */ /* 0x000ea20000300a00 */
[----:B------:R-:W-:-:S03]  /*d7a60*/  PRMT R0, R52, 0x7771, RZ ;  /* 0x0000777134007816 */ /* 0x000fc600000000ff */
[----:B------:R-:W2:Y:S04]  /*d7a70*/  LDL.LU.64 R232, [R1+0x4608] ;  /* 0x0046080001e87983 */ /* 0x000ea80000300a00 */
[----:B---3--:R0:W-:Y:S04]  /*d7a80*/  @P3 STG.E.U8 desc[UR52][R230.64], R0 ;  /* 0x00000000e6003986 */ /* 0x0081e8000c101134 */
[----:B------:R-:W3:Y:S01]  /*d7a90*/  LDL.LU.64 R6, [R1+0x4610] ;  /* 0x0046100001067983 */ /* 0x000ee20000300a00 */
[----:B0-----:R-:W-:-:S03]  /*d7aa0*/  PRMT R0, R52, 0x7772, RZ ;  /* 0x0000777234007816 */ /* 0x001fc600000000ff */
        /* <DEDUP_REMOVED lines=38> */
[----:B---3--:R0:W-:Y:S01]  /*d7d10*/  @P6 STG.E.U8 desc[UR52][R6.64], R0 ;  /* 0x0000000006006986 */ /* 0x0081e2000c101134 */
[----:B------:R-:W-:Y:S02]  /*d7d20*/  LOP3.LUT P4, RZ, R15, 0x40, RZ, 0xc0, !PT ;  /* 0x000000400fff7812 */ /* 0x000fe4000788c0ff */
[----:B0-----:R-:W-:-:S05]  /*d7d30*/  PRMT R0, R50, 0x7771, RZ ;  /* 0x0000777132007816 */ /* 0x001fca00000000ff */
[----:B------:R0:W-:Y:S01]  /*d7d40*/  @P0 STG.E.U8 desc[UR52][R230.64], R0 ;  /* 0x00000000e6000986 */ /* 0x0001e2000c101134 */
        /* <DEDUP_REMOVED lines=79> */
[----:B------:R-:W-:Y:S02]  /*d8240*/  LOP3.LUT P6, RZ, R220, 0x8000000, RZ, 0xc0, !PT ;  /* 0x08000000dcff7812 */ /* 0x000fe400078cc0ff */
[----:B0-----:R-:W-:Y:S01]  /*d8250*/  PRMT R0, R56, 0x7770, RZ ;  /* 0x0000777038007816 */ /* 0x001fe200000000ff */
[----:B------:R-:W2:Y:S10]  /*d8260*/  LDL.LU R20, [R1+0x1608] ;  /* 0x0016080001147983 */ /* 0x000eb40000300800 */
[----:B------:R-:W-:Y:S01]  /*d8270*/  @P6 STG.E.U8 desc[UR52][R238.64], R55 ;  /* 0x00000037ee006986 */ /* 0x000fe2000c101134 */
[----:B------:R-:W-:-:S13]  /*d8280*/  LOP3.LUT P6, RZ, R220, 0x4000000, RZ, 0xc0, !PT ;  /* 0x04000000dcff7812 */ /* 0x000fda00078cc0ff */
        /* <DEDUP_REMOVED lines=9> */
[C---:B------:R-:W-:Y:S02]  /*d8320*/  LOP3.LUT P1, RZ, R15.reuse, 0x400000, RZ, 0xc0, !PT ;  /* 0x004000000fff7812 */ /* 0x040fe4000782c0ff */
        /* <DEDUP_REMOVED lines=142> */
[----:B0-----:R-:W2:Y:S06]  /*d8c10*/  LDL.LU.64 R16, [R1+0x2ff0] ;  /* 0x002ff00001107983 */ /* 0x001eac0000300a00 */
        /* <DEDUP_REMOVED lines=14> */
[----:B------:R-:W-:Y:S02]  /*d8d00*/  PRMT R63, R63, 0x7773, RZ ;  /* 0x000077733f3f7816 */ /* 0x000fe400000000ff */
[----:B------:R-:W-:Y:S01]  /*d8d10*/  LOP3.LUT R220, R220, 0xffffbfff, RZ, 0xc0, !PT ;  /* 0xffffbfffdcdc7812 */ /* 0x000fe200078ec0ff */
[----:B---3--:R0:W-:Y:S01]  /*d8d20*/  @P3 STG.E.U8 desc[UR52][R230.64], R0 ;  /* 0x00000000e6003986 */ /* 0x0081e2000c101134 */
[C---:B------:R-:W-:Y:S02]  /*d8d30*/  LOP3.LUT P5, RZ, R20.reuse, 0x20000, RZ, 0xc0, !PT ;  /* 0x0002000014ff7812 */ /* 0x040fe400078ac0ff */
[C---:B------:R-:W-:Y:S01]  /*d8d40*/  LOP3.LUT P0, RZ, R20.reuse, 0x8000000, RZ, 0xc0, !PT ;  /* 0x0800000014ff7812 */ /* 0x040fe2000780c0ff */
[----:B----4-:R-:W-:Y:S01]  /*d8d50*/  @P4 STG.E.U8 desc[UR52][R228.64], R63 ;  /* 0x0000003fe4004986 */ /* 0x010fe2000c101134 */
[----:B------:R-:W-:-:S02]  /*d8d60*/  LOP3.LUT P1, RZ, R20, 0x10000000, RZ, 0xc0, !PT ;  /* 0x1000000014ff7812 */ /* 0x000fc4000782c0ff */
[----:B------:R-:W-:Y:S02]  /*d8d70*/  LOP3.LUT P2, RZ, R20, 0x20000000, RZ, 0xc0, !PT ;  /* 0x2000000014ff7812 */ /* 0x000fe4000784c0ff */
[----:B------:R-:W-:Y:S02]  /*d8d80*/  @P6 LOP3.LUT R220, R220, 0x4000, RZ, 0xfc, !PT ;  /* 0x00004000dcdc6812 */ /* 0x000fe400078efcff */
[C---:B------:R-:W-:Y:S02]  /*d8d90*/  LOP3.LUT P6, RZ, R20.reuse, 0x40000, RZ, 0xc0, !PT ;  /* 0x0004000014ff7812 */ /* 0x040fe400078cc0ff */
[C---:B------:R-:W-:Y:S02]  /*d8da0*/  LOP3.LUT P3, RZ, R20.reuse, 0x40000000, RZ, 0xc0, !PT ;  /* 0x4000000014ff7812 */ /* 0x040fe4000786c0ff */
[----:B------:R-:W-:Y:S02]  /*d8db0*/  LOP3.LUT P4, RZ, R20, 0x80000000, RZ, 0xc0, !PT ;  /* 0x8000000014ff7812 */ /* 0x000fe4000788c0ff */
[----:B------:R-:W3:Y:S01]  /*d8dc0*/  LDL.LU.64 R20, [R1+0x2fb0] ;  /* 0x002fb00001147983 */ /* 0x000ee20000300a00 */
[----:B0-----:R-:W-:-:S03]  /*d8dd0*/  PRMT R0, R64, 0x7770, RZ ;  /* 0x0000777040007816 */ /* 0x001fc600000000ff */
        /* <DEDUP_REMOVED lines=12> */
[----:B------:R-:W-:Y:S02]  /*d8ea0*/  LOP3.LUT P6, RZ, R220, 0x2000, RZ, 0xc0, !PT ;  /* 0x00002000dcff7812 */ /* 0x000fe400078cc0ff */
        /* <DEDUP_REMOVED lines=15> */
[----:B---3--:R-:W-:Y:S01]  /*d8fa0*/  @P6 STG.E.U8 desc[UR52][R20.64], R68 ;  /* 0x0000004414006986 */ /* 0x008fe2000c101134 */
[----:B------:R-:W-:Y:S02]  /*d8fb0*/  LOP3.LUT P6, RZ, R220, 0x100, RZ, 0xc0, !PT ;  /* 0x00000100dcff7812 */ /* 0x000fe400078cc0ff */
[----:B0-----:R-:W-:-:S11]  /*d8fc0*/  PRMT R0, R65, 0x7770, RZ ;  /* 0x0000777041007816 */ /* 0x001fd600000000ff */
[----:B----4-:R0:W-:Y:S01]  /*d8fd0*/  @P6 STG.E.U8 desc[UR52][R232.64], R0 ;  /* 0x00000000e8006986 */ /* 0x0101e2000c101134 */
[----:B------:R-:W-:Y:S02]  /*d8fe0*/  LOP3.LUT P6, RZ, R220, 0x80, RZ, 0xc0, !PT ;  /* 0x00000080dcff7812 */ /* 0x000fe400078cc0ff */
[----:B0-----:R-:W-:-:S11]  /*d8ff0*/  PRMT R0, R65, 0x7771, RZ ;  /* 0x0000777141007816 */ /* 0x001fd600000000ff */
[----:B------:R0:W-:Y:S01]  /*d9000*/  @P6 STG.E.U8 desc[UR52][R6.64], R0 ;  /* 0x0000000006006986 */ /* 0x0001e2000c101134 */
        /* <DEDUP_REMOVED lines=52> */
[C---:B------:R-:W-:Y:S02]  /*d9350*/  LOP3.LUT P6, RZ, R15.reuse, 0x40, RZ, 0xc0, !PT ;  /* 0x000000400fff7812 */ /* 0x040fe400078cc0ff */
        /* <DEDUP_REMOVED lines=27> */
[----:B------:R0:W-:Y:S01]  /*d9510*/  @P6 STG.E.U8 desc[UR52][R20.64], R70 ;  /* 0x0000004614006986 */ /* 0x0001e2000c101134 */
[C---:B------:R-:W-:Y:S02]  /*d9520*/  LOP3.LUT P6, RZ, R220.reuse, 0x8, RZ, 0xc0, !PT ;  /* 0x00000008dcff7812 */ /* 0x040fe400078cc0ff */
[C---:B------:R-:W-:Y:S02]  /*d9530*/  LOP3.LUT P0, RZ, R15.reuse, 0x4000, RZ, 0xc0, !PT ;  /* 0x000040000fff7812 */ /* 0x040fe4000780c0ff */
[C---:B------:R-:W-:Y:S02]  /*d9540*/  LOP3.LUT P1, RZ, R15.reuse, 0x8000, RZ, 0xc0, !PT ;  /* 0x000080000fff7812 */ /* 0x040fe4000782c0ff */
[C---:B------:R-:W-:Y:S02]  /*d9550*/  LOP3.LUT P2, RZ, R15.reuse, 0x10000, RZ, 0xc0, !PT ;  /* 0x000100000fff7812 */ /* 0x040fe4000784c0ff */
[C---:B------:R-:W-:Y:S02]  /*d9560*/  LOP3.LUT P3, RZ, R15.reuse, 0x20000, RZ, 0xc0, !PT ;  /* 0x000200000fff7812 */ /* 0x040fe4000786c0ff */
[----:B------:R-:W-:Y:S01]  /*d9570*/  LOP3.LUT P4, RZ, R15, 0x40000, RZ, 0xc0, !PT ;  /* 0x000400000fff7812 */ /* 0x000fe2000788c0ff */
[----:B0-----:R-:W2:Y:S04]  /*d9580*/  LDL.LU R20, [R1+0x1610] ;  /* 0x0016100001147983 */ /* 0x001ea80000300800 */
        /* <DEDUP_REMOVED lines=12> */
[----:B------:R0:W-:Y:S02]  /*d9650*/  @P6 STG.E.U8 desc[UR52][R6.64], R0 ;  /* 0x0000000006006986 */ /* 0x0001e4000c101134 */
        /* <DEDUP_REMOVED lines=67> */
[----:B------:R-:W-:Y:S02]  /*d9a90*/  LOP3.LUT P6, RZ, R221, 0x40000000, RZ, 0xc0, !PT ;  /* 0x40000000ddff7812 */ /* 0x000fe400078cc0ff */
        /* <DEDUP_REMOVED lines=174> */
[----:B------:R-:W2:Y:S04]  /*da580*/  LDL.LU.64 R236, [R1+0x17d8] ;  /* 0x0017d80001ec7983 */ /* 0x000ea80000300a00 */
[----:B------:R-:W2:Y:S04]  /*da590*/  LDL.LU.64 R234, [R1+0x17d0] ;  /* 0x0017d00001ea7983 */ /* 0x000ea80000300a00 */
[----:B------:R-:W-:Y:S02]  /*da5a0*/  @P6 LOP3.LUT R221, R221, 0x1000, RZ, 0xfc, !PT ;  /* 0x00001000dddd6812 */ /* 0x000fe400078efcff */
[----:B------:R-:W-:-:S02]  /*da5b0*/  LOP3.LUT P6, RZ, R15, 0x1, RZ, 0xc0, !PT ;  /* 0x000000010fff7812 */ /* 0x000fc400078cc0ff */
        /* <DEDUP_REMOVED lines=10> */
[C---:B------:R-:W-:Y:S02]  /*da660*/  PRMT R0, R81.reuse, 0x7772, RZ ;  /* 0x0000777251007816 */ /* 0x040fe400000000ff */
[----:B------:R-:W-:Y:S01]  /*da670*/  PRMT R81, R81, 0x7773, RZ ;  /* 0x0000777351517816 */ /* 0x000fe200000000ff */
[----:B------:R-:W2:Y:S04]  /*da680*/  LDL.LU.64 R232, [R1+0x17c0] ;  /* 0x0017c00001e87983 */ /* 0x000ea80000300a00 */
[----:B---3--:R0:W-:Y:S04]  /*da690*/  @P3 STG.E.U8 desc[UR52][R230.64], R0 ;  /* 0x00000000e6003986 */ /* 0x0081e8000c101134 */
[----:B----4-:R1:W-:Y:S04]  /*da6a0*/  @P4 STG.E.U8 desc[UR52][R228.64], R81 ;  /* 0x00000051e4004986 */ /* 0x0103e8000c101134 */
[----:B------:R-:W3:Y:S01]  /*da6b0*/  LDL.LU.64 R6, [R1+0x17b8] ;  /* 0x0017b80001067983 */ /* 0x000ee20000300a00 */
[----:B0-----:R-:W-:-:S03]  /*da6c0*/  PRMT R0, R85, 0x7770, RZ ;  /* 0x0000777055007816 */ /* 0x001fc600000000ff */
[----:B------:R-:W4:Y:S04]  /*da6d0*/  LDL.LU.64 R230, [R1+0x17b0] ;  /* 0x0017b00001e67983 */ /* 0x000f280000300a00 */
[----:B------:R0:W-:Y:S04]  /*da6e0*/  @P5 STG.E.U8 desc[UR52][R4.64], R0 ;  /* 0x0000000004005986 */ /* 0x0001e8000c101134 */
[----:B-1----:R-:W4:Y:S01]  /*da6f0*/  LDL.LU.64 R228, [R1+0x17a8] ;  /* 0x0017a80001e47983 */ /* 0x002f220000300a00 */
[----:B0-----:R-:W-:-:S03]  /*da700*/  PRMT R0, R85, 0x7771, RZ ;  /* 0x0000777155007816 */ /* 0x001fc600000000ff */
[----:B------:R-:W4:Y:S04]  /*da710*/  LDL.LU.64 R4, [R1+0x17a0] ;  /* 0x0017a00001047983 */ /* 0x000f280000300a00 */
[----:B------:R0:W-:Y:S01]  /*da720*/  @P6 STG.E.U8 desc[UR52][R226.64], R0 ;  /* 0x00000000e2006986 */ /* 0x0001e2000c101134 */
[----:B------:R-:W-:Y:S02]  /*da730*/  LOP3.LUT P6, RZ, R221, 0x4000, RZ, 0xc0, !PT ;  /* 0x00004000ddff7812 */ /* 0x000fe400078cc0ff */
        /* <DEDUP_REMOVED lines=28> */
[----:B---3--:R0:W-:Y:S01]  /*da900*/  @P6 STG.E.U8 desc[UR52][R6.64], R0 ;  /* 0x0000000006006986 */ /* 0x0081e2000c101134 */
[----:B------:R-:W-:Y:S02]  /*da910*/  LOP3.LUT P3, RZ, R15, 0x400, RZ, 0xc0, !PT ;  /* 0x000004000fff7812 */ /* 0x000fe4000786c0ff */
[C---:B0-----:R-:W-:Y:S02]  /*da920*/  PRMT R0, R86.reuse, 0x7772, RZ ;  /* 0x0000777256007816 */ /* 0x041fe400000000ff */
[----:B------:R-:W-:-:S03]  /*da930*/  PRMT R86, R86, 0x7773, RZ ;  /* 0x0000777356567816 */ /* 0x000fc600000000ff */
[----:B----4-:R0:W-:Y:S01]  /*da940*/  @P0 STG.E.U8 desc[UR52][R230.64], R0 ;  /* 0x00000000e6000986 */ /* 0x0101e2000c101134 */
[C---:B------:R-:W-:Y:S02]  /*da950*/  LOP3.LUT P4, RZ, R15.reuse, 0x800, RZ, 0xc0, !PT ;  /* 0x000008000fff7812 */ /* 0x040fe4000788c0ff */
[----:B------:R-:W-:Y:S01]  /*da960*/  LOP3.LUT P5, RZ, R15, 0x1000, RZ, 0xc0, !PT ;  /* 0x000010000fff7812 */ /* 0x000fe200078ac0ff */
        /* <DEDUP_REMOVED lines=36> */
[----:B------:R-:W-:Y:S02]  /*dabb0*/  LOP3.LUT P6, RZ, R15, 0x100000, RZ, 0xc0, !PT ;  /* 0x001000000fff7812 */ /* 0x000fe400078cc0ff */
        /* <DEDUP_REMOVED lines=215> */
[----:B------:R-:W2:Y:S01]  /*db930*/  LDL.LU.64 R20, [R1+0x1578] ;  /* 0x0015780001147983 */ /* 0x000ea20000300a00 */
[----:B------:R-:W-:Y:S02]  /*db940*/  PRMT R96, R96, 0x7773, RZ ;  /* 0x0000777360607816 */ /* 0x000fe400000000ff */
[C---:B------:R-:W-:Y:S01]  /*db950*/  PRMT R0, R100.reuse, 0x7770, RZ ;  /* 0x0000777064007816 */ /* 0x040fe200000000ff */
[----:B------:R-:W2:Y:S04]  /*db960*/  LDL.LU.64 R232, [R1+0x1568] ;  /* 0x0015680001e87983 */ /* 0x000ea80000300a00 */
[----:B---3--:R0:W-:Y:S04]  /*db970*/  @P3 STG.E.U8 desc[UR52][R230.64], R96 ;  /* 0x00000060e6003986 */ /* 0x0081e8000c101134 */
[----:B----4-:R1:W-:Y:S04]  /*db980*/  @P4 STG.E.U8 desc[UR52][R228.64], R0 ;  /* 0x00000000e4004986 */ /* 0x0103e8000c101134 */
[----:B------:R-:W3:Y:S04]  /*db990*/  LDL.LU.64 R6, [R1+0x1560] ;  /* 0x0015600001067983 */ /* 0x000ee80000300a00 */
[----:B0-----:R-:W4:Y:S01]  /*db9a0*/  LDL.LU.64 R230, [R1+0x1558] ;  /* 0x0015580001e67983 */ /* 0x001f220000300a00 */
        /* <DEDUP_REMOVED lines=36> */
[----:B---3--:R0:W-:Y:S01]  /*dbbf0*/  @P6 STG.E.U8 desc[UR52][R6.64], R0 ;  /* 0x0000000006006986 */ /* 0x0081e2000c101134 */
[----:B------:R-:W-:-:S03]  /*dbc00*/  LOP3.LUT P3, RZ, R15, 0x8, RZ, 0xc0, !PT ;  /* 0x000000080fff7812 */ /* 0x000fc6000786c0ff */
[----:B----4-:R-:W-:Y:S01]  /*dbc10*/  @P0 STG.E.U8 desc[UR52][R230.64], R101 ;  /* 0x00000065e6000986 */ /* 0x010fe2000c101134 */
[----:B0-----:R-:W-:-:S05]  /*dbc20*/  PRMT R0, R98, 0x7770, RZ ;  /* 0x0000777062007816 */ /* 0x001fca00000000ff */
[----:B------:R0:W-:Y:S01]  /*dbc30*/  @P1 STG.E.U8 desc[UR52][R228.64], R0 ;  /* 0x00000000e4001986 */ /* 0x0001e2000c101134 */
        /* <DEDUP_REMOVED lines=77> */
[C---:B------:R-:W-:Y:S02]  /*dc110*/  LOP3.LUT P6, RZ, R222.reuse, 0x800, RZ, 0xc0, !PT ;  /* 0x00000800deff7812 */ /* 0x040fe400078cc0ff */
[----:B0-----:R-:W-:Y:S01]  /*dc120*/  PRMT R0, R103, 0x7771, RZ ;  /* 0x0000777167007816 */ /* 0x001fe200000000ff */
        /* <DEDUP_REMOVED lines=197> */
[C---:B------:R-:W-:Y:S01]  /*dcd80*/  PRMT R0, R112.reuse, 0x7772, RZ ;  /* 0x0000777270007816 */ /* 0x040fe200000000ff */
[----:B------:R-:W2:Y:S01]  /*dcd90*/  LDL.LU R15, [R1+0x1624] ;  /* 0x00162400010f7983 */ /* 0x000ea20000300800 */
        /* <DEDUP_REMOVED lines=300> */
[----:B------:R-:W-:Y:S01]  /*de060*/  PRMT R123, R123, 0x7773, RZ ;  /* 0x000077737b7b7816 */ /* 0x000fe200000000ff */
[----:B------:R-:W2:Y:S01]  /*de070*/  LDL.LU R15, [R1+0x162c] ;  /* 0x00162c00010f7983 */ /* 0x000ea20000300800 */
        /* <DEDUP_REMOVED lines=81> */
[----:B------:R-:W3:Y:S04]  /*de590*/  LDL.LU.64 R230, [R1+0x1148] ;  /* 0x0011480001e67983 */ /* 0x000ee80000300a00 */
[----:B----4-:R0:W-:Y:S02]  /*de5a0*/  @P4 STG.E.U8 desc[UR52][R228.64], R0 ;  /* 0x00000000e4004986 */ /* 0x0101e4000c101134 */
[C---:B0-----:R-:W-:Y:S02]  /*de5b0*/  PRMT R0, R129.reuse, 0x7772, RZ ;  /* 0x0000777281007816 */ /* 0x041fe400000000ff */
        /* <DEDUP_REMOVED lines=35> */
[----:B---3--:R-:W-:Y:S04]  /*de7f0*/  @P6 STG.E.U8 desc[UR52][R6.64], R130 ;  /* 0x0000008206006986 */ /* 0x008fe8000c101134 */
[----:B------:R0:W-:Y:S01]  /*de800*/  @P0 STG.E.U8 desc[UR52][R230.64], R0 ;  /* 0x00000000e6000986 */ /* 0x0001e2000c101134 */
        /* <DEDUP_REMOVED lines=1219> */
[----:B------:R-:W4:Y:S01]  /*e3440*/  LDL.LU.64 R18, [R1+0x7c8] ;  /* 0x0007c80001127983 */ /* 0x000f220000300a00 */
[----:B------:R-:W-:-:S02]  /*e3450*/  LOP3.LUT P6, RZ, R251, 0x400000, RZ, 0xc0, !PT ;  /* 0x00400000fbff7812 */ /* 0x000fc400078cc0ff */
[----:B------:R-:W-:Y:S02]  /*e3460*/  LOP3.LUT P2, RZ, R250, 0x4, RZ, 0xc0, !PT ;  /* 0x00000004faff7812 */ /* 0x000fe4000784c0ff */
[----:B------:R-:W-:Y:S02]  /*e3470*/  LOP3.LUT R225, R225, 0xffff7fff, RZ, 0xc0, !PT ;  /* 0xffff7fffe1e17812 */ /* 0x000fe400078ec0ff */
        /* <DEDUP_REMOVED lines=22> */
[C---:B------:R-:W-:Y:S02]  /*e35e0*/  LOP3.LUT P6, RZ, R251.reuse, 0x20000000, RZ, 0xc0, !PT ;  /* 0x20000000fbff7812 */ /* 0x040fe400078cc0ff */
[----:B------:R-:W-:Y:S02]  /*e35f0*/  LOP3.LUT P5, RZ, R251, 0x80000000, RZ, 0xc0, !PT ;  /* 0x80000000fbff7812 */ /* 0x000fe400078ac0ff */
[----:B------:R-:W-:Y:S02]  /*e3600*/  PRMT R191, R191, 0x7773, RZ ;  /* 0x00007773bfbf7816 */ /* 0x000fe400000000ff */
[----:B------:R-:W-:-:S07]  /*e3610*/  LOP3.LUT R225, R225, 0xffbfffff, RZ, 0xc0, !PT ;  /* 0xffbfffffe1e17812 */ /* 0x000fce00078ec0ff */
        /* <DEDUP_REMOVED lines=8> */
[----:B------:R-:W2:Y:S01]  /*e36a0*/  LDL.LU.64 R232, [R1+0x798] ;  /* 0x0007980001e87983 */ /* 0x000ea20000300a00 */
[----:B------:R-:W-:-:S03]  /*e36b0*/  PRMT R0, R192, 0x7770, RZ ;  /* 0x00007770c0007816 */ /* 0x000fc600000000ff */
[----:B---3--:R0:W-:Y:S04]  /*e36c0*/  @P4 STG.E.U8 desc[UR52][R230.64], R191 ;  /* 0x000000bfe6004986 */ /* 0x0081e8000c101134 */
[----:B------:R-:W3:Y:S04]  /*e36d0*/  LDL.LU.64 R6, [R1+0x790] ;  /* 0x0007900001067983 */ /* 0x000ee80000300a00 */
[----:B----4-:R1:W-:Y:S04]  /*e36e0*/  @P3 STG.E.U8 desc[UR52][R228.64], R0 ;  /* 0x00000000e4003986 */ /* 0x0103e8000c101134 */
        /* <DEDUP_REMOVED lines=37> */
[C---:B0-----:R-:W-:Y:S02]  /*e3940*/  PRMT R0, R193.reuse, 0x7772, RZ ;  /* 0x00007772c1007816 */ /* 0x041fe400000000ff */
[----:B------:R-:W-:-:S09]  /*e3950*/  PRMT R193, R193, 0x7773, RZ ;  /* 0x00007773c1c17816 */ /* 0x000fd200000000ff */
[----:B---3--:R0:W-:Y:S04]  /*e3960*/  @P6 STG.E.U8 desc[UR52][R6.64], R0 ;  /* 0x0000000006006986 */ /* 0x0081e8000c101134 */
        /* <DEDUP_REMOVED lines=8> */
[----:B------:R0:W-:Y:S04]  /*e39f0*/  @P3 STG.E.U8 desc[UR52][R18.64], R197 ;  /* 0x000000c512003986 */ /* 0x0001e8000c101134 */
[----:B0-----:R-:W3:Y:S01]  /*e3a00*/  LDL.LU.64 R18, [R1+0x758] ;  /* 0x0007580001127983 */ /* 0x001ee20000300a00 */
[C---:B------:R-:W-:Y:S02]  /*e3a10*/  LOP3.LUT P5, RZ, R251.reuse, 0x10000, RZ, 0xc0, !PT ;  /* 0x00010000fbff7812 */ /* 0x040fe400078ac0ff */
[----:B------:R-:W-:Y:S01]  /*e3a20*/  PRMT R0, R194, 0x7770, RZ ;  /* 0x00007770c2007816 */ /* 0x000fe200000000ff */
[----:B------:R-:W4:Y:S01]  /*e3a30*/  LDL.LU.64 R230, [R1+0x750] ;  /* 0x0007500001e67983 */ /* 0x000f220000300a00 */
[----:B------:R-:W-:-:S09]  /*e3a40*/  LOP3.LUT P4, RZ, R251, 0x8000, RZ, 0xc0, !PT ;  /* 0x00008000fbff7812 */ /* 0x000fd2000788c0ff */
[----:B--2---:R0:W-:Y:S04]  /*e3a50*/  @P5 STG.E.U8 desc[UR52][R16.64], R0 ;  /* 0x0000000010005986 */ /* 0x0041e8000c101134 */
[----:B0-----:R-:W2:Y:S04]  /*e3a60*/  LDL.LU.64 R16, [R1+0x748] ;  /* 0x0007480001107983 */ /* 0x001ea80000300a00 */
[----:B------:R-:W2:Y:S04]  /*e3a70*/  LDL.LU.64 R228, [R1+0x740] ;  /* 0x0007400001e47983 */ /* 0x000ea80000300a00 */
[----:B------:R-:W2:Y:S04]  /*e3a80*/  LDL.LU.64 R4, [R1+0x738] ;  /* 0x0007380001047983 */ /* 0x000ea80000300a00 */
[----:B------:R-:W2:Y:S04]  /*e3a90*/  LDL.LU.64 R226, [R1+0x730] ;  /* 0x0007300001e27983 */ /* 0x000ea80000300a00 */
[----:B------:R-:W2:Y:S01]  /*e3aa0*/  LDL.LU.64 R238, [R1+0x728] ;  /* 0x0007280001ee7983 */ /* 0x000ea20000300a00 */
[----:B------:R-:W-:-:S05]  /*e3ab0*/  PRMT R0, R194, 0x7771, RZ ;  /* 0x00007771c2007816 */ /* 0x000fca00000000ff */
[----:B---3--:R0:W-:Y:S04]  /*e3ac0*/  @P4 STG.E.U8 desc[UR52][R18.64], R0 ;  /* 0x0000000012004986 */ /* 0x0081e8000c101134 */
[----:B0-----:R-:W3:Y:S01]  /*e3ad0*/  LDL.LU.64 R18, [R1+0x720] ;  /* 0x0007200001127983 */ /* 0x001ee20000300a00 */
[C---:B------:R-:W-:Y:S02]  /*e3ae0*/  LOP3.LUT P3, RZ, R251.reuse, 0x800, RZ, 0xc0, !PT ;  /* 0x00000800fbff7812 */ /* 0x040fe4000786c0ff */
[----:B------:R-:W-:Y:S01]  /*e3af0*/  LOP3.LUT P5, RZ, R251, 0x40, RZ, 0xc0, !PT ;  /* 0x00000040fbff7812 */ /* 0x000fe200078ac0ff */
[----:B------:R-:W3:Y:S01]  /*e3b00*/  LDL.LU.64 R236, [R1+0x718] ;  /* 0x0007180001ec7983 */ /* 0x000ee20000300a00 */
[----:B------:R-:W-:Y:S02]  /*e3b10*/  LOP3.LUT R225, R225, 0xffffbfff, RZ, 0xc0, !PT ;  /* 0xffffbfffe1e17812 */ /* 0x000fe400078ec0ff */
[C---:B------:R-:W-:Y:S01]  /*e3b20*/  LOP3.LUT P2, RZ, R251.reuse, 0x4000, RZ, 0xc0, !PT ;  /* 0x00004000fbff7812 */ /* 0x040fe2000784c0ff */
[----:B------:R-:W3:Y:S01]  /*e3b30*/  LDL.LU.64 R234, [R1+0x710] ;  /* 0x0007100001ea7983 */ /* 0x000ee20000300a00 */
[----:B------:R-:W-:-:S03]  /*e3b40*/  LOP3.LUT P1, RZ, R251, 0x2000, RZ, 0xc0, !PT ;  /* 0x00002000fbff7812 */ /* 0x000fc6000782c0ff */
[----:B------:R-:W3:Y:S02]  /*e3b50*/  LDL.LU.64 R20, [R1+0x708] ;  /* 0x0007080001147983 */ /* 0x000ee40000300a00 */
[----:B------:R-:W-:-:S04]  /*e3b60*/  @P3 LOP3.LUT R225, R225, 0x4000, RZ, 0xfc, !PT ;  /* 0x00004000e1e13812 */ /* 0x000fc800078efcff */
[----:B------:R-:W-:-:S04]  /*e3b70*/  LOP3.LUT R225, R225, 0xfffffbff, RZ, 0xc0, !PT ;  /* 0xfffffbffe1e17812 */ /* 0x000fc800078ec0ff */
[----:B------:R-:W-:Y:S02]  /*e3b80*/  @P5 LOP3.LUT R225, R225, 0x400, RZ, 0xfc, !PT ;  /* 0x00000400e1e15812 */ /* 0x000fe400078efcff */
[----:B------:R-:W-:Y:S02]  /*e3b90*/  LOP3.LUT P5, RZ, R251, 0x80, RZ, 0xc0, !PT ;  /* 0x00000080fbff7812 */ /* 0x000fe400078ac0ff */
[C---:B------:R-:W-:Y:S02]  /*e3ba0*/  PRMT R0, R194.reuse, 0x7772, RZ ;  /* 0x00007772c2007816 */ /* 0x040fe400000000ff */
[----:B------:R-:W-:Y:S02]  /*e3bb0*/  PRMT R194, R194, 0x7773, RZ ;  /* 0x00007773c2c27816 */ /* 0x000fe400000000ff */
[----:B------:R-:W-:Y:S01]  /*e3bc0*/  LOP3.LUT R225, R225, 0xfffff7ff, RZ, 0xc0, !PT ;  /* 0xfffff7ffe1e17812 */ /* 0x000fe200078ec0ff */
[----:B----4-:R-:W-:Y:S06]  /*e3bd0*/  @P2 STG.E.U8 desc[UR52][R230.64], R0 ;  /* 0x00000000e6002986 */ /* 0x010fec000c101134 */
[----:B------:R-:W-:-:S02]  /*e3be0*/  @P5 LOP3.LUT R225, R225, 0x800, RZ, 0xfc, !PT ;  /* 0x00000800e1e15812 */ /* 0x000fc400078efcff */
[----:B------:R-:W-:Y:S02]  /*e3bf0*/  LOP3.LUT P5, RZ, R251, 0x100, RZ, 0xc0, !PT ;  /* 0x00000100fbff7812 */ /* 0x000fe400078ac0ff */
[----:B------:R-:W-:Y:S02]  /*e3c00*/  LOP3.LUT R225, R225, 0xffffefff, RZ, 0xc0, !PT ;  /* 0xffffefffe1e17812 */ /* 0x000fe400078ec0ff */
[----:B------:R-:W-:-:S09]  /*e3c10*/  LOP3.LUT P6, RZ, R251, 0x8, RZ, 0xc0, !PT ;  /* 0x00000008fbff7812 */ /* 0x000fd200078cc0ff */
[----:B------:R-:W-:Y:S02]  /*e3c20*/  @P5 LOP3.LUT R225, R225, 0x1000, RZ, 0xfc, !PT ;  /* 0x00001000e1e15812 */ /* 0x000fe400078efcff */
[----:B------:R-:W-:Y:S02]  /*e3c30*/  LOP3.LUT P5, RZ, R251, 0x200, RZ, 0xc0, !PT ;  /* 0x00000200fbff7812 */ /* 0x000fe400078ac0ff */
[----:B------:R-:W-:Y:S02]  /*e3c40*/  LOP3.LUT R225, R225, 0xffffdfff, RZ, 0xc0, !PT ;  /* 0xffffdfffe1e17812 */ /* 0x000fe400078ec0ff */
[----:B------:R-:W-:-:S09]  /*e3c50*/  LOP3.LUT P3, RZ, R251, 0x1000, RZ, 0xc0, !PT ;  /* 0x00001000fbff7812 */ /* 0x000fd2000786c0ff */
[----:B------:R-:W-:-:S04]  /*e3c60*/  @P5 LOP3.LUT R225, R225, 0x2000, RZ, 0xfc, !PT ;  /* 0x00002000e1e15812 */ /* 0x000fc800078efcff */
[----:B------:R-:W-:-:S04]  /*e3c70*/  LOP3.LUT R225, R225, 0xfffffeff, RZ, 0xc0, !PT ;  /* 0xfffffeffe1e17812 */ /* 0x000fc800078ec0ff */
[----:B------:R-:W-:Y:S02]  /*e3c80*/  @P6 LOP3.LUT R225, R225, 0x100, RZ, 0xfc, !PT ;  /* 0x00000100e1e16812 */ /* 0x000fe400078efcff */
[----:B------:R-:W-:Y:S02]  /*e3c90*/  LOP3.LUT P6, RZ, R251, 0x10, RZ, 0xc0, !PT ;  /* 0x00000010fbff7812 */ /* 0x000fe400078cc0ff */
[----:B------:R-:W-:Y:S02]  /*e3ca0*/  PRMT R2, R198, 0x7770, RZ ;  /* 0x00007770c6027816 */ /* 0x000fe400000000ff */
[----:B------:R-:W-:-:S09]  /*e3cb0*/  LOP3.LUT R225, R225, 0xfffffdff, RZ, 0xc0, !PT ;  /* 0xfffffdffe1e17812 */ /* 0x000fd200078ec0ff */
[----:B------:R-:W-:Y:S01]  /*e3cc0*/  @P6 LOP3.LUT R225, R225, 0x200, RZ, 0xfc, !PT ;  /* 0x00000200e1e16812 */ /* 0x000fe200078efcff */
[----:B--2---:R0:W-:Y:S04]  /*e3cd0*/  @P1 STG.E.U8 desc[UR52][R16.64], R194 ;  /* 0x000000c210001986 */ /* 0x0041e8000c101134 */
[----:B0-----:R-:W2:Y:S04]  /*e3ce0*/  LDL.LU.64 R16, [R1+0x700] ;  /* 0x0007000001107983 */ /* 0x001ea80000300a00 */
[----:B------:R-:W4:Y:S04]  /*e3cf0*/  LDL.LU.64 R232, [R1+0x6f8] ;  /* 0x0006f80001e87983 */ /* 0x000f280000300a00 */
[----:B------:R-:W4:Y:S04]  /*e3d00*/  LDL.LU.64 R6, [R1+0x6f0] ;  /* 0x0006f00001067983 */ /* 0x000f280000300a00 */
[----:B------:R-:W4:Y:S04]  /*e3d10*/  LDL.LU.64 R230, [R1+0x6e8] ;  /* 0x0006e80001e67983 */ /* 0x000f280000300a00 */
[----:B------:R0:W-:Y:S01]  /*e3d20*/  @P3 STG.E.U8 desc[UR52][R228.64], R2 ;  /* 0x00000002e4003986 */ /* 0x0001e2000c101134 */
[----:B------:R-:W-:-:S03]  /*e3d30*/  LOP3.LUT P3, RZ, R225, 0x4000, RZ, 0xc0, !PT ;  /* 0x00004000e1ff7812 */ /* 0x000fc6000786c0ff */
[----:B0-----:R-:W4:Y:S01]  /*e3d40*/  LDL.LU.64 R228, [R1+0x6e0] ;  /* 0x0006e00001e47983 */ /* 0x001f220000300a00 */
[----:B------:R-:W-:Y:S02]  /*e3d50*/  LOP3.LUT P5, RZ, R251, 0x400, RZ, 0xc0, !PT ;  /* 0x00000400fbff7812 */ /* 0x000fe400078ac0ff */
[----:B------:R-:W-:-:S07]  /*e3d60*/  PRMT R3, R198, 0x7771, RZ ;  /* 0x00007771c6037816 */ /* 0x000fce00000000ff */
[----:B------:R0:W-:Y:S02]  /*e3d70*/  @P3 STG.E.U8 desc[UR52][R4.64], R3 ;  /* 0x0000000304003986 */ /* 0x0001e4000c101134 */
[----:B0-----:R-:W-:-:S05]  /*e3d80*/  PRMT R4, R198, 0x7772, RZ ;  /* 0x00007772c6047816 */ /* 0x001fca00000000ff */
[----:B------:R0:W-:Y:S04]  /*e3d90*/  @P5 STG.E.U8 desc[UR52][R226.64], R4 ;  /* 0x00000004e2005986 */ /* 0x0001e8000c101134 */
[----:B0-----:R-:W4:Y:S01]  /*e3da0*/  LDL.LU.64 R226, [R1+0x6d8] ;  /* 0x0006d80001e27983 */ /* 0x001f220000300a00 */
[----:B------:R-:W-:Y:S02]  /*e3db0*/  LOP3.LUT P5, RZ, R225, 0x2000, RZ, 0xc0, !PT ;  /* 0x00002000e1ff7812 */ /* 0x000fe400078ac0ff */
[----:B------:R-:W-:Y:S02]  /*e3dc0*/  PRMT R198, R198, 0x7773, RZ ;  /* 0x00007773c6c67816 */ /* 0x000fe400000000ff */
[----:B------:R-:W-:-:S09]  /*e3dd0*/  PRMT R0, R195, 0x7770, RZ ;  /* 0x00007770c3007816 */ /* 0x000fd200000000ff */
[----:B------:R-:W-:Y:S01]  /*e3de0*/  @P5 STG.E.U8 desc[UR52][R238.64], R198 ;  /* 0x000000c6ee005986 */ /* 0x000fe2000c101134 */
[----:B------:R-:W-:-:S13]  /*e3df0*/  LOP3.LUT P5, RZ, R225, 0x1000, RZ, 0xc0, !PT ;  /* 0x00001000e1ff7812 */ /* 0x000fda00078ac0ff */
[----:B---3--:R0:W-:Y:S04]  /*e3e00*/  @P5 STG.E.U8 desc[UR52][R18.64], R0 ;  /* 0x0000000012005986 */ /* 0x0081e8000c101134 */
[----:B0-----:R-:W3:Y:S01]  /*e3e10*/  LDL.LU.64 R18, [R1+0x6d0] ;  /* 0x0006d00001127983 */ /* 0x001ee20000300a00 */
[----:B------:R-:W-:Y:S02]  /*e3e20*/  LOP3.LUT P5, RZ, R225, 0x800, RZ, 0xc0, !PT ;  /* 0x00000800e1ff7812 */ /* 0x000fe400078ac0ff */
[----:B------:R-:W-:Y:S02]  /*e3e30*/  PRMT R5, R195, 0x7771, RZ ;  /* 0x00007771c3057816 */ /* 0x000fe400000000ff */
[----:B------:R-:W-:Y:S02]  /*e3e40*/  LOP3.LUT P6, RZ, R251, 0x20, RZ, 0xc0, !PT ;  /* 0x00000020fbff7812 */ /* 0x000fe400078cc0ff */
[----:B------:R-:W-:-:S07]  /*e3e50*/  PRMT R2, R195, 0x7772, RZ ;  /* 0x00007772c3027816 */ /* 0x000fce00000000ff */
[----:B------:R-:W-:Y:S01]  /*e3e60*/  @P5 STG.E.U8 desc[UR52][R236.64], R5 ;  /* 0x00000005ec005986 */ /* 0x000fe2000c101134 */
[----:B------:R-:W-:Y:S02]  /*e3e70*/  LOP3.LUT P5, RZ, R225, 0x400, RZ, 0xc0, !PT ;  /* 0x00000400e1ff7812 */ /* 0x000fe400078ac0ff */
[----:B------:R-:W-:Y:S02]  /*e3e80*/  PRMT R195, R195, 0x7773, RZ ;  /* 0x00007773c3c37816 */ /* 0x000fe400000000ff */
[----:B------:R-:W-:-:S09]  /*e3e90*/  PRMT R3, R199, 0x7770, RZ ;  /* 0x00007770c7037816 */ /* 0x000fd200000000ff */
[----:B------:R0:W-:Y:S04]  /*e3ea0*/  @P5 STG.E.U8 desc[UR52][R234.64], R2 ;  /* 0x00000002ea005986 */ /* 0x0001e8000c101134 */
[----:B------:R-:W-:Y:S01]  /*e3eb0*/  @P6 STG.E.U8 desc[UR52][R20.64], R195 ;  /* 0x000000c314006986 */ /* 0x000fe2000c101134 */
[----:B------:R-:W-:Y:S02]  /*e3ec0*/  LOP3.LUT P6, RZ, R225, 0x200, RZ, 0xc0, !PT ;  /* 0x00000200e1ff7812 */ /* 0x000fe400078cc0ff */
[C---:B------:R-:W-:Y:S02]  /*e3ed0*/  LOP3.LUT P4, RZ, R251.reuse, 0x4, RZ, 0xc0, !PT ;  /* 0x00000004fbff7812 */ /* 0x040fe4000788c0ff */
[----:B------:R-:W-:Y:S02]  /*e3ee0*/  LOP3.LUT P0, RZ, R251, 0x2, RZ, 0xc0, !PT ;  /* 0x00000002fbff7812 */ /* 0x000fe4000780c0ff */
[----:B------:R-:W-:-:S02]  /*e3ef0*/  PRMT R4, R199, 0x7771, RZ ;  /* 0x00007771c7047816 */ /* 0x000fc400000000ff */
[C---:B------:R-:W-:Y:S02]  /*e3f00*/  PRMT R0, R199.reuse, 0x7772, RZ ;  /* 0x00007772c7007816 */ /* 0x040fe400000000ff */
[----:B------:R-:W-:Y:S02]  /*e3f10*/  PRMT R199, R199, 0x7773, RZ ;  /* 0x00007773c7c77816 */ /* 0x000fe400000000ff */
[----:B------:R-:W-:Y:S02]  /*e3f20*/  LOP3.LUT P2, RZ, R251, 0x1, RZ, 0xc0, !PT ;  /* 0x00000001fbff7812 */ /* 0x000fe4000784c0ff */
[----:B0-----:R-:W-:Y:S02]  /*e3f30*/  PRMT R2, R200, 0x7770, RZ ;  /* 0x00007770c8027816 */ /* 0x001fe400000000ff */
[----:B------:R-:W-:Y:S02]  /*e3f40*/  LOP3.LUT P1, RZ, R252, 0x80000000, RZ, 0xc0, !PT ;  /* 0x80000000fcff7812 */ /* 0x000fe4000782c0ff */
[----:B------:R-:W-:Y:S01]  /*e3f50*/  PRMT R5, R200, 0x7771, RZ ;  /* 0x00007771c8057816 */ /* 0x000fe200000000ff */
[----:B--2---:R0:W-:Y:S01]  /*e3f60*/  @P6 STG.E.U8 desc[UR52][R16.64], R3 ;  /* 0x0000000310006986 */ /* 0x0041e2000c101134 */
[----:B------:R-:W-:-:S03]  /*e3f70*/  LOP3.LUT P6, RZ, R225, 0x100, RZ, 0xc0, !PT ;  /* 0x00000100e1ff7812 */ /* 0x000fc600078cc0ff */
[----:B0-----:R-:W2:Y:S10]  /*e3f80*/  LDL.LU.64 R16, [R1+0x6c8] ;  /* 0x0006c80001107983 */ /* 0x001eb40000300a00 */
[----:B----4-:R-:W-:Y:S04]  /*e3f90*/  @P6 STG.E.U8 desc[UR52][R232.64], R4 ;  /* 0x00000004e8006986 */ /* 0x010fe8000c101134 */
[----:B------:R-:W-:Y:S04]  /*e3fa0*/  @P4 STG.E.U8 desc[UR52][R6.64], R0 ;  /* 0x0000000006004986 */ /* 0x000fe8000c101134 */
[----:B------:R0:W-:Y:S04]  /*e3fb0*/  @P0 STG.E.U8 desc[UR52][R230.64], R199 ;  /* 0x000000c7e6000986 */ /* 0x0001e8000c101134 */
[----:B0-----:R-:W4:Y:S04]  /*e3fc0*/  LDL.LU.64 R230, [R1+0x6c0] ;  /* 0x0006c00001e67983 */ /* 0x001f280000300a00 */
[----:B------:R0:W-:Y:S04]  /*e3fd0*/  @P2 STG.E.U8 desc[UR52][R228.64], R2 ;  /* 0x00000002e4002986 */ /* 0x0001e8000c101134 */
[----:B0-----:R-:W4:Y:S04]  /*e3fe0*/  LDL.LU.64 R228, [R1+0x6b8] ;  /* 0x0006b80001e47983 */ /* 0x001f280000300a00 */
[----:B------:R0:W-:Y:S04]  /*e3ff0*/  @P1 STG.E.U8 desc[UR52][R226.64], R5 ;  /* 0x00000005e2001986 */ /* 0x0001e8000c101134 */
[----:B0-----:R-:W4:Y:S01]  /*e4000*/  LDL.LU.64 R226, [R1+0x6b0] ;  /* 0x0006b00001e27983 */ /* 0x001f220000300a00 */
[----:B------:R-:W-:-:S03]  /*e4010*/  LOP3.LUT P3, RZ, R252, 0x40000000, RZ, 0xc0, !PT ;  /* 0x40000000fcff7812 */ /* 0x000fc6000786c0ff */
[----:B------:R-:W4:Y:S01]  /*e4020*/  LDL.LU.64 R20, [R1+0x6a8] ;  /* 0x0006a80001147983 */ /* 0x000f220000300a00 */
[----:B------:R-:W-:-:S09]  /*e4030*/  PRMT R3, R200, 0x7772, RZ ;  /* 0x00007772c8037816 */ /* 0x000fd200000000ff */
[----:B---3--:R0:W-:Y:S04]  /*e4040*/  @P3 STG.E.U8 desc[UR52][R18.64], R3 ;  /* 0x0000000312003986 */ /* 0x0081e8000c101134 */
[----:B0-----:R-:W3:Y:S04]  /*e4050*/  LDL.LU.64 R18, [R1+0x6a0] ;  /* 0x0006a00001127983 */ /* 0x001ee80000300a00 */
[----:B------:R-:W3:Y:S01]  /*e4060*/  LDL.LU.64 R232, [R1+0x698] ;  /* 0x0006980001e87983 */ /* 0x000ee20000300a00 */
[C---:B------:R-:W-:Y:S02]  /*e4070*/  LOP3.LUT P5, RZ, R252.reuse, 0x20000000, RZ, 0xc0, !PT ;  /* 0x20000000fcff7812 */ /* 0x040fe400078ac0ff */
[----:B------:R-:W-:Y:S01]  /*e4080*/  LOP3.LUT P4, RZ, R252, 0x10000000, RZ, 0xc0, !PT ;  /* 0x10000000fcff7812 */ /* 0x000fe2000788c0ff */
[----:B------:R-:W3:Y:S01]  /*e4090*/  LDL.LU.64 R234, [R1+0x690] ;  /* 0x0006900001ea7983 */ /* 0x000ee20000300a00 */
[----:B------:R-:W-:-:S02]  /*e40a0*/  PRMT R200, R200, 0x7773, RZ ;  /* 0x00007773c8c87816 */ /* 0x000fc400000000ff */
[----:B------:R-:W-:Y:S02]  /*e40b0*/  PRMT R0, R204, 0x7770, RZ ;  /* 0x00007770cc007816 */ /* 0x000fe400000000ff */
[----:B------:R-:W-:Y:S02]  /*e40c0*/  LOP3.LUT P2, RZ, R252, 0x8000000, RZ, 0xc0, !PT ;  /* 0x08000000fcff7812 */ /* 0x000fe4000784c0ff */
[----:B------:R-:W-:Y:S02]  /*e40d0*/  PRMT R4, R204, 0x7771, RZ ;  /* 0x00007771cc047816 */ /* 0x000fe400000000ff */
[----:B------:R-:W-:-:S04]  /*e40e0*/  LOP3.LUT P6, RZ, R252, 0x2000000, RZ, 0xc0, !PT ;  /* 0x02000000fcff7812 */ /* 0x000fc800078cc0ff */
[----:B------:R-:W-:Y:S02]  /*e40f0*/  P2R R5, PR, RZ, 0x40 ;  /* 0x00000040ff057803 */ /* 0x000fe40000000000 */
[----:B------:R-:W-:Y:S02]  /*e4100*/  LOP3.LUT P6, RZ, R252, 0x4000000, RZ, 0xc0, !PT ;  /* 0x04000000fcff7812 */ /* 0x000fe400078cc0ff */
[----:B------:R-:W-:Y:S02]  /*e4110*/  PRMT R2, R204, 0x7772, RZ ;  /* 0x00007772cc027816 */ /* 0x000fe400000000ff */
[----:B------:R-:W-:-:S04]  /*e4120*/  LOP3.LUT P1, RZ, R252, 0x10000, RZ, 0xc0, !PT ;  /* 0x00010000fcff7812 */ /* 0x000fc8000782c0ff */
[----:B------:R-:W-:Y:S02]  /*e4130*/  P2R R13, PR, RZ, 0x2 ;  /* 0x00000002ff0d7803 */ /* 0x000fe40000000000 */
[----:B------:R-:W-:-:S04]  /*e4140*/  LOP3.LUT P1, RZ, R252, 0x40000, RZ, 0xc0, !PT ;  /* 0x00040000fcff7812 */ /* 0x000fc8000782c0ff */
[----:B------:R-:W-:Y:S02]  /*e4150*/  P2R R8, PR, RZ, 0x2 ;  /* 0x00000002ff087803 */ /* 0x000fe40000000000 */
[----:B------:R-:W-:Y:S02]  /*e4160*/  LOP3.LUT P1, RZ, R252, 0x100000, RZ, 0xc0, !PT ;  /* 0x00100000fcff7812 */ /* 0x000fe4000782c0ff */
[----:B------:R-:W-:Y:S02]  /*e4170*/  PRMT R204, R204, 0x7773, RZ ;  /* 0x00007773cccc7816 */ /* 0x000fe400000000ff */
[----:B------:R-:W-:Y:S02]  /*e4180*/  P2R R7, PR, RZ, 0x2 ;  /* 0x00000002ff077803 */ /* 0x000fe40000000000 */
[----:B------:R-:W-:-:S04]  /*e4190*/  LOP3.LUT P1, RZ, R252, 0x400000, RZ, 0xc0, !PT ;  /* 0x00400000fcff7812 */ /* 0x000fc8000782c0ff */
[----:B------:R-:W-:Y:S02]  /*e41a0*/  P2R R6, PR, RZ, 0x2 ;  /* 0x00000002ff067803 */ /* 0x000fe40000000000 */
[----:B------:R-:W-:Y:S02]  /*e41b0*/  LOP3.LUT P1, RZ, R252, 0x1000000, RZ, 0xc0, !PT ;  /* 0x01000000fcff7812 */ /* 0x000fe4000782c0ff */
[----:B------:R-:W-:Y:S01]  /*e41c0*/  PRMT R3, R201, 0x7770, RZ ;  /* 0x00007770c9037816 */ /* 0x000fe200000000ff */
[----:B--2---:R-:W-:Y:S04]  /*e41d0*/  @P5 STG.E.U8 desc[UR52][R16.64], R200 ;  /* 0x000000c810005986 */ /* 0x004fe8000c101134 */
[----:B----4-:R0:W-:Y:S04]  /*e41e0*/  @P4 STG.E.U8 desc[UR52][R230.64], R0 ;  /* 0x00000000e6004986 */ /* 0x0101e8000c101134 */
[----:B0-----:R-:W2:Y:S04]  /*e41f0*/  LDL.LU.64 R230, [R1+0x688] ;  /* 0x0006880001e67983 */ /* 0x001ea80000300a00 */
[----:B------:R-:W4:Y:S04]  /*e4200*/  LDL.LU.64 R238, [R1+0x680] ;  /* 0x0006800001ee7983 */ /* 0x000f280000300a00 */
[----:B------:R0:W-:Y:S04]  /*e4210*/  @P2 STG.E.U8 desc[UR52][R228.64], R4 ;  /* 0x00000004e4002986 */ /* 0x0001e8000c101134 */
[----:B0-----:R-:W4:Y:S04]  /*e4220*/  LDL.LU.64 R228, [R1+0x678] ;  /* 0x0006780001e47983 */ /* 0x001f280000300a00 */
[----:B------:R0:W-:Y:S04]  /*e4230*/  @P6 STG.E.U8 desc[UR52][R226.64], R2 ;  /* 0x00000002e2006986 */ /* 0x0001e8000c101134 */
[----:B0-----:R-:W4:Y:S01]  /*e4240*/  LDL.LU.64 R226, [R1+0x670] ;  /* 0x0006700001e27983 */ /* 0x001f220000300a00 */
[----:B------:R-:W-:-:S03]  /*e4250*/  ISETP.NE.AND P6, PT, R5, RZ, PT ;  /* 0x000000ff0500720c */ /* 0x000fc60003fc5270 */
[----:B------:R-:W4:Y:S10]  /*e4260*/  LDL.LU.64 R236, [R1+0x668] ;  /* 0x0006680001ec7983 */ /* 0x000f340000300a00 */
[----:B------:R0:W-:Y:S04]  /*e4270*/  @P6 STG.E.U8 desc[UR52][R20.64], R204 ;  /* 0x000000cc14006986 */ /* 0x0001e8000c101134 */
[----:B0-----:R-:W4:Y:S04]  /*e4280*/  LDL.LU.64 R20, [R1+0x660] ;  /* 0x0006600001147983 */ /* 0x001f280000300a00 */
[----:B---3--:R0:W-:Y:S04]  /*e4290*/  @P1 STG.E.U8 desc[UR52][R18.64], R3 ;  /* 0x0000000312001986 */ /* 0x0081e8000c101134 */
[----:B0-----:R-:W3:Y:S01]  /*e42a0*/  LDL.LU.64 R18, [R1+0x658] ;  /* 0x0006580001127983 */ /* 0x001ee20000300a00 */
[----:B------:R-:W-:-:S02]  /*e42b0*/  ISETP.NE.AND P1, PT, R6, RZ, PT ;  /* 0x000000ff0600720c */ /* 0x000fc40003f25270 */
[C---:B------:R-:W-:Y:S02]  /*e42c0*/  PRMT R5, R201.reuse, 0x7771, RZ ;  /* 0x00007771c9057816 */ /* 0x040fe400000000ff */
[----:B------:R-:W-:-:S09]  /*e42d0*/  PRMT R0, R201, 0x7772, RZ ;  /* 0x00007772c9007816 */ /* 0x000fd200000000ff */
[----:B------:R0:W-:Y:S01]  /*e42e0*/  @P1 STG.E.U8 desc[UR52][R232.64], R5 ;  /* 0x00000005e8001986 */ /* 0x0001e2000c101134 */
[----:B------:R-:W-:-:S03]  /*e42f0*/  ISETP.NE.AND P1, PT, R7, RZ, PT ;  /* 0x000000ff0700720c */ /* 0x000fc60003f25270 */
[----:B0-----:R-:W3:Y:S10]  /*e4300*/  LDL.LU.64 R232, [R1+0x650] ;  /* 0x0006500001e87983 */ /* 0x001ef40000300a00 */
[----:B------:R0:W-:Y:S01]  /*e4310*/  @P1 STG.E.U8 desc[UR52][R234.64], R0 ;  /* 0x00000000ea001986 */ /* 0x0001e2000c101134 */
[----:B------:R-:W-:-:S02]  /*e4320*/  ISETP.NE.AND P1, PT, R8, RZ, PT ;  /* 0x000000ff0800720c */ /* 0x000fc40003f25270 */
[----:B------:R-:W-:Y:S02]  /*e4330*/  PRMT R201, R201, 0x7773, RZ ;  /* 0x00007773c9c97816 */ /* 0x000fe400000000ff */
[----:B------:R-:W-:-:S04]  /*e4340*/  LOP3.LUT P5, RZ, R252, 0x200, RZ, 0xc0, !PT ;  /* 0x00000200fcff7812 */ /* 0x000fc800078ac0ff */
[----:B------:R-:W-:Y:S01]  /*e4350*/  P2R R16, PR, RZ, 0x20 ;  /* 0x00000020ff107803 */ /* 0x000fe20000000000 */
[----:B0-----:R-:W3:Y:S01]  /*e4360*/  LDL.LU.64 R234, [R1+0x648] ;  /* 0x0006480001ea7983 */ /* 0x001ee20000300a00 */
[----:B------:R-:W-:-:S04]  /*e4370*/  LOP3.LUT P5, RZ, R252, 0x800, RZ, 0xc0, !PT ;  /* 0x00000800fcff7812 */ /* 0x000fc800078ac0ff */
[----:B------:R-:W-:Y:S02]  /*e4380*/  P2R R15, PR, RZ, 0x20 ;  /* 0x00000020ff0f7803 */ /* 0x000fe40000000000 */
[----:B------:R-:W-:-:S04]  /*e4390*/  LOP3.LUT P5, RZ, R252, 0x1000, RZ, 0xc0, !PT ;  /* 0x00001000fcff7812 */ /* 0x000fc800078ac0ff */
[----:B------:R-:W-:Y:S02]  /*e43a0*/  P2R R14, PR, RZ, 0x20 ;  /* 0x00000020ff0e7803 */ /* 0x000fe40000000000 */
[----:B------:R-:W-:Y:S02]  /*e43b0*/  LOP3.LUT P5, RZ, R252, 0x4000, RZ, 0xc0, !PT ;  /* 0x00004000fcff7812 */ /* 0x000fe400078ac0ff */
[C---:B------:R-:W-:Y:S02]  /*e43c0*/  PRMT R2, R205.reuse, 0x7770, RZ ;  /* 0x00007770cd027816 */ /* 0x040fe400000000ff */
[C---:B------:R-:W-:Y:S02]  /*e43d0*/  PRMT R4, R205.reuse, 0x7771, RZ ;  /* 0x00007771cd047816 */ /* 0x040fe400000000ff */
[C---:B------:R-:W-:Y:S02]  /*e43e0*/  PRMT R3, R205.reuse, 0x7772, RZ ;  /* 0x00007772cd037816 */ /* 0x040fe400000000ff */
[----:B------:R-:W-:-:S02]  /*e43f0*/  PRMT R205, R205, 0x7773, RZ ;  /* 0x00007773cdcd7816 */ /* 0x000fc400000000ff */
[----:B------:R-:W-:Y:S02]  /*e4400*/  PRMT R0, R202, 0x7770, RZ ;  /* 0x00007770ca007816 */ /* 0x000fe400000000ff */
[----:B------:R-:W-:Y:S02]  /*e4410*/  LOP3.LUT P4, RZ, R252, 0x80, RZ, 0xc0, !PT ;  /* 0x00000080fcff7812 */ /* 0x000fe4000788c0ff */
[----:B------:R-:W-:Y:S01]  /*e4420*/  PRMT R5, R202, 0x7771, RZ ;  /* 0x00007771ca057816 */ /* 0x000fe200000000ff */
[----:B--2---:R0:W-:Y:S04]  /*e4430*/  @P1 STG.E.U8 desc[UR52][R230.64], R201 ;  /* 0x000000c9e6001986 */ /* 0x0041e8000c101134 */
[----:B0-----:R-:W2:Y:S01]  /*e4440*/  LDL.LU.64 R230, [R1+0x640] ;  /* 0x0006400001e67983 */ /* 0x001ea20000300a00 */
[----:B------:R-:W-:-:S13]  /*e4450*/  ISETP.NE.AND P1, PT, R13, RZ, PT ;  /* 0x000000ff0d00720c */ /* 0x000fda0003f25270 */
[----:B----4-:R-:W-:Y:S04]  /*e4460*/  @P1 STG.E.U8 desc[UR52][R238.64], R2 ;  /* 0x00000002ee001986 */ /* 0x010fe8000c101134 */
[----:B------:R0:W-:Y:S04]  /*e4470*/  @P5 STG.E.U8 desc[UR52][R228.64], R4 ;  /* 0x00000004e4005986 */ /* 0x0001e8000c101134 */
[----:B0-----:R-:W4:Y:S01]  /*e4480*/  LDL.LU.64 R228, [R1+0x638] ;  /* 0x0006380001e47983 */ /* 0x001f220000300a00 */
[----:B------:R-:W-:-:S13]  /*e4490*/  ISETP.NE.AND P5, PT, R14, RZ, PT ;  /* 0x000000ff0e00720c */ /* 0x000fda0003fa5270 */
[----:B------:R0:W-:Y:S01]  /*e44a0*/  @P5 STG.E.U8 desc[UR52][R226.64], R3 ;  /* 0x00000003e2005986 */ /* 0x0001e2000c101134 */
[----:B------:R-:W-:-:S03]  /*e44b0*/  ISETP.NE.AND P5, PT, R15, RZ, PT ;  /* 0x000000ff0f00720c */ /* 0x000fc60003fa5270 */
[----:B0-----:R-:W4:Y:S10]  /*e44c0*/  LDL.LU.64 R226, [R1+0x630] ;  /* 0x0006300001e27983 */ /* 0x001f340000300a00 */
[----:B------:R-:W-:Y:S01]  /*e44d0*/  @P5 STG.E.U8 desc[UR52][R236.64], R205 ;  /* 0x000000cdec005986 */ /* 0x000fe2000c101134 */
[----:B------:R-:W-:-:S13]  /*e44e0*/  ISETP.NE.AND P5, PT, R16, RZ, PT ;  /* 0x000000ff1000720c */ /* 0x000fda0003fa5270 */
[----:B------:R0:W-:Y:S04]  /*e44f0*/  @P5 STG.E.U8 desc[UR52][R20.64], R0 ;  /* 0x0000000014005986 */ /* 0x0001e8000c101134 */
[----:B0-----:R-:W4:Y:S04]  /*e4500*/  LDL.LU.64 R20, [R1+0x628] ;  /* 0x0006280001147983 */ /* 0x001f280000300a00 */
[----:B---3--:R0:W-:Y:S04]  /*e4510*/  @P4 STG.E.U8 desc[UR52][R18.64], R5 ;  /* 0x0000000512004986 */ /* 0x0081e8000c101134 */
[----:B0-----:R-:W3:Y:S01]  /*e4520*/  LDL.LU.64 R18, [R1+0x620] ;  /* 0x0006200001127983 */ /* 0x001ee20000300a00 */
[----:B------:R-:W-:-:S02]  /*e4530*/  LOP3.LUT P3, RZ, R252, 0x40, RZ, 0xc0, !PT ;  /* 0x00000040fcff7812 */ /* 0x000fc4000786c0ff */
[----:B------:R-:W-:Y:S02]  /*e4540*/  PRMT R2, R202, 0x7772, RZ ;  /* 0x00007772ca027816 */ /* 0x000fe400000000ff */
[C---:B------:R-:W-:Y:S02]  /*e4550*/  LOP3.LUT P0, RZ, R252.reuse, 0x10, RZ, 0xc0, !PT ;  /* 0x00000010fcff7812 */ /* 0x040fe4000780c0ff */
[----:B------:R-:W-:-:S07]  /*e4560*/  LOP3.LUT P2, RZ, R252, 0x8, RZ, 0xc0, !PT ;  /* 0x00000008fcff7812 */ /* 0x000fce000784c0ff */
[----:B------:R0:W-:Y:S01]  /*e4570*/  @P3 STG.E.U8 desc[UR52][R232.64], R2 ;  /* 0x00000002e8003986 */ /* 0x0001e2000c101134 */
[----:B------:R-:W-:-:S03]  /*e4580*/  PRMT R202, R202, 0x7773, RZ ;  /* 0x00007773caca7816 */ /* 0x000fc600000000ff */
[----:B0-----:R-:W3:Y:S01]  /*e4590*/  LDL.LU.64 R232, [R1+0x618] ;  /* 0x0006180001e87983 */ /* 0x001ee20000300a00 */
[----:B------:R-:W-:-:S03]  /*e45a0*/  PRMT R3, R206, 0x7770, RZ ;  /* 0x00007770ce037816 */ /* 0x000fc600000000ff */
[----:B------:R0:W-:Y:S01]  /*e45b0*/  @P0 STG.E.U8 desc[UR52][R234.64], R202 ;  /* 0x000000caea000986 */ /* 0x0001e2000c101134 */
[----:B------:R-:W-:-:S03]  /*e45c0*/  LOP3.LUT P6, RZ, R252, 0x4, RZ, 0xc0, !PT ;  /* 0x00000004fcff7812 */ /* 0x000fc600078cc0ff */
[----:B0-----:R-:W3:Y:S01]  /*e45d0*/  LDL.LU.64 R234, [R1+0x610] ;  /* 0x0006100001ea7983 */ /* 0x001ee20000300a00 */
[C---:B------:R-:W-:Y:S02]  /*e45e0*/  PRMT R4, R206.reuse, 0x7771, RZ ;  /* 0x00007771ce047816 */ /* 0x040fe400000000ff */
[C---:B------:R-:W-:Y:S02]  /*e45f0*/  PRMT R0, R206.reuse, 0x7772, RZ ;  /* 0x00007772ce007816 */ /* 0x040fe400000000ff */
[----:B------:R-:W-:Y:S02]  /*e4600*/  PRMT R206, R206, 0x7773, RZ ;  /* 0x00007773cece7816 */ /* 0x000fe400000000ff */
[----:B------:R-:W-:Y:S02]  /*e4610*/  LOP3.LUT P1, RZ, R252, 0x2, RZ, 0xc0, !PT ;  /* 0x00000002fcff7812 */ /* 0x000fe4000782c0ff */
[----:B------:R-:W-:Y:S01]  /*e4620*/  PRMT R2, R203, 0x7770, RZ ;  /* 0x00007770cb027816 */ /* 0x000fe200000000ff */
[----:B--2---:R0:W-:Y:S04]  /*e4630*/  @P2 STG.E.U8 desc[UR52][R230.64], R3 ;  /* 0x00000003e6002986 */ /* 0x0041e8000c101134 */
[----:B0-----:R-:W2:Y:S01]  /*e4640*/  LDL.LU.64 R230, [R1+0x608] ;  /* 0x0006080001e67983 */ /* 0x001ea20000300a00 */
[----:B------:R-:W-:Y:S01]  /*e4650*/  ISETP.LT.AND P2, PT, R12, UR4, !P6 ;  /* 0x000000040c007c0c */ /* 0x000fe2000f741270 */
[----:B------:R-:W-:-:S12]  /*e4660*/  ULDC UR4, c[0x0][0x228] ;  /* 0x00008a0000047ab9 */ /* 0x000fd80000000800 */
[----:B----4-:R0:W-:Y:S04]  /*e4670*/  @P2 STG.E.U8 desc[UR52][R228.64], R4 ;  /* 0x00000004e4002986 */ /* 0x0101e8000c101134 */
[----:B0-----:R-:W4:Y:S01]  /*e4680*/  LDL.LU.64 R228, [R1+0x600] ;  /* 0x0006000001e47983 */ /* 0x001f220000300a00 */
[----:B------:R-:W-:Y:S01]  /*e4690*/  ISETP.LT.AND P2, PT, R11, UR4, !P6 ;  /* 0x000000040b007c0c */ /* 0x000fe2000f741270 */
[----:B------:R-:W-:-:S12]  /*e46a0*/  ULDC UR4, c[0x0][0x228] ;  /* 0x00008a0000047ab9 */ /* 0x000fd80000000800 */
[----:B------:R0:W-:Y:S04]  /*e46b0*/  @P2 STG.E.U8 desc[UR52][R226.64], R0 ;  /* 0x00000000e2002986 */ /* 0x0001e8000c101134 */
[----:B0-----:R-:W4:Y:S01]  /*e46c0*/  LDL.LU.64 R226, [R1+0x5f8] ;  /* 0x0005f80001e27983 */ /* 0x001f220000300a00 */
[----:B------:R-:W-:Y:S01]  /*e46d0*/  ISETP.LT.AND P6, PT, R10, UR4, !P6 ;  /* 0x000000040a007c0c */ /* 0x000fe2000f7c1270 */
[----:B------:R-:W-:-:S12]  /*e46e0*/  ULDC UR4, c[0x0][0x228] ;  /* 0x00008a0000047ab9 */ /* 0x000fd80000000800 */
[----:B------:R0:W-:Y:S01]  /*e46f0*/  @P6 STG.E.U8 desc[UR52][R20.64], R206 ;  /* 0x000000ce14006986 */ /* 0x0001e2000c101134 */
[----:B------:R-:W-:Y:S01]  /*e4700*/  ISETP.LT.AND P6, PT, R9, UR4, !P1 ;  /* 0x0000000409007c0c */ /* 0x000fe2000cfc1270 */
[----:B------:R-:W-:Y:S02]  /*e4710*/  ULDC UR4, c[0x0][0x228] ;  /* 0x00008a0000047ab9 */ /* 0x000fe40000000800 */
[----:B0-----:R-:W4:Y:S10]  /*e4720*/  LDL.LU.64 R20, [R1+0x5f0] ;  /* 0x0005f00001147983 */ /* 0x001f340000300a00 */
[----:B---3--:R0:W-:Y:S04]  /*e4730*/  @P6 STG.E.U8 desc[UR52][R18.64], R2 ;  /* 0x0000000212006986 */ /* 0x0081e8000c101134 */
[----:B0-----:R-:W3:Y:S01]  /*e4740*/  LDL.LU.64 R18, [R1+0x5e8] ;  /* 0x0005e80001127983 */ /* 0x001ee20000300a00 */
[----:B------:R-:W-:-:S02]  /*e4750*/  ISETP.LT.AND P6, PT, R12, UR4, !P1 ;  /* 0x000000040c007c0c */ /* 0x000fc4000cfc1270 */
[----:B------:R-:W-:Y:S01]  /*e4760*/  PRMT R3, R203, 0x7771, RZ ;  /* 0x00007771cb037816 */ /* 0x000fe200000000ff */
[----:B------:R-:W-:-:S10]  /*e4770*/  ULDC UR4, c[0x0][0x228] ;  /* 0x00008a0000047ab9 */ /* 0x000fd40000000800 */
[----:B------:R0:W-:Y:S01]  /*e4780*/  @P6 STG.E.U8 desc[UR52][R232.64], R3 ;  /* 0x00000003e8006986 */ /* 0x0001e2000c101134 */
[----:B------:R-:W-:Y:S01]  /*e4790*/  ISETP.LT.AND P6, PT, R11, UR4, !P1 ;  /* 0x000000040b007c0c */ /* 0x000fe2000cfc1270 */
[----:B------:R-:W-:Y:S02]  /*e47a0*/  ULDC UR4, c[0x0][0x228] ;  /* 0x00008a0000047ab9 */ /* 0x000fe40000000800 */
[----:B------:R-:W-:Y:S02]  /*e47b0*/  ISETP.LT.AND P1, PT, R10, UR4, !P1 ;  /* 0x000000040a007c0c */ /* 0x000fe4000cf21270 */
[C---:B------:R-:W-:Y:S01]  /*e47c0*/  PRMT R0, R203.reuse, 0x7772, RZ ;  /* 0x00007772cb007816 */ /* 0x040fe200000000ff */
[----:B0-----:R-:W3:Y:S01]  /*e47d0*/  LDL.LU.64 R232, [R1+0x5e0] ;  /* 0x0005e00001e87983 */ /* 0x001ee20000300a00 */
[----:B------:R-:W-:-:S06]  /*e47e0*/  PRMT R203, R203, 0x7773, RZ ;  /* 0x00007773cbcb7816 */ /* 0x000fcc00000000ff */
[----:B------:R0:W-:Y:S01]  /*e47f0*/  @P6 STG.E.U8 desc[UR52][R234.64], R0 ;  /* 0x00000000ea006986 */ /* 0x0001e2000c101134 */
[----:B------:R-:W-:Y:S01]  /*e4800*/  LOP3.LUT P0, RZ, R252, 0x1, RZ, 0xc0, !PT ;  /* 0x00000001fcff7812 */ /* 0x000fe2000780c0ff */
[----:B------:R-:W-:Y:S01]  /*e4810*/  ULDC UR4, c[0x0][0x228] ;  /* 0x00008a0000047ab9 */ /* 0x000fe20000000800 */
[C---:B------:R-:W-:Y:S02]  /*e4820*/  PRMT R2, R207.reuse, 0x7770, RZ ;  /* 0x00007770cf027816 */ /* 0x040fe400000000ff */
[C---:B------:R-:W-:Y:S02]  /*e4830*/  PRMT R3, R207.reuse, 0x7771, RZ ;  /* 0x00007771cf037816 */ /* 0x040fe400000000ff */
[C---:B0-----:R-:W-:Y:S02]  /*e4840*/  PRMT R0, R207.reuse, 0x7772, RZ ;  /* 0x00007772cf007816 */ /* 0x041fe400000000ff */
        /* <DEDUP_REMOVED lines=12> */
[----:B------:R-:W-:Y:S02]  /*e4910*/  ULDC UR4, c[0x0][0x228] ;  /* 0x00008a0000047ab9 */ /* 0x000fe40000000800 */
[----:B------:R-:W4:Y:S01]  /*e4920*/  LDL.LU.64 R234, [R1+0x5c0] ;  /* 0x0005c00001ea7983 */ /* 0x000f220000300a00 */
[----:B------:R-:W-:Y:S02]  /*e4930*/  ISETP.LT.AND P0, PT, R10, UR4, !P0 ;  /* 0x000000040a007c0c */ /* 0x000fe4000c701270 */
[----:B------:R-:W-:Y:S01]  /*e4940*/  LOP3.LUT P5, RZ, R225, 0x80, RZ, 0xc0, !PT ;  /* 0x00000080e1ff7812 */ /* 0x000fe200078ac0ff */
[----:B------:R-:W-:-:S06]  /*e4950*/  ULDC UR4, c[0x0][0x228] ;  /* 0x00008a0000047ab9 */ /* 0x000fcc0000000800 */
[----:B------:R-:W-:Y:S04]  /*e4960*/  @P6 STG.E.U8 desc[UR52][R20.64], R0 ;  /* 0x0000000014006986 */ /* 0x000fe8000c101134 */
[----:B---3--:R0:W-:Y:S04]  /*e4970*/  @P0 STG.E.U8 desc[UR52][R18.64], R207 ;  /* 0x000000cf12000986 */ /* 0x0081e8000c101134 */
[----:B0-----:R-:W3:Y:S01]  /*e4980*/  LDL.LU.64 R18, [R1+0x5b8] ;  /* 0x0005b80001127983 */ /* 0x001ee20000300a00 */
[----:B------:R-:W-:Y:S02]  /*e4990*/  ISETP.LT.AND P0, PT, R9, UR4, !P5 ;  /* 0x0000000409007c0c */ /* 0x000fe4000ef01270 */
[----:B------:R-:W-:Y:S01]  /*e49a0*/  PRMT R2, R208, 0x7770, RZ ;  /* 0x00007770d0027816 */ /* 0x000fe200000000ff */
[----:B------:R-:W-:-:S02]  /*e49b0*/  ULDC UR4, c[0x0][0x228] ;  /* 0x00008a0000047ab9 */ /* 0x000fc40000000800 */
[----:B------:R-:W-:Y:S02]  /*e49c0*/  ISETP.LT.AND P6, PT, R12, UR4, !P5 ;  /* 0x000000040c007c0c */ /* 0x000fe4000efc1270 */
[----:B------:R-:W-:Y:S01]  /*e49d0*/  PRMT R3, R208, 0x7771, RZ ;  /* 0x00007771d0037816 */ /* 0x000fe200000000ff */
[----:B------:R-:W-:-:S05]  /*e49e0*/  ULDC UR4, c[0x0][0x228] ;  /* 0x00008a0000047ab9 */ /* 0x000fca0000000800 */
[----:B------:R0:W-:Y:S04]  /*e49f0*/  @P0 STG.E.U8 desc[UR52][R232.64], R2 ;  /* 0x00000002e8000986 */ /* 0x0001e8000c101134 */
[----:B0-----:R-:W3:Y:S01]  /*e4a00*/  LDL.LU.64 R232, [R1+0x5b0] ;  /* 0x0005b00001e87983 */ /* 0x001ee20000300a00 */
[C---:B------:R-:W-:Y:S02]  /*e4a10*/  PRMT R0, R208.reuse, 0x7772, RZ ;  /* 0x00007772d0007816 */ /* 0x040fe400000000ff */
[----:B------:R-:W-:Y:S02]  /*e4a20*/  PRMT R208, R208, 0x7773, RZ ;  /* 0x00007773d0d07816 */ /* 0x000fe400000000ff */
[----:B------:R-:W-:Y:S02]  /*e4a30*/  LOP3.LUT P1, RZ, R252, 0x20, RZ, 0xc0, !PT ;  /* 0x00000020fcff7812 */ /* 0x000fe4000782c0ff */
[----:B------:R-:W-:Y:S01]  /*e4a40*/  PRMT R2, R212, 0x7770, RZ ;  /* 0x00007770d4027816 */ /* 0x000fe200000000ff */
[----:B--2---:R0:W-:Y:S04]  /*e4a50*/  @P6 STG.E.U8 desc[UR52][R230.64], R3 ;  /* 0x00000003e6006986 */ /* 0x0041e8000c101134 */
[----:B0-----:R-:W2:Y:S01]  /*e4a60*/  LDL.LU.64 R230, [R1+0x5a8] ;  /* 0x0005a80001e67983 */ /* 0x001ea20000300a00 */
[----:B------:R-:W-:-:S03]  /*e4a70*/  ISETP.LT.AND P6, PT, R11, UR4, !P5 ;  /* 0x000000040b007c0c */ /* 0x000fc6000efc1270 */
[----:B------:R-:W2:Y:S01]  /*e4a80*/  LDL.LU.64 R20, [R1+0x5a0] ;  /* 0x0005a00001147983 */ /* 0x000ea20000300a00 */
[----:B------:R-:W-:-:S09]  /*e4a90*/  ULDC UR4, c[0x0][0x228] ;  /* 0x00008a0000047ab9 */ /* 0x000fd20000000800 */
[----:B----4-:R0:W-:Y:S04]  /*e4aa0*/  @P6 STG.E.U8 desc[UR52][R228.64], R0 ;  /* 0x00000000e4006986 */ /* 0x0101e8000c101134 */
[----:B0-----:R-:W4:Y:S01]  /*e4ab0*/  LDL.LU.64 R228, [R1+0x598] ;  /* 0x0005980001e47983 */ /* 0x001f220000300a00 */
[----:B------:R-:W-:Y:S01]  /*e4ac0*/  ISETP.LT.AND P5, PT, R10, UR4, !P5 ;  /* 0x000000040a007c0c */ /* 0x000fe2000efa1270 */
[----:B------:R-:W-:-:S12]  /*e4ad0*/  ULDC UR4, c[0x0][0x228] ;  /* 0x00008a0000047ab9 */ /* 0x000fd80000000800 */
[----:B------:R0:W-:Y:S04]  /*e4ae0*/  @P5 STG.E.U8 desc[UR52][R226.64], R208 ;  /* 0x000000d0e2005986 */ /* 0x0001e8000c101134 */
[----:B0-----:R-:W4:Y:S01]  /*e4af0*/  LDL.LU.64 R226, [R1+0x590] ;  /* 0x0005900001e27983 */ /* 0x001f220000300a00 */
[----:B------:R-:W-:Y:S01]  /*e4b00*/  ISETP.LT.AND P5, PT, R9, UR4, !P1 ;  /* 0x0000000409007c0c */ /* 0x000fe2000cfa1270 */
[----:B------:R-:W-:Y:S01]  /*e4b10*/  ULDC UR4, c[0x0][0x228] ;  /* 0x00008a0000047ab9 */ /* 0x000fe20000000800 */
[----:B------:R-:W-:-:S11]  /*e4b20*/  PRMT R3, R212, 0x7771, RZ ;  /* 0x00007771d4037816 */ /* 0x000fd600000000ff */
[----:B------:R-:W-:Y:S01]  /*e4b30*/  @P5 STG.E.U8 desc[UR52][R234.64], R2 ;  /* 0x00000002ea005986 */ /* 0x000fe2000c101134 */
[----:B------:R-:W-:Y:S01]  /*e4b40*/  ISETP.LT.AND P5, PT, R12, UR4, !P1 ;  /* 0x000000040c007c0c */ /* 0x000fe2000cfa1270 */
[----:B------:R-:W-:-:S12]  /*e4b50*/  ULDC UR4, c[0x0][0x228] ;  /* 0x00008a0000047ab9 */ /* 0x000fd80000000800 */
[----:B---3--:R0:W-:Y:S04]  /*e4b60*/  @P5 STG.E.U8 desc[UR52][R18.64], R3 ;  /* 0x0000000312005986 */ /* 0x0081e8000c101134 */
[----:B0-----:R-:W3:Y:S01]  /*e4b70*/  LDL.LU.64 R18, [R1+0x588] ;  /* 0x0005880001127983 */ /* 0x001ee20000300a00 */
[----:B------:R-:W-:Y:S02]  /*e4b80*/  ISETP.LT.AND P5, PT, R11, UR4, !P1 ;  /* 0x000000040b007c0c */ /* 0x000fe4000cfa1270 */
[C---:B------:R-:W-:Y:S01]  /*e4b90*/  PRMT R0, R212.reuse, 0x7772, RZ ;  /* 0x00007772d4007816 */ /* 0x040fe200000000ff */
[----:B------:R-:W-:Y:S01]  /*e4ba0*/  ULDC UR4, c[0x0][0x228] ;  /* 0x00008a0000047ab9 */ /* 0x000fe20000000800 */
[----:B------:R-:W3:Y:S01]  /*e4bb0*/  LDL.LU.64 R234, [R1+0x580] ;  /* 0x0005800001ea7983 */ /* 0x000ee20000300a00 */
[----:B------:R-:W-:-:S08]  /*e4bc0*/  PRMT R212, R212, 0x7773, RZ ;  /* 0x00007773d4d47816 */ /* 0x000fd000000000ff */
[----:B------:R0:W-:Y:S01]  /*e4bd0*/  @P5 STG.E.U8 desc[UR52][R232.64], R0 ;  /* 0x00000000e8005986 */ /* 0x0001e2000c101134 */
[----:B------:R-:W-:Y:S02]  /*e4be0*/  ISETP.LT.AND P5, PT, R10, UR4, !P1 ;  /* 0x000000040a007c0c */ /* 0x000fe4000cfa1270 */
[----:B------:R-:W-:Y:S01]  /*e4bf0*/  LOP3.LUT P0, RZ, R252, 0x100, RZ, 0xc0, !PT ;  /* 0x00000100fcff7812 */ /* 0x000fe2000780c0ff */
[----:B------:R-:W-:Y:S01]  /*e4c00*/  ULDC UR4, c[0x0][0x228] ;  /* 0x00008a0000047ab9 */ /* 0x000fe20000000800 */
[C---:B------:R-:W-:Y:S01]  /*e4c10*/  PRMT R2, R209.reuse, 0x7770, RZ ;  /* 0x00007770d1027816 */ /* 0x040fe200000000ff */
[----:B0-----:R-:W3:Y:S01]  /*e4c20*/  LDL.LU.64 R232, [R1+0x578] ;  /* 0x0005780001e87983 */ /* 0x001ee20000300a00 */
[C---:B------:R-:W-:Y:S02]  /*e4c30*/  PRMT R3, R209.reuse, 0x7771, RZ ;  /* 0x00007771d1037816 */ /* 0x040fe400000000ff */
[C---:B------:R-:W-:Y:S02]  /*e4c40*/  PRMT R0, R209.reuse, 0x7772, RZ ;  /* 0x00007772d1007816 */ /* 0x040fe400000000ff */
[----:B------:R-:W-:-:S03]  /*e4c50*/  PRMT R209, R209, 0x7773, RZ ;  /* 0x00007773d1d17816 */ /* 0x000fc600000000ff */
[----:B--2---:R0:W-:Y:S01]  /*e4c60*/  @P5 STG.E.U8 desc[UR52][R230.64], R212 ;  /* 0x000000d4e6005986 */ /* 0x0041e2000c101134 */
[----:B------:R-:W-:Y:S01]  /*e4c70*/  ISETP.LT.AND P5, PT, R9, UR4, !P0 ;  /* 0x0000000409007c0c */ /* 0x000fe2000c7a1270 */
[----:B------:R-:W-:Y:S02]  /*e4c80*/  ULDC UR4, c[0x0][0x228] ;  /* 0x00008a0000047ab9 */ /* 0x000fe40000000800 */
[----:B0-----:R-:W2:Y:S10]  /*e4c90*/  LDL.LU.64 R230, [R1+0x570] ;  /* 0x0005700001e67983 */ /* 0x001eb40000300a00 */
[----:B------:R-:W-:Y:S01]  /*e4ca0*/  @P5 STG.E.U8 desc[UR52][R20.64], R2 ;  /* 0x0000000214005986 */ /* 0x000fe2000c101134 */
[----:B------:R-:W-:Y:S01]  /*e4cb0*/  ISETP.LT.AND P5, PT, R12, UR4, !P0 ;  /* 0x000000040c007c0c */ /* 0x000fe2000c7a1270 */
[----:B------:R-:W-:-:S12]  /*e4cc0*/  ULDC UR4, c[0x0][0x228] ;  /* 0x00008a0000047ab9 */ /* 0x000fd80000000800 */
[----:B----4-:R0:W-:Y:S04]  /*e4cd0*/  @P5 STG.E.U8 desc[UR52][R228.64], R3 ;  /* 0x00000003e4005986 */ /* 0x0101e8000c101134 */
[----:B0-----:R-:W4:Y:S01]  /*e4ce0*/  LDL.LU.64 R228, [R1+0x568] ;  /* 0x0005680001e47983 */ /* 0x001f220000300a00 */
[----:B------:R-:W-:-:S03]  /*e4cf0*/  ISETP.LT.AND P5, PT, R11, UR4, !P0 ;  /* 0x000000040b007c0c */ /* 0x000fc6000c7a1270 */
[----:B------:R-:W4:Y:S01]  /*e4d00*/  LDL.LU.64 R20, [R1+0x560] ;  /* 0x0005600001147983 */ /* 0x000f220000300a00 */
[----:B------:R-:W-:-:S09]  /*e4d10*/  ULDC UR4, c[0x0][0x228] ;  /* 0x00008a0000047ab9 */ /* 0x000fd20000000800 */
[----:B------:R0:W-:Y:S04]  /*e4d20*/  @P5 STG.E.U8 desc[UR52][R226.64], R0 ;  /* 0x00000000e2005986 */ /* 0x0001e8000c101134 */
[----:B0-----:R-:W4:Y:S01]  /*e4d30*/  LDL.LU.64 R226, [R1+0x558] ;  /* 0x0005580001e27983 */ /* 0x001f220000300a00 */
[----:B------:R-:W-:Y:S02]  /*e4d40*/  ISETP.LT.AND P5, PT, R10, UR4, !P0 ;  /* 0x000000040a007c0c */ /* 0x000fe4000c7a1270 */
[----:B------:R-:W-:Y:S01]  /*e4d50*/  LOP3.LUT P6, RZ, R252, 0x400, RZ, 0xc0, !PT ;  /* 0x00000400fcff7812 */ /* 0x000fe200078cc0ff */
[----:B------:R-:W-:-:S10]  /*e4d60*/  ULDC UR4, c[0x0][0x228] ;  /* 0x00008a0000047ab9 */ /* 0x000fd40000000800 */
[----:B---3--:R0:W-:Y:S04]  /*e4d70*/  @P5 STG.E.U8 desc[UR52][R18.64], R209 ;  /* 0x000000d112005986 */ /* 0x0081e8000c101134 */
[----:B0-----:R-:W3:Y:S01]  /*e4d80*/  LDL.LU.64 R18, [R1+0x550] ;  /* 0x0005500001127983 */ /* 0x001ee20000300a00 */
[----:B------:R-:W-:Y:S02]  /*e4d90*/  ISETP.LT.AND P5, PT, R9, UR4, !P6 ;  /* 0x0000000409007c0c */ /* 0x000fe4000f7a1270 */
[C---:B------:R-:W-:Y:S01]  /*e4da0*/  PRMT R2, R213.reuse, 0x7770, RZ ;  /* 0x00007770d5027816 */ /* 0x040fe200000000ff */
[----:B------:R-:W-:Y:S01]  /*e4db0*/  ULDC UR4, c[0x0][0x228] ;  /* 0x00008a0000047ab9 */ /* 0x000fe20000000800 */
[----:B------:R-:W-:-:S09]  /*e4dc0*/  PRMT R3, R213, 0x7771, RZ ;  /* 0x00007771d5037816 */ /* 0x000fd200000000ff */
[----:B------:R0:W-:Y:S01]  /*e4dd0*/  @P5 STG.E.U8 desc[UR52][R234.64], R2 ;  /* 0x00000002ea005986 */ /* 0x0001e2000c101134 */
[----:B------:R-:W-:Y:S01]  /*e4de0*/  ISETP.LT.AND P5, PT, R12, UR4, !P6 ;  /* 0x000000040c007c0c */ /* 0x000fe2000f7a1270 */
[----:B------:R-:W-:Y:S01]  /*e4df0*/  ULDC UR4, c[0x0][0x228] ;  /* 0x00008a0000047ab9 */ /* 0x000fe20000000800 */
[----:B------:R-:W-:Y:S01]  /*e4e00*/  PRMT R0, R213, 0x7772, RZ ;  /* 0x00007772d5007816 */ /* 0x000fe200000000ff */
[----:B0-----:R-:W3:Y:S10]  /*e4e10*/  LDL.LU.64 R234, [R1+0x548] ;  /* 0x0005480001ea7983 */ /* 0x001ef40000300a00 */
[----:B------:R0:W-:Y:S01]  /*e4e20*/  @P5 STG.E.U8 desc[UR52][R232.64], R3 ;  /* 0x00000003e8005986 */ /* 0x0001e2000c101134 */
[----:B------:R-:W-:Y:S01]  /*e4e30*/  ISETP.LT.AND P5, PT, R11, UR4, !P6 ;  /* 0x000000040b007c0c */ /* 0x000fe2000f7a1270 */
[----:B------:R-:W-:Y:S01]  /*e4e40*/  ULDC UR4, c[0x0][0x228] ;  /* 0x00008a0000047ab9 */ /* 0x000fe20000000800 */
[----:B------:R-:W-:Y:S01]  /*e4e50*/  PRMT R213, R213, 0x7773, RZ ;  /* 0x00007773d5d57816 */ /* 0x000fe200000000ff */
[----:B0-----:R-:W3:Y:S01]  /*e4e60*/  LDL.LU.64 R232, [R1+0x540] ;  /* 0x0005400001e87983 */ /* 0x001ee20000300a00 */
[----:B------:R-:W-:-:S02]  /*e4e70*/  LOP3.LUT P1, RZ, R252, 0x2000, RZ, 0xc0, !PT ;  /* 0x00002000fcff7812 */ /* 0x000fc4000782c0ff */
[C---:B------:R-:W-:Y:S02]  /*e4e80*/  PRMT R2, R210.reuse, 0x7770, RZ ;  /* 0x00007770d2027816 */ /* 0x040fe400000000ff */
[----:B------:R-:W-:-:S05]  /*e4e90*/  PRMT R3, R210, 0x7771, RZ ;  /* 0x00007771d2037816 */ /* 0x000fca00000000ff */
[----:B--2---:R0:W-:Y:S01]  /*e4ea0*/  @P5 STG.E.U8 desc[UR52][R230.64], R0 ;  /* 0x00000000e6005986 */ /* 0x0041e2000c101134 */
[----:B------:R-:W-:Y:S01]  /*e4eb0*/  ISETP.LT.AND P5, PT, R10, UR4, !P6 ;  /* 0x000000040a007c0c */ /* 0x000fe2000f7a1270 */
[----:B------:R-:W-:Y:S02]  /*e4ec0*/  ULDC UR4, c[0x0][0x228] ;  /* 0x00008a0000047ab9 */ /* 0x000fe40000000800 */
[----:B0-----:R-:W2:Y:S10]  /*e4ed0*/  LDL.LU.64 R230, [R1+0x538] ;  /* 0x0005380001e67983 */ /* 0x001eb40000300a00 */
[----:B----4-:R0:W-:Y:S01]  /*e4ee0*/  @P5 STG.E.U8 desc[UR52][R228.64], R213 ;  /* 0x000000d5e4005986 */ /* 0x0101e2000c101134 */
[----:B------:R-:W-:Y:S01]  /*e4ef0*/  ISETP.LT.AND P5, PT, R9, UR4, !P1 ;  /* 0x0000000409007c0c */ /* 0x000fe2000cfa1270 */
[----:B------:R-:W-:-:S02]  /*e4f00*/  ULDC UR4, c[0x0][0x228] ;  /* 0x00008a0000047ab9 */ /* 0x000fc40000000800 */
[----:B0-----:R-:W4:Y:S10]  /*e4f10*/  LDL.LU.64 R228, [R1+0x530] ;  /* 0x0005300001e47983 */ /* 0x001f340000300a00 */
[----:B------:R-:W-:Y:S01]  /*e4f20*/  @P5 STG.E.U8 desc[UR52][R20.64], R2 ;  /* 0x0000000214005986 */ /* 0x000fe2000c101134 */
[----:B------:R-:W-:Y:S01]  /*e4f30*/  ISETP.LT.AND P5, PT, R12, UR4, !P1 ;  /* 0x000000040c007c0c */ /* 0x000fe2000cfa1270 */
[----:B------:R-:W-:-:S12]  /*e4f40*/  ULDC UR4, c[0x0][0x228] ;  /* 0x00008a0000047ab9 */ /* 0x000fd80000000800 */
[----:B------:R0:W-:Y:S04]  /*e4f50*/  @P5 STG.E.U8 desc[UR52][R226.64], R3 ;  /* 0x00000003e2005986 */ /* 0x0001e8000c101134 */
[----:B0-----:R-:W4:Y:S01]  /*e4f60*/  LDL.LU.64 R226, [R1+0x528] ;  /* 0x0005280001e27983 */ /* 0x001f220000300a00 */
[----:B------:R-:W-:Y:S02]  /*e4f70*/  ISETP.LT.AND P5, PT, R11, UR4, !P1 ;  /* 0x000000040b007c0c */ /* 0x000fe4000cfa1270 */
[----:B------:R-:W-:Y:S01]  /*e4f80*/  PRMT R0, R210, 0x7772, RZ ;  /* 0x00007772d2007816 */ /* 0x000fe200000000ff */
[----:B------:R-:W-:-:S10]  /*e4f90*/  ULDC UR4, c[0x0][0x228] ;  /* 0x00008a0000047ab9 */ /* 0x000fd40000000800 */
[----:B---3--:R0:W-:Y:S04]  /*e4fa0*/  @P5 STG.E.U8 desc[UR52][R18.64], R0 ;  /* 0x0000000012005986 */ /* 0x0081e8000c101134 */
[----:B0-----:R-:W3:Y:S01]  /*e4fb0*/  LDL.LU.64 R18, [R1+0x520] ;  /* 0x0005200001127983 */ /* 0x001ee20000300a00 */
[----:B------:R-:W-:Y:S02]  /*e4fc0*/  ISETP.LT.AND P5, PT, R10, UR4, !P1 ;  /* 0x000000040a007c0c */ /* 0x000fe4000cfa1270 */
[----:B------:R-:W-:Y:S02]  /*e4fd0*/  PRMT R210, R210, 0x7773, RZ ;  /* 0x00007773d2d27816 */ /* 0x000fe400000000ff */
[----:B------:R-:W-:Y:S01]  /*e4fe0*/  LOP3.LUT P0, RZ, R252, 0x8000, RZ, 0xc0, !PT ;  /* 0x00008000fcff7812 */ /* 0x000fe2000780c0ff */
[----:B------:R-:W-:Y:S01]  /*e4ff0*/  ULDC UR4, c[0x0][0x228] ;  /* 0x00008a0000047ab9 */ /* 0x000fe20000000800 */
[----:B------:R-:W3:Y:S07]  /*e5000*/  LDL.LU.64 R20, [R1+0x518] ;  /* 0x0005180001147983 */ /* 0x000eee0000300a00 */
[----:B------:R-:W-:Y:S01]  /*e5010*/  @P5 STG.E.U8 desc[UR52][R234.64], R210 ;  /* 0x000000d2ea005986 */ /* 0x000fe2000c101134 */
[----:B------:R-:W-:-:S02]  /*e5020*/  ISETP.LT.AND P5, PT, R9, UR4, !P0 ;  /* 0x0000000409007c0c */ /* 0x000fc4000c7a1270 */
[C---:B------:R-:W-:Y:S01]  /*e5030*/  PRMT R2, R214.reuse, 0x7770, RZ ;  /* 0x00007770d6027816 */ /* 0x040fe200000000ff */
[----:B------:R-:W-:Y:S01]  /*e5040*/  ULDC UR4, c[0x0][0x228] ;  /* 0x00008a0000047ab9 */ /* 0x000fe20000000800 */
[----:B------:R-:W-:-:S09]  /*e5050*/  PRMT R3, R214, 0x7771, RZ ;  /* 0x00007771d6037816 */ /* 0x000fd200000000ff */
[----:B------:R0:W-:Y:S01]  /*e5060*/  @P5 STG.E.U8 desc[UR52][R232.64], R2 ;  /* 0x00000002e8005986 */ /* 0x0001e2000c101134 */
[----:B------:R-:W-:Y:S01]  /*e5070*/  ISETP.LT.AND P5, PT, R12, UR4, !P0 ;  /* 0x000000040c007c0c */ /* 0x000fe2000c7a1270 */
[----:B------:R-:W-:Y:S02]  /*e5080*/  ULDC UR4, c[0x0][0x228] ;  /* 0x00008a0000047ab9 */ /* 0x000fe40000000800 */
[----:B0-----:R-:W3:Y:S01]  /*e5090*/  LDL.LU.64 R232, [R1+0x510] ;  /* 0x0005100001e87983 */ /* 0x001ee20000300a00 */
[C---:B------:R-:W-:Y:S02]  /*e50a0*/  PRMT R0, R214.reuse, 0x7772, RZ ;  /* 0x00007772d6007816 */ /* 0x040fe400000000ff */
[----:B------:R-:W-:Y:S02]  /*e50b0*/  PRMT R214, R214, 0x7773, RZ ;  /* 0x00007773d6d67816 */ /* 0x000fe400000000ff */
[----:B------:R-:W-:Y:S02]  /*e50c0*/  LOP3.LUT P6, RZ, R252, 0x20000, RZ, 0xc0, !PT ;  /* 0x00020000fcff7812 */ /* 0x000fe400078cc0ff */
[----:B------:R-:W-:-:S03]  /*e50d0*/  PRMT R2, R211, 0x7770, RZ ;  /* 0x00007770d3027816 */ /* 0x000fc600000000ff */
        /* <DEDUP_REMOVED lines=8> */
[----:B------:R0:W-:Y:S04]  /*e5160*/  @P5 STG.E.U8 desc[UR52][R226.64], R214 ;  /* 0x000000d6e2005986 */ /* 0x0001e8000c101134 */
[----:B0-----:R-:W4:Y:S01]  /*e5170*/  LDL.LU.64 R226, [R1+0x4f8] ;  /* 0x0004f80001e27983 */ /* 0x001f220000300a00 */
[----:B------:R-:W-:Y:S01]  /*e5180*/  ISETP.LT.AND P5, PT, R9, UR4, !P6 ;  /* 0x0000000409007c0c */ /* 0x000fe2000f7a1270 */
[----:B------:R-:W-:-:S12]  /*e5190*/  ULDC UR4, c[0x0][0x228] ;  /* 0x00008a0000047ab9 */ /* 0x000fd80000000800 */
        /* <DEDUP_REMOVED lines=9> */
[----:B------:R-:W-:Y:S02]  /*e5230*/  PRMT R211, R211, 0x7773, RZ ;  /* 0x00007773d3d37816 */ /* 0x000fe400000000ff */
[----:B------:R-:W-:Y:S02]  /*e5240*/  LOP3.LUT P1, RZ, R252, 0x80000, RZ, 0xc0, !PT ;  /* 0x00080000fcff7812 */ /* 0x000fe4000782c0ff */
[----:B------:R-:W-:Y:S01]  /*e5250*/  PRMT R2, R215, 0x7770, RZ ;  /* 0x00007770d7027816 */ /* 0x000fe200000000ff */
[----:B0-----:R-:W3:Y:S06]  /*e5260*/  LDL.LU.64 R20, [R1+0x4e8] ;  /* 0x0004e80001147983 */ /* 0x001eec0000300a00 */
[----:B------:R0:W-:Y:S01]  /*e5270*/  @P5 STG.E.U8 desc[UR52][R232.64], R0 ;  /* 0x00000000e8005986 */ /* 0x0001e2000c101134 */
[----:B------:R-:W-:Y:S01]  /*e5280*/  ISETP.LT.AND P5, PT, R10, UR4, !P6 ;  /* 0x000000040a007c0c */ /* 0x000fe2000f7a1270 */
[----:B------:R-:W-:-:S02]  /*e5290*/  ULDC UR4, c[0x0][0x228] ;  /* 0x00008a0000047ab9 */ /* 0x000fc40000000800 */
[----:B------:R-:W3:Y:S01]  /*e52a0*/  LDL.LU R235, [R1+0x330] ;  /* 0x0003300001eb7983 */ /* 0x000ee20000300800 */
[----:B------:R-:W-:-:S03]  /*e52b0*/  PRMT R3, R215, 0x7771, RZ ;  /* 0x00007771d7037816 */ /* 0x000fc600000000ff */
[----:B0-----:R-:W3:Y:S01]  /*e52c0*/  LDL.LU.64 R232, [R1+0x4e0] ;  /* 0x0004e00001e87983 */ /* 0x001ee20000300a00 */
        /* <DEDUP_REMOVED lines=10> */
[----:B0-----:R-:W4:Y:S04]  /*e5370*/  LDL.LU.64 R226, [R1+0x4c8] ;  /* 0x0004c80001e27983 */ /* 0x001f280000300a00 */
[----:B------:R-:W4:Y:S01]  /*e5380*/  LDL.LU R234, [R1+0x400] ;  /* 0x0004000001ea7983 */ /* 0x000f220000300800 */
[----:B------:R-:W-:Y:S01]  /*e5390*/  ISETP.LT.AND P5, PT, R11, UR4, !P1 ;  /* 0x000000040b007c0c */ /* 0x000fe2000cfa1270 */
[----:B------:R-:W-:-:S12]  /*e53a0*/  ULDC UR4, c[0x0][0x228] ;  /* 0x00008a0000047ab9 */ /* 0x000fd80000000800 */
[----:B---3--:R0:W-:Y:S04]  /*e53b0*/  @P5 STG.E.U8 desc[UR52][R18.64], R0 ;  /* 0x0000000012005986 */ /* 0x0081e8000c101134 */
[----:B0-----:R-:W3:Y:S01]  /*e53c0*/  LDL.LU.64 R18, [R1+0x4c0] ;  /* 0x0004c00001127983 */ /* 0x001ee20000300a00 */
[----:B------:R-:W-:Y:S02]  /*e53d0*/  ISETP.LT.AND P5, PT, R10, UR4, !P1 ;  /* 0x000000040a007c0c */ /* 0x000fe4000cfa1270 */
[----:B------:R-:W-:Y:S02]  /*e53e0*/  PRMT R215, R215, 0x7773, RZ ;  /* 0x00007773d7d77816 */ /* 0x000fe400000000ff */
[----:B------:R-:W-:Y:S01]  /*e53f0*/  LOP3.LUT P0, RZ, R252, 0x200000, RZ, 0xc0, !PT ;  /* 0x00200000fcff7812 */ /* 0x000fe2000780c0ff */
[----:B------:R-:W-:-:S08]  /*e5400*/  ULDC UR4, c[0x0][0x228] ;  /* 0x00008a0000047ab9 */ /* 0x000fd00000000800 */
[----:B------:R0:W-:Y:S01]  /*e5410*/  @P5 STG.E.U8 desc[UR52][R20.64], R215 ;  /* 0x000000d714005986 */ /* 0x0001e2000c101134 */
[----:B------:R-:W-:Y:S01]  /*e5420*/  ISETP.LT.AND P5, PT, R9, UR4, !P0 ;  /* 0x0000000409007c0c */ /* 0x000fe2000c7a1270 */
[----:B------:R-:W-:Y:S01]  /*e5430*/  ULDC UR4, c[0x0][0x228] ;  /* 0x00008a0000047ab9 */ /* 0x000fe20000000800 */
[----:B------:R-:W-:Y:S01]  /*e5440*/  PRMT R2, R235, 0x7770, RZ ;  /* 0x00007770eb027816 */ /* 0x000fe200000000ff */
[----:B0-----:R-:W3:Y:S10]  /*e5450*/  LDL.LU.64 R20, [R1+0x4b8] ;  /* 0x0004b80001147983 */ /* 0x001ef40000300a00 */
[----:B------:R0:W-:Y:S01]  /*e5460*/  @P5 STG.E.U8 desc[UR52][R232.64], R2 ;  /* 0x00000002e8005986 */ /* 0x0001e2000c101134 */
[----:B------:R-:W-:-:S02]  /*e5470*/  ISETP.LT.AND P5, PT, R12, UR4, !P0 ;  /* 0x000000040c007c0c */ /* 0x000fc4000c7a1270 */
[C---:B------:R-:W-:Y:S01]  /*e5480*/  PRMT R3, R235.reuse, 0x7771, RZ ;  /* 0x00007771eb037816 */ /* 0x040fe200000000ff */
[----:B------:R-:W-:Y:S01]  /*e5490*/  ULDC UR4, c[0x0][0x228] ;  /* 0x00008a0000047ab9 */ /* 0x000fe20000000800 */
[----:B0-----:R-:W3:Y:S01]  /*e54a0*/  LDL.LU.64 R232, [R1+0x4b0] ;  /* 0x0004b00001e87983 */ /* 0x001ee20000300a00 */
[C---:B------:R-:W-:Y:S02]  /*e54b0*/  PRMT R0, R235.reuse, 0x7772, RZ ;  /* 0x00007772eb007816 */ /* 0x040fe400000000ff */
[----:B------:R-:W-:Y:S02]  /*e54c0*/  PRMT R2, R235, 0x7773, RZ ;  /* 0x00007773eb027816 */ /* 0x000fe400000000ff */
[----:B------:R-:W-:-:S04]  /*e54d0*/  LOP3.LUT P6, RZ, R252, 0x800000, RZ, 0xc0, !PT ;  /* 0x00800000fcff7812 */ /* 0x000fc800078cc0ff */
[----:B--2---:R0:W-:Y:S01]  /*e54e0*/  @P5 STG.E.U8 desc[UR52][R230.64], R3 ;  /* 0x00000003e6005986 */ /* 0x0041e2000c101134 */
[----:B------:R-:W-:Y:S01]  /*e54f0*/  ISETP.LT.AND P5, PT, R11, UR4, !P0 ;  /* 0x000000040b007c0c */ /* 0x000fe2000c7a1270 */
[----:B------:R-:W-:Y:S02]  /*e5500*/  ULDC UR4, c[0x0][0x228] ;  /* 0x00008a0000047ab9 */ /* 0x000fe40000000800 */
[----:B0-----:R-:W2:Y:S04]  /*e5510*/  LDL.LU.64 R230, [R1+0x4a8] ;  /* 0x0004a80001e67983 */ /* 0x001ea80000300a00 */
[----:B------:R-:W2:Y:S06]  /*e5520*/  LDL.LU R17, [R1+0x334] ;  /* 0x0003340001117983 */ /* 0x000eac0000300800 */
[----:B----4-:R0:W-:Y:S01]  /*e5530*/  @P5 STG.E.U8 desc[UR52][R228.64], R0 ;  /* 0x00000000e4005986 */ /* 0x0101e2000c101134 */
[----:B------:R-:W-:Y:S01]  /*e5540*/  ISETP.LT.AND P5, PT, R10, UR4, !P0 ;  /* 0x000000040a007c0c */ /* 0x000fe2000c7a1270 */
[----:B------:R-:W-:-:S02]  /*e5550*/  ULDC UR4, c[0x0][0x228] ;  /* 0x00008a0000047ab9 */ /* 0x000fc40000000800 */
[----:B0-----:R-:W4:Y:S04]  /*e5560*/  LDL.LU.64 R228, [R1+0x4a0] ;  /* 0x0004a00001e47983 */ /* 0x001f280000300a00 */
[----:B------:R-:W0:Y:S06]  /*e5570*/  LDS.128 R4, [R234] ;  /* 0x00000000ea047984 */ /* 0x000e2c0000000c00 */
[----:B------:R1:W-:Y:S01]  /*e5580*/  @P5 STG.E.U8 desc[UR52][R226.64], R2 ;  /* 0x00000002e2005986 */ /* 0x0003e2000c101134 */
[----:B------:R-:W-:Y:S01]  /*e5590*/  ISETP.LT.AND P5, PT, R9, UR4, !P6 ;  /* 0x0000000409007c0c */ /* 0x000fe2000f7a1270 */
[----:B------:R-:W-:-:S02]  /*e55a0*/  ULDC UR4, c[0x0][0x228] ;  /* 0x00008a0000047ab9 */ /* 0x000fc40000000800 */
[----:B-1----:R-:W4:Y:S01]  /*e55b0*/  LDL.LU.64 R226, [R1+0x408] ;  /* 0x0004080001e27983 */ /* 0x002f220000300a00 */
[----:B0-----:R-:W-:-:S09]  /*e55c0*/  PRMT R3, R4, 0x7770, RZ ;  /* 0x0000777004037816 */ /* 0x001fd200000000ff */
        /* <DEDUP_REMOVED lines=10> */
[----:B------:R-:W-:Y:S01]  /*e5670*/  LOP3.LUT P4, RZ, R225, 0x40, RZ, 0xc0, !PT ;  /* 0x00000040e1ff7812 */ /* 0x000fe2000788c0ff */
[----:B0-----:R-:W3:Y:S08]  /*e5680*/  LDL.LU.64 R20, [R1+0x3f0] ;  /* 0x0003f00001147983 */ /* 0x001ef00000300a00 */
[----:B------:R0:W-:Y:S01]  /*e5690*/  @P5 STG.E.U8 desc[UR52][R232.64], R2 ;  /* 0x00000002e8005986 */ /* 0x0001e2000c101134 */
[----:B------:R-:W-:Y:S01]  /*e56a0*/  ISETP.LT.AND P5, PT, R10, UR4, !P6 ;  /* 0x000000040a007c0c */ /* 0x000fe2000f7a1270 */
[----:B------:R-:W-:-:S02]  /*e56b0*/  ULDC UR4, c[0x0][0x228] ;  /* 0x00008a0000047ab9 */ /* 0x000fc40000000800 */
[----:B0-----:R-:W3:Y:S01]  /*e56c0*/  LDL.LU.64 R232, [R1+0x3e8] ;  /* 0x0003e80001e87983 */ /* 0x001ee20000300a00 */
[C---:B------:R-:W-:Y:S02]  /*e56d0*/  LOP3.LUT P3, RZ, R225.reuse, 0x20, RZ, 0xc0, !PT ;  /* 0x00000020e1ff7812 */ /* 0x040fe4000786c0ff */
[C---:B------:R-:W-:Y:S02]  /*e56e0*/  LOP3.LUT P2, RZ, R225.reuse, 0x10, RZ, 0xc0, !PT ;  /* 0x00000010e1ff7812 */ /* 0x040fe4000784c0ff */
[C---:B------:R-:W-:Y:S02]  /*e56f0*/  LOP3.LUT P1, RZ, R225.reuse, 0x8, RZ, 0xc0, !PT ;  /* 0x00000008e1ff7812 */ /* 0x040fe4000782c0ff */
[C---:B------:R-:W-:Y:S02]  /*e5700*/  LOP3.LUT P0, RZ, R225.reuse, 0x4, RZ, 0xc0, !PT ;  /* 0x00000004e1ff7812 */ /* 0x040fe4000780c0ff */
[----:B------:R-:W-:Y:S01]  /*e5710*/  LOP3.LUT P6, RZ, R225, 0x2, RZ, 0xc0, !PT ;  /* 0x00000002e1ff7812 */ /* 0x000fe200078cc0ff */
[----:B--2---:R0:W-:Y:S01]  /*e5720*/  @P5 STG.E.U8 desc[UR52][R230.64], R4 ;  /* 0x00000004e6005986 */ /* 0x0041e2000c101134 */
[----:B------:R-:W-:-:S02]  /*e5730*/  ISETP.LT.AND P5, PT, R9, UR4, !P4 ;  /* 0x0000000409007c0c */ /* 0x000fc4000e7a1270 */
[C---:B------:R-:W-:Y:S01]  /*e5740*/  PRMT R0, R17.reuse, 0x7770, RZ ;  /* 0x0000777011007816 */ /* 0x040fe200000000ff */
[----:B------:R-:W-:Y:S01]  /*e5750*/  ULDC UR4, c[0x0][0x228] ;  /* 0x00008a0000047ab9 */ /* 0x000fe20000000800 */
[C---:B------:R-:W-:Y:S01]  /*e5760*/  PRMT R2, R17.reuse, 0x7771, RZ ;  /* 0x0000777111027816 */ /* 0x040fe200000000ff */
[----:B0-----:R-:W2:Y:S08]  /*e5770*/  LDL.LU.64 R230, [R1+0x3e0] ;  /* 0x0003e00001e67983 */ /* 0x001eb00000300a00 */
[----:B----4-:R0:W-:Y:S01]  /*e5780*/  @P5 STG.E.U8 desc[UR52][R228.64], R0 ;  /* 0x00000000e4005986 */ /* 0x0101e2000c101134 */
[----:B------:R-:W-:Y:S01]  /*e5790*/  ISETP.LT.AND P5, PT, R12, UR4, !P4 ;  /* 0x000000040c007c0c */ /* 0x000fe2000e7a1270 */
[----:B------:R-:W-:Y:S01]  /*e57a0*/  ULDC UR4, c[0x0][0x228] ;  /* 0x00008a0000047ab9 */ /* 0x000fe20000000800 */
[----:B------:R-:W-:Y:S01]  /*e57b0*/  PRMT R3, R17, 0x7772, RZ ;  /* 0x0000777211037816 */ /* 0x000fe200000000ff */
[----:B0-----:R-:W4:Y:S10]  /*e57c0*/  LDL.LU.64 R228, [R1+0x3d8] ;  /* 0x0003d80001e47983 */ /* 0x001f340000300a00 */
[----:B------:R0:W-:Y:S01]  /*e57d0*/  @P5 STG.E.U8 desc[UR52][R226.64], R2 ;  /* 0x00000002e2005986 */ /* 0x0001e2000c101134 */
[----:B------:R-:W-:Y:S01]  /*e57e0*/  ISETP.LT.AND P5, PT, R11, UR4, !P4 ;  /* 0x000000040b007c0c */ /* 0x000fe2000e7a1270 */
[----:B------:R-:W-:-:S02]  /*e57f0*/  ULDC UR4, c[0x0][0x228] ;  /* 0x00008a0000047ab9 */ /* 0x000fc40000000800 */
[----:B0-----:R-:W4:Y:S04]  /*e5800*/  LDL.LU.64 R226, [R1+0x3d0] ;  /* 0x0003d00001e27983 */ /* 0x001f280000300a00 */
[----:B------:R-:W4:Y:S06]  /*e5810*/  LDL.LU R225, [R1+0x338] ;  /* 0x0003380001e17983 */ /* 0x000f2c0000300800 */
[----:B---3--:R0:W-:Y:S04]  /*e5820*/  @P5 STG.E.U8 desc[UR52][R18.64], R3 ;  /* 0x0000000312005986 */ /* 0x0081e8000c101134 */
[----:B0-----:R-:W3:Y:S01]  /*e5830*/  LDL.LU.64 R18, [R1+0x3c8] ;  /* 0x0003c80001127983 */ /* 0x001ee20000300a00 */
[----:B------:R-:W-:Y:S01]  /*e5840*/  ISETP.LT.AND P4, PT, R10, UR4, !P4 ;  /* 0x000000040a007c0c */ /* 0x000fe2000e781270 */
[----:B------:R-:W-:Y:S01]  /*e5850*/  ULDC UR4, c[0x0][0x228] ;  /* 0x00008a0000047ab9 */ /* 0x000fe20000000800 */
[----:B------:R-:W-:-:S02]  /*e5860*/  PRMT R0, R17, 0x7773, RZ ;  /* 0x0000777311007816 */ /* 0x000fc400000000ff */
[----:B------:R-:W-:Y:S01]  /*e5870*/  ISETP.LT.AND P5, PT, R9, UR4, !P3 ;  /* 0x0000000409007c0c */ /* 0x000fe2000dfa1270 */
[----:B------:R-:W-:Y:S01]  /*e5880*/  ULDC UR4, c[0x0][0x228] ;  /* 0x00008a0000047ab9 */ /* 0x000fe20000000800 */
[C---:B------:R-:W-:Y:S02]  /*e5890*/  PRMT R4, R5.reuse, 0x7770, RZ ;  /* 0x0000777005047816 */ /* 0x040fe400000000ff */
[C---:B------:R-:W-:Y:S01]  /*e58a0*/  PRMT R2, R5.reuse, 0x7771, RZ ;  /* 0x0000777105027816 */ /* 0x040fe200000000ff */
[----:B------:R-:W3:Y:S04]  /*e58b0*/  LDL.LU.64 R236, [R1+0x3c0] ;  /* 0x0003c00001ec7983 */ /* 0x000ee80000300a00 */
[----:B------:R-:W3:Y:S04]  /*e58c0*/  LDL.LU.64 R234, [R1+0x3b8] ;  /* 0x0003b80001ea7983 */ /* 0x000ee80000300a00 */
[----:B------:R0:W-:Y:S01]  /*e58d0*/  @P4 STG.E.U8 desc[UR52][R20.64], R0 ;  /* 0x0000000014004986 */ /* 0x0001e2000c101134 */
[----:B------:R-:W-:Y:S01]  /*e58e0*/  ISETP.LT.AND P4, PT, R12, UR4, !P3 ;  /* 0x000000040c007c0c */ /* 0x000fe2000df81270 */
[----:B------:R-:W-:Y:S01]  /*e58f0*/  ULDC UR4, c[0x0][0x228] ;  /* 0x00008a0000047ab9 */ /* 0x000fe20000000800 */
[----:B------:R-:W-:Y:S01]  /*e5900*/  PRMT R3, R5, 0x7772, RZ ;  /* 0x0000777205037816 */ /* 0x000fe200000000ff */
[----:B0-----:R-:W3:Y:S04]  /*e5910*/  LDL.LU.64 R20, [R1+0x3b0] ;  /* 0x0003b00001147983 */ /* 0x001ee80000300a00 */
[----:B------:R0:W-:Y:S01]  /*e5920*/  @P5 STG.E.U8 desc[UR52][R232.64], R4 ;  /* 0x00000004e8005986 */ /* 0x0001e2000c101134 */
[----:B------:R-:W-:Y:S01]  /*e5930*/  ISETP.LT.AND P5, PT, R11, UR4, !P3 ;  /* 0x000000040b007c0c */ /* 0x000fe2000dfa1270 */
[----:B------:R-:W-:Y:S01]  /*e5940*/  ULDC UR4, c[0x0][0x228] ;  /* 0x00008a0000047ab9 */ /* 0x000fe20000000800 */
[----:B------:R-:W-:-:S02]  /*e5950*/  ISETP.LT.AND P3, PT, R10, UR5, !P3 ;  /* 0x000000050a007c0c */ /* 0x000fc4000df61270 */
[----:B------:R-:W-:Y:S01]  /*e5960*/  PRMT R5, R5, 0x7773, RZ ;  /* 0x0000777305057816 */ /* 0x000fe200000000ff */
[----:B------:R-:W-:Y:S01]  /*e5970*/  ULDC UR5, c[0x0][0x228] ;  /* 0x00008a0000057ab9 */ /* 0x000fe20000000800 */
[----:B0-----:R-:W3:Y:S04]  /*e5980*/  LDL.LU.64 R232, [R1+0x3a8] ;  /* 0x0003a80001e87983 */ /* 0x001ee80000300a00 */
[----:B--2---:R0:W-:Y:S01]  /*e5990*/  @P4 STG.E.U8 desc[UR52][R230.64], R2 ;  /* 0x00000002e6004986 */ /* 0x0041e2000c101134 */
[----:B------:R-:W-:Y:S01]  /*e59a0*/  ISETP.LT.AND P4, PT, R9, UR4, !P2 ;  /* 0x0000000409007c0c */ /* 0x000fe2000d781270 */
[----:B------:R-:W-:Y:S02]  /*e59b0*/  ULDC UR4, c[0x0][0x228] ;  /* 0x00008a0000047ab9 */ /* 0x000fe40000000800 */
[----:B0-----:R-:W2:Y:S04]  /*e59c0*/  LDL.LU.64 R230, [R1+0x3a0] ;  /* 0x0003a00001e67983 */ /* 0x001ea80000300a00 */
[----:B----4-:R0:W-:Y:S04]  /*e59d0*/  @P5 STG.E.U8 desc[UR52][R228.64], R3 ;  /* 0x00000003e4005986 */ /* 0x0101e8000c101134 */
[----:B0-----:R-:W4:Y:S04]  /*e59e0*/  LDL.LU.64 R228, [R1+0x398] ;  /* 0x0003980001e47983 */ /* 0x001f280000300a00 */
[----:B------:R-:W4:Y:S01]  /*e59f0*/  LDL.LU R17, [R1+0x33c] ;  /* 0x00033c0001117983 */ /* 0x000f220000300800 */
[----:B------:R-:W-:-:S03]  /*e5a00*/  PRMT R0, R225, 0x7770, RZ ;  /* 0x00007770e1007816 */ /* 0x000fc600000000ff */
[----:B------:R0:W-:Y:S04]  /*e5a10*/  @P3 STG.E.U8 desc[UR52][R226.64], R5 ;  /* 0x00000005e2003986 */ /* 0x0001e8000c101134 */
[----:B0-----:R-:W4:Y:S04]  /*e5a20*/  LDL.LU.64 R226, [R1+0x390] ;  /* 0x0003900001e27983 */ /* 0x001f280000300a00 */
[----:B---3--:R0:W-:Y:S04]  /*e5a30*/  @P4 STG.E.U8 desc[UR52][R18.64], R0 ;  /* 0x0000000012004986 */ /* 0x0081e8000c101134 */
[----:B0-----:R-:W3:Y:S01]  /*e5a40*/  LDL.LU.64 R18, [R1+0x388] ;  /* 0x0003880001127983 */ /* 0x001ee20000300a00 */
[----:B------:R-:W-:Y:S01]  /*e5a50*/  ISETP.LT.AND P3, PT, R12, UR4, !P2 ;  /* 0x000000040c007c0c */ /* 0x000fe2000d761270 */
[----:B------:R-:W-:Y:S01]  /*e5a60*/  ULDC UR4, c[0x0][0x228] ;  /* 0x00008a0000047ab9 */ /* 0x000fe20000000800 */
[----:B------:R-:W-:-:S02]  /*e5a70*/  ISETP.LT.AND P5, PT, R11, UR5, !P2 ;  /* 0x000000050b007c0c */ /* 0x000fc4000d7a1270 */
[----:B------:R-:W-:Y:S02]  /*e5a80*/  ISETP.LT.AND P2, PT, R10, UR4, !P2 ;  /* 0x000000040a007c0c */ /* 0x000fe4000d741270 */
[C---:B------:R-:W-:Y:S02]  /*e5a90*/  PRMT R2, R225.reuse, 0x7771, RZ ;  /* 0x00007771e1027816 */ /* 0x040fe400000000ff */
[C---:B------:R-:W-:Y:S01]  /*e5aa0*/  PRMT R3, R225.reuse, 0x7772, RZ ;  /* 0x00007772e1037816 */ /* 0x040fe200000000ff */
[----:B------:R-:W-:Y:S01]  /*e5ab0*/  ULDC UR4, c[0x0][0x228] ;  /* 0x00008a0000047ab9 */ /* 0x000fe20000000800 */
[----:B------:R-:W-:Y:S02]  /*e5ac0*/  PRMT R4, R225, 0x7773, RZ ;  /* 0x00007773e1047816 */ /* 0x000fe400000000ff */
[----:B------:R-:W-:Y:S01]  /*e5ad0*/  ISETP.LT.AND P4, PT, R9, UR4, !P1 ;  /* 0x0000000409007c0c */ /* 0x000fe2000cf81270 */
[----:B------:R-:W-:Y:S01]  /*e5ae0*/  ULDC UR4, c[0x0][0x228] ;  /* 0x00008a0000047ab9 */ /* 0x000fe20000000800 */
[----:B------:R-:W-:Y:S01]  /*e5af0*/  ULDC UR5, c[0x0][0x228] ;  /* 0x00008a0000057ab9 */ /* 0x000fe20000000800 */
[----:B------:R0:W-:Y:S04]  /*e5b00*/  @P3 STG.E.U8 desc[UR52][R236.64], R2 ;  /* 0x00000002ec003986 */ /* 0x0001e8000c101134 */
[----:B------:R1:W-:Y:S01]  /*e5b10*/  @P5 STG.E.U8 desc[UR52][R234.64], R3 ;  /* 0x00000003ea005986 */ /* 0x0003e2000c101134 */
[----:B------:R-:W-:-:S03]  /*e5b20*/  ISETP.LT.AND P3, PT, R12, UR4, !P1 ;  /* 0x000000040c007c0c */ /* 0x000fc6000cf61270 */
[----:B------:R-:W-:Y:S01]  /*e5b30*/  @P2 STG.E.U8 desc[UR52][R20.64], R4 ;  /* 0x0000000414002986 */ /* 0x000fe2000c101134 */
[----:B------:R-:W-:Y:S01]  /*e5b40*/  ISETP.LT.AND P2, PT, R11, UR5, !P1 ;  /* 0x000000050b007c0c */ /* 0x000fe2000cf41270 */
[----:B------:R-:W-:Y:S01]  /*e5b50*/  ULDC UR4, c[0x0][0x228] ;  /* 0x00008a0000047ab9 */ /* 0x000fe20000000800 */
[----:B------:R-:W-:Y:S01]  /*e5b60*/  ULDC UR5, c[0x0][0x228] ;  /* 0x00008a0000057ab9 */ /* 0x000fe20000000800 */
[----:B------:R-:W-:Y:S02]  /*e5b70*/  ISETP.LT.AND P1, PT, R10, UR4, !P1 ;  /* 0x000000040a007c0c */ /* 0x000fe4000cf21270 */
[----:B------:R-:W-:Y:S02]  /*e5b80*/  ISETP.LT.AND P5, PT, R9, UR5, !P0 ;  /* 0x0000000509007c0c */ /* 0x000fe4000c7a1270 */
[C---:B------:R-:W-:Y:S01]  /*e5b90*/  PRMT R0, R6.reuse, 0x7770, RZ ;  /* 0x0000777006007816 */ /* 0x040fe200000000ff */
[----:B------:R-:W-:Y:S01]  /*e5ba0*/  ULDC UR4, c[0x0][0x228] ;  /* 0x00008a0000047ab9 */ /* 0x000fe20000000800 */
[----:B------:R-:W-:Y:S01]  /*e5bb0*/  ULDC UR5, c[0x0][0x228] ;  /* 0x00008a0000057ab9 */ /* 0x000fe20000000800 */
[----:B0-----:R-:W-:-:S02]  /*e5bc0*/  PRMT R2, R6, 0x7771, RZ ;  /* 0x0000777106027816 */ /* 0x001fc400000000ff */
[C---:B-1----:R-:W-:Y:S01]  /*e5bd0*/  PRMT R3, R6.reuse, 0x7772, RZ ;  /* 0x0000777206037816 */ /* 0x042fe200000000ff */
[----:B------:R4:W-:Y:S01]  /*e5be0*/  @P4 STG.E.U8 desc[UR52][R232.64], R0 ;  /* 0x00000000e8004986 */ /* 0x0009e2000c101134 */
[----:B------:R-:W-:Y:S02]  /*e5bf0*/  PRMT R6, R6, 0x7773, RZ ;  /* 0x0000777306067816 */ /* 0x000fe400000000ff */
[----:B------:R-:W-:Y:S01]  /*e5c00*/  ISETP.LT.AND P4, PT, R9, UR6, !P6 ;  /* 0x0000000609007c0c */ /* 0x000fe2000f781270 */
[----:B------:R-:W-:Y:S01]  /*e5c10*/  ULDC UR6, c[0x0][0x228] ;  /* 0x00008a0000067ab9 */ /* 0x000fe20000000800 */
[----:B--2---:R0:W-:Y:S01]  /*e5c20*/  @P3 STG.E.U8 desc[UR52][R230.64], R2 ;  /* 0x00000002e6003986 */ /* 0x0041e2000c101134 */
[C---:B------:R-:W-:Y:S01]  /*e5c30*/  ISETP.LT.AND P3, PT, R12.reuse, UR4, !P0 ;  /* 0x000000040c007c0c */ /* 0x040fe2000c761270 */
[----:B------:R-:W-:Y:S01]  /*e5c40*/  ULDC UR4, c[0x0][0x228] ;  /* 0x00008a0000047ab9 */ /* 0x000fe20000000800 */
[C---:B----4-:R-:W-:Y:S01]  /*e5c50*/  PRMT R0, R17.reuse, 0x7770, RZ ;  /* 0x0000777011007816 */ /* 0x050fe200000000ff */
[----:B------:R1:W-:Y:S01]  /*e5c60*/  @P2 STG.E.U8 desc[UR52][R228.64], R3 ;  /* 0x00000003e4002986 */ /* 0x0003e2000c101134 */
[----:B------:R-:W-:Y:S01]  /*e5c70*/  ISETP.LT.AND P2, PT, R12, UR5, !P6 ;  /* 0x000000050c007c0c */ /* 0x000fe2000f741270 */
[----:B------:R-:W-:Y:S01]  /*e5c80*/  ULDC UR5, c[0x0][0x228] ;  /* 0x00008a0000057ab9 */ /* 0x000fe20000000800 */
[----:B0-----:R-:W-:-:S02]  /*e5c90*/  PRMT R2, R17, 0x7771, RZ ;  /* 0x0000777111027816 */ /* 0x001fc400000000ff */
[C---:B------:R-:W-:Y:S02]  /*e5ca0*/  PRMT R4, R17.reuse, 0x7773, RZ ;  /* 0x0000777311047816 */ /* 0x040fe400000000ff */
[----:B-1----:R-:W-:Y:S01]  /*e5cb0*/  PRMT R3, R17, 0x7772, RZ ;  /* 0x0000777211037816 */ /* 0x002fe200000000ff */
[----:B------:R0:W-:Y:S01]  /*e5cc0*/  @P1 STG.E.U8 desc[UR52][R226.64], R6 ;  /* 0x00000006e2001986 */ /* 0x0001e2000c101134 */
[----:B------:R-:W-:-:S03]  /*e5cd0*/  ISETP.LT.AND P1, PT, R11, UR6, !P6 ;  /* 0x000000060b007c0c */ /* 0x000fc6000f721270 */
[----:B---3--:R1:W-:Y:S01]  /*e5ce0*/  @P5 STG.E.U8 desc[UR52][R18.64], R0 ;  /* 0x0000000012005986 */ /* 0x0083e2000c101134 */
[----:B------:R-:W-:Y:S02]  /*e5cf0*/  ISETP.LT.AND P5, PT, R11, UR4, !P0 ;  /* 0x000000040b007c0c */ /* 0x000fe4000c7a1270 */
[C---:B------:R-:W-:Y:S01]  /*e5d00*/  ISETP.LT.AND P0, PT, R10.reuse, UR5, !P0 ;  /* 0x000000050a007c0c */ /* 0x040fe2000c701270 */
[----:B------:R-:W2:Y:S04]  /*e5d10*/  LDL.LU.64 R20, [R1+0x378] ;  /* 0x0003780001147983 */ /* 0x000ea80000300a00 */
[----:B------:R-:W3:Y:S04]  /*e5d20*/  LDL.LU.64 R232, [R1+0x368] ;  /* 0x0003680001e87983 */ /* 0x000ee80000300a00 */
[----:B------:R-:W4:Y:S04]  /*e5d30*/  LDL.LU.64 R230, [R1+0x350] ;  /* 0x0003500001e67983 */ /* 0x000f280000300a00 */
[----:B------:R-:W4:Y:S04]  /*e5d40*/  LDL.LU.64 R228, [R1+0x380] ;  /* 0x0003800001e47983 */ /* 0x000f280000300a00 */
[----:B0-----:R-:W4:Y:S04]  /*e5d50*/  LDL.LU.64 R226, [R1+0x370] ;  /* 0x0003700001e27983 */ /* 0x001f280000300a00 */
[----:B-1----:R-:W4:Y:S01]  /*e5d60*/  LDL.LU.64 R18, [R1+0x360] ;  /* 0x0003600001127983 */ /* 0x002f220000300a00 */
[----:B------:R-:W-:-:S02]  /*e5d70*/  ISETP.LT.AND P6, PT, R10, UR6, !P6 ;  /* 0x000000060a007c0c */ /* 0x000fc4000f7c1270 */
[C---:B------:R-:W-:Y:S02]  /*e5d80*/  PRMT R0, R7.reuse, 0x7770, RZ ;  /* 0x0000777007007816 */ /* 0x040fe400000000ff */
[C---:B------:R-:W-:Y:S02]  /*e5d90*/  PRMT R5, R7.reuse, 0x7771, RZ ;  /* 0x0000777107057816 */ /* 0x040fe400000000ff */
[C---:B------:R-:W-:Y:S02]  /*e5da0*/  PRMT R6, R7.reuse, 0x7772, RZ ;  /* 0x0000777207067816 */ /* 0x040fe400000000ff */
[----:B------:R-:W-:Y:S01]  /*e5db0*/  PRMT R7, R7, 0x7773, RZ ;  /* 0x0000777307077816 */ /* 0x000fe200000000ff */
[----:B--2---:R0:W-:Y:S04]  /*e5dc0*/  @P3 STG.E.U8 desc[UR52][R20.64], R2 ;  /* 0x0000000214003986 */ /* 0x0041e8000c101134 */
[----:B---3--:R0:W-:Y:S04]  /*e5dd0*/  @P5 STG.E.U8 desc[UR52][R232.64], R3 ;  /* 0x00000003e8005986 */ /* 0x0081e8000c101134 */
[----:B----4-:R0:W-:Y:S04]  /*e5de0*/  @P0 STG.E.U8 desc[UR52][R230.64], R4 ;  /* 0x00000004e6000986 */ /* 0x0101e8000c101134 */
[----:B------:R0:W-:Y:S04]  /*e5df0*/  @P4 STG.E.U8 desc[UR52][R228.64], R0 ;  /* 0x00000000e4004986 */ /* 0x0001e8000c101134 */
[----:B------:R0:W-:Y:S04]  /*e5e00*/  @P2 STG.E.U8 desc[UR52][R226.64], R5 ;  /* 0x00000005e2002986 */ /* 0x0001e8000c101134 */
[----:B------:R0:W-:Y:S01]  /*e5e10*/  @P1 STG.E.U8 desc[UR52][R18.64], R6 ;  /* 0x0000000612001986 */ /* 0x0001e2000c101134 */
[----:B------:R-:W-:Y:S05]  /*e5e20*/  @!P6 EXIT ;  /* 0x000000000000e94d */ /* 0x000fea0003800000 */
[----:B0-----:R-:W2:Y:S04]  /*e5e30*/  LDL.LU.64 R18, [R1+0x358] ;  /* 0x0003580001127983 */ /* 0x001ea80000300a00 */
[----:B--2---:R-:W-:Y:S01]  /*e5e40*/  STG.E.U8 desc[UR52][R18.64], R7 ;  /* 0x0000000712007986 */ /* 0x004fe2000c101134 */
[----:B------:R-:W-:Y:S05]  /*e5e50*/  EXIT ;  /* 0x000000000000794d */ /* 0x000fea0003800000 */
.L_x_2:
[----:B------:R-:W-:-:S00]  /*e5e60*/  BRA `(.L_x_2) ;  /* 0xfffffffc00fc7947 */ /* 0x000fc0000383ffff */
[----:B------:R-:W-:-:S00]  /*e5e70*/  NOP ;  /* 0x0000000000007918 */ /* 0x000fc00000000000 */
        /* <DEDUP_REMOVED lines=8> */
.L_x_3:


//--------------------- .nv.shared.matmul_kernel  --------------------------
	.section	.nv.shared.matmul_kernel,"aw",@nobits
	.sectionflags	@""
	.align	16
	.zero		1024


//--------------------- .nv.shared.reserved.0     --------------------------
	.section	.nv.shared.reserved.0,"aw",@nobits
	.weak		__nv_reservedSMEM_offset_0_alias
	.size		__nv_reservedSMEM_offset_0_alias, 0, 0
	.other		__nv_reservedSMEM_offset_0_alias,@"STO_CUDA_RESERVED_SHARED STV_DEFAULT"
__nv_reservedSMEM_offset_0_alias:
	.zero		0


//--------------------- .nv.constant0.matmul_kernel --------------------------
	.section	.nv.constant0.matmul_kernel,"a",@progbits
	.sectionflags	@""
	.align	4
.nv.constant0.matmul_kernel:
	.zero		608


//--------------------- SYMBOLS --------------------------

	.type		.nv.reservedSmem.offset0,@object
	.size		.nv.reservedSmem.offset0,0x4
